//
// Generated by NVIDIA NVVM Compiler
//
// Compiler Build ID: CL-36424714
// Cuda compilation tools, release 13.0, V13.0.88
// Based on NVVM 20.0.0
//

.version 9.0
.target sm_100
.address_size 64

	// .globl	_Z20precompute_dct_basisPfi
.const .align 4 .b8 DCT_BASIS[65536];
.global .align 4 .b8 __cudart_i2opi_f[24] = {65, 144, 67, 60, 153, 149, 98, 219, 192, 221, 52, 245, 209, 87, 39, 252, 41, 21, 68, 78, 110, 131, 249, 162};

.visible .entry _Z20precompute_dct_basisPfi(
	.param .u64 .ptr .align 1 _Z20precompute_dct_basisPfi_param_0,
	.param .u32 _Z20precompute_dct_basisPfi_param_1
)
{
	.local .align 4 .b8 	__local_depot0[28];
	.reg .b64 	%SP;
	.reg .b64 	%SPL;
	.reg .pred 	%p<11>;
	.reg .b32 	%r<48>;
	.reg .b32 	%f<38>;
	.reg .b64 	%rd<25>;
	.reg .b64 	%fd<3>;

	mov.u64 	%SPL, __local_depot0;
	ld.param.u64 	%rd9, [_Z20precompute_dct_basisPfi_param_0];
	ld.param.u32 	%r17, [_Z20precompute_dct_basisPfi_param_1];
	add.u64 	%rd1, %SPL, 0;
	mov.u32 	%r1, %ctaid.x;
	mov.u32 	%r2, %tid.x;
	max.s32 	%r18, %r1, %r2;
	setp.ge.s32 	%p1, %r18, %r17;
	@%p1 bra 	$L__BB0_10;
	setp.eq.s32 	%p2, %r1, 0;
	selp.f32 	%f8, 0f3F800000, 0f40000000, %p2;
	cvt.rn.f32.u32 	%f9, %r17;
	div.rn.f32 	%f1, %f8, %f9;
	cvt.rn.f32.u32 	%f10, %r1;
	mul.f32 	%f11, %f10, 0f40490FDB;
	shl.b32 	%r19, %r2, 1;
	or.b32  	%r20, %r19, 1;
	cvt.rn.f32.u32 	%f12, %r20;
	mul.f32 	%f13, %f11, %f12;
	add.f32 	%f14, %f9, %f9;
	div.rn.f32 	%f2, %f13, %f14;
	mul.f32 	%f15, %f2, 0f3F22F983;
	cvt.rni.s32.f32 	%r47, %f15;
	cvt.rn.f32.s32 	%f16, %r47;
	fma.rn.f32 	%f17, %f16, 0fBFC90FDA, %f2;
	fma.rn.f32 	%f18, %f16, 0fB3A22168, %f17;
	fma.rn.f32 	%f37, %f16, 0fA7C234C5, %f18;
	abs.f32 	%f4, %f2;
	setp.ltu.f32 	%p3, %f4, 0f47CE4780;
	@%p3 bra 	$L__BB0_9;
	setp.neu.f32 	%p4, %f4, 0f7F800000;
	@%p4 bra 	$L__BB0_4;
	mov.f32 	%f21, 0f00000000;
	mul.rn.f32 	%f37, %f2, %f21;
	mov.b32 	%r47, 0;
	bra.uni 	$L__BB0_9;
$L__BB0_4:
	mov.b32 	%r4, %f2;
	shl.b32 	%r22, %r4, 8;
	or.b32  	%r5, %r22, -2147483648;
	mov.b64 	%rd24, 0;
	mov.b32 	%r44, 0;
	mov.u64 	%rd22, __cudart_i2opi_f;
	mov.u64 	%rd23, %rd1;
$L__BB0_5:
	.pragma "nounroll";
	ld.global.nc.u32 	%r23, [%rd22];
	mad.wide.u32 	%rd13, %r23, %r5, %rd24;
	shr.u64 	%rd24, %rd13, 32;
	st.local.u32 	[%rd23], %rd13;
	add.s32 	%r44, %r44, 1;
	add.s64 	%rd23, %rd23, 4;
	add.s64 	%rd22, %rd22, 4;
	setp.ne.s32 	%p5, %r44, 6;
	@%p5 bra 	$L__BB0_5;
	shr.u32 	%r24, %r4, 23;
	st.local.u32 	[%rd1+24], %rd24;
	and.b32  	%r8, %r24, 31;
	and.b32  	%r25, %r24, 224;
	add.s32 	%r26, %r25, -128;
	shr.u32 	%r27, %r26, 5;
	mul.wide.u32 	%rd14, %r27, 4;
	sub.s64 	%rd8, %rd1, %rd14;
	ld.local.u32 	%r45, [%rd8+24];
	ld.local.u32 	%r46, [%rd8+20];
	setp.eq.s32 	%p6, %r8, 0;
	@%p6 bra 	$L__BB0_8;
	shf.l.wrap.b32 	%r45, %r46, %r45, %r8;
	ld.local.u32 	%r28, [%rd8+16];
	shf.l.wrap.b32 	%r46, %r28, %r46, %r8;
$L__BB0_8:
	shr.u32 	%r29, %r45, 30;
	shf.l.wrap.b32 	%r30, %r46, %r45, 2;
	shl.b32 	%r31, %r46, 2;
	shr.u32 	%r32, %r30, 31;
	add.s32 	%r33, %r32, %r29;
	neg.s32 	%r34, %r33;
	setp.lt.s32 	%p7, %r4, 0;
	selp.b32 	%r47, %r34, %r33, %p7;
	xor.b32  	%r35, %r30, %r4;
	shr.s32 	%r36, %r30, 31;
	xor.b32  	%r37, %r36, %r30;
	xor.b32  	%r38, %r36, %r31;
	cvt.u64.u32 	%rd15, %r37;
	shl.b64 	%rd16, %rd15, 32;
	cvt.u64.u32 	%rd17, %r38;
	or.b64  	%rd18, %rd16, %rd17;
	cvt.rn.f64.s64 	%fd1, %rd18;
	mul.f64 	%fd2, %fd1, 0d3BF921FB54442D19;
	cvt.rn.f32.f64 	%f19, %fd2;
	neg.f32 	%f20, %f19;
	setp.lt.s32 	%p8, %r35, 0;
	selp.f32 	%f37, %f20, %f19, %p8;
$L__BB0_9:
	add.s32 	%r40, %r47, 1;
	mul.rn.f32 	%f22, %f37, %f37;
	and.b32  	%r41, %r47, 1;
	setp.eq.b32 	%p9, %r41, 1;
	selp.f32 	%f23, %f37, 0f3F800000, %p9;
	fma.rn.f32 	%f24, %f22, %f23, 0f00000000;
	fma.rn.f32 	%f25, %f22, 0f37CBAC00, 0fBAB607ED;
	selp.f32 	%f26, 0fB94D4153, %f25, %p9;
	selp.f32 	%f27, 0f3C0885E4, 0f3D2AAABB, %p9;
	fma.rn.f32 	%f28, %f26, %f22, %f27;
	selp.f32 	%f29, 0fBE2AAAA8, 0fBEFFFFFF, %p9;
	fma.rn.f32 	%f30, %f28, %f22, %f29;
	fma.rn.f32 	%f31, %f30, %f24, %f23;
	and.b32  	%r42, %r40, 2;
	setp.eq.s32 	%p10, %r42, 0;
	mov.f32 	%f32, 0f00000000;
	sub.f32 	%f33, %f32, %f31;
	selp.f32 	%f34, %f31, %f33, %p10;
	sqrt.rn.f32 	%f35, %f1;
	mul.f32 	%f36, %f35, %f34;
	mad.lo.s32 	%r43, %r17, %r1, %r2;
	cvta.to.global.u64 	%rd19, %rd9;
	mul.wide.u32 	%rd20, %r43, 4;
	add.s64 	%rd21, %rd19, %rd20;
	st.global.f32 	[%rd21], %f36;
$L__BB0_10:
	ret;

}
	// .globl	_Z24attention_with_image_mlpPKfS0_S0_S0_S0_Pfiif
.visible .entry _Z24attention_with_image_mlpPKfS0_S0_S0_S0_Pfiif(
	.param .u64 .ptr .align 1 _Z24attention_with_image_mlpPKfS0_S0_S0_S0_Pfiif_param_0,
	.param .u64 .ptr .align 1 _Z24attention_with_image_mlpPKfS0_S0_S0_S0_Pfiif_param_1,
	.param .u64 .ptr .align 1 _Z24attention_with_image_mlpPKfS0_S0_S0_S0_Pfiif_param_2,
	.param .u64 .ptr .align 1 _Z24attention_with_image_mlpPKfS0_S0_S0_S0_Pfiif_param_3,
	.param .u64 .ptr .align 1 _Z24attention_with_image_mlpPKfS0_S0_S0_S0_Pfiif_param_4,
	.param .u64 .ptr .align 1 _Z24attention_with_image_mlpPKfS0_S0_S0_S0_Pfiif_param_5,
	.param .u32 _Z24attention_with_image_mlpPKfS0_S0_S0_S0_Pfiif_param_6,
	.param .u32 _Z24attention_with_image_mlpPKfS0_S0_S0_S0_Pfiif_param_7,
	.param .f32 _Z24attention_with_image_mlpPKfS0_S0_S0_S0_Pfiif_param_8
)
{
	.local .align 16 .b8 	__local_depot1[1024];
	.reg .b64 	%SP;
	.reg .b64 	%SPL;
	.reg .pred 	%p<25>;
	.reg .b32 	%r<105>;
	.reg .b32 	%f<2417>;
	.reg .b64 	%rd<93>;

	mov.u64 	%SPL, __local_depot1;
	ld.param.u64 	%rd15, [_Z24attention_with_image_mlpPKfS0_S0_S0_S0_Pfiif_param_0];
	ld.param.u32 	%r39, [_Z24attention_with_image_mlpPKfS0_S0_S0_S0_Pfiif_param_6];
	add.u64 	%rd1, %SPL, 0;
	add.u64 	%rd2, %SPL, 512;
	mov.u32 	%r40, %ctaid.x;
	mov.u32 	%r41, %ntid.x;
	mov.u32 	%r42, %tid.x;
	mad.lo.s32 	%r1, %r40, %r41, %r42;
	setp.ge.s32 	%p1, %r1, %r39;
	@%p1 bra 	$L__BB1_37;
	cvta.to.global.u64 	%rd23, %rd15;
	shl.b32 	%r43, %r1, 7;
	mul.wide.s32 	%rd24, %r43, 4;
	add.s64 	%rd3, %rd23, %rd24;
	setp.lt.s32 	%p2, %r1, 0;
	mov.f32 	%f2152, 0f00000000;
	mov.f32 	%f2153, %f2152;
	mov.f32 	%f2154, %f2152;
	mov.f32 	%f2155, %f2152;
	mov.f32 	%f2156, %f2152;
	mov.f32 	%f2157, %f2152;
	mov.f32 	%f2158, %f2152;
	mov.f32 	%f2159, %f2152;
	mov.f32 	%f2160, %f2152;
	mov.f32 	%f2161, %f2152;
	mov.f32 	%f2162, %f2152;
	mov.f32 	%f2163, %f2152;
	mov.f32 	%f2164, %f2152;
	mov.f32 	%f2165, %f2152;
	mov.f32 	%f2166, %f2152;
	mov.f32 	%f2167, %f2152;
	mov.f32 	%f2168, %f2152;
	mov.f32 	%f2169, %f2152;
	mov.f32 	%f2170, %f2152;
	mov.f32 	%f2171, %f2152;
	mov.f32 	%f2172, %f2152;
	mov.f32 	%f2173, %f2152;
	mov.f32 	%f2174, %f2152;
	mov.f32 	%f2175, %f2152;
	mov.f32 	%f2176, %f2152;
	mov.f32 	%f2177, %f2152;
	mov.f32 	%f2178, %f2152;
	mov.f32 	%f2179, %f2152;
	mov.f32 	%f2180, %f2152;
	mov.f32 	%f2181, %f2152;
	mov.f32 	%f2182, %f2152;
	mov.f32 	%f2183, %f2152;
	mov.f32 	%f2184, %f2152;
	mov.f32 	%f2185, %f2152;
	mov.f32 	%f2186, %f2152;
	mov.f32 	%f2187, %f2152;
	mov.f32 	%f2188, %f2152;
	mov.f32 	%f2189, %f2152;
	mov.f32 	%f2190, %f2152;
	mov.f32 	%f2191, %f2152;
	mov.f32 	%f2192, %f2152;
	mov.f32 	%f2193, %f2152;
	mov.f32 	%f2194, %f2152;
	mov.f32 	%f2195, %f2152;
	mov.f32 	%f2196, %f2152;
	mov.f32 	%f2197, %f2152;
	mov.f32 	%f2198, %f2152;
	mov.f32 	%f2199, %f2152;
	mov.f32 	%f2200, %f2152;
	mov.f32 	%f2201, %f2152;
	mov.f32 	%f2202, %f2152;
	mov.f32 	%f2203, %f2152;
	mov.f32 	%f2204, %f2152;
	mov.f32 	%f2205, %f2152;
	mov.f32 	%f2206, %f2152;
	mov.f32 	%f2207, %f2152;
	mov.f32 	%f2208, %f2152;
	mov.f32 	%f2209, %f2152;
	mov.f32 	%f2210, %f2152;
	mov.f32 	%f2211, %f2152;
	mov.f32 	%f2212, %f2152;
	mov.f32 	%f2213, %f2152;
	mov.f32 	%f2214, %f2152;
	mov.f32 	%f2215, %f2152;
	mov.f32 	%f2216, %f2152;
	mov.f32 	%f2217, %f2152;
	mov.f32 	%f2218, %f2152;
	mov.f32 	%f2219, %f2152;
	mov.f32 	%f2220, %f2152;
	mov.f32 	%f2221, %f2152;
	mov.f32 	%f2222, %f2152;
	mov.f32 	%f2223, %f2152;
	mov.f32 	%f2224, %f2152;
	mov.f32 	%f2225, %f2152;
	mov.f32 	%f2226, %f2152;
	mov.f32 	%f2227, %f2152;
	mov.f32 	%f2228, %f2152;
	mov.f32 	%f2229, %f2152;
	mov.f32 	%f2230, %f2152;
	mov.f32 	%f2231, %f2152;
	mov.f32 	%f2232, %f2152;
	mov.f32 	%f2233, %f2152;
	mov.f32 	%f2234, %f2152;
	mov.f32 	%f2235, %f2152;
	mov.f32 	%f2236, %f2152;
	mov.f32 	%f2237, %f2152;
	mov.f32 	%f2238, %f2152;
	mov.f32 	%f2239, %f2152;
	mov.f32 	%f2240, %f2152;
	mov.f32 	%f2241, %f2152;
	mov.f32 	%f2242, %f2152;
	mov.f32 	%f2243, %f2152;
	mov.f32 	%f2244, %f2152;
	mov.f32 	%f2245, %f2152;
	mov.f32 	%f2246, %f2152;
	mov.f32 	%f2247, %f2152;
	mov.f32 	%f2248, %f2152;
	mov.f32 	%f2249, %f2152;
	mov.f32 	%f2250, %f2152;
	mov.f32 	%f2251, %f2152;
	mov.f32 	%f2252, %f2152;
	mov.f32 	%f2253, %f2152;
	mov.f32 	%f2254, %f2152;
	mov.f32 	%f2255, %f2152;
	mov.f32 	%f2256, %f2152;
	mov.f32 	%f2257, %f2152;
	mov.f32 	%f2258, %f2152;
	mov.f32 	%f2259, %f2152;
	mov.f32 	%f2260, %f2152;
	mov.f32 	%f2261, %f2152;
	mov.f32 	%f2262, %f2152;
	mov.f32 	%f2263, %f2152;
	mov.f32 	%f2264, %f2152;
	mov.f32 	%f2265, %f2152;
	mov.f32 	%f2266, %f2152;
	mov.f32 	%f2267, %f2152;
	mov.f32 	%f2268, %f2152;
	mov.f32 	%f2269, %f2152;
	mov.f32 	%f2270, %f2152;
	mov.f32 	%f2271, %f2152;
	mov.f32 	%f2272, %f2152;
	mov.f32 	%f2273, %f2152;
	mov.f32 	%f2274, %f2152;
	mov.f32 	%f2275, %f2152;
	mov.f32 	%f2276, %f2152;
	mov.f32 	%f2277, %f2152;
	mov.f32 	%f2278, %f2152;
	mov.f32 	%f2279, %f2152;
	mov.f32 	%f2280, %f2152;
	@%p2 bra 	$L__BB1_4;
	ld.global.nc.f32 	%f1, [%rd3];
	ld.global.nc.f32 	%f2, [%rd3+4];
	ld.global.nc.f32 	%f3, [%rd3+8];
	ld.global.nc.f32 	%f4, [%rd3+12];
	ld.global.nc.f32 	%f5, [%rd3+16];
	ld.global.nc.f32 	%f6, [%rd3+20];
	ld.global.nc.f32 	%f7, [%rd3+24];
	ld.global.nc.f32 	%f8, [%rd3+28];
	ld.global.nc.f32 	%f9, [%rd3+32];
	ld.global.nc.f32 	%f10, [%rd3+36];
	ld.global.nc.f32 	%f11, [%rd3+40];
	ld.global.nc.f32 	%f12, [%rd3+44];
	ld.global.nc.f32 	%f13, [%rd3+48];
	ld.global.nc.f32 	%f14, [%rd3+52];
	ld.global.nc.f32 	%f15, [%rd3+56];
	ld.global.nc.f32 	%f16, [%rd3+60];
	ld.global.nc.f32 	%f17, [%rd3+64];
	ld.global.nc.f32 	%f18, [%rd3+68];
	ld.global.nc.f32 	%f19, [%rd3+72];
	ld.global.nc.f32 	%f20, [%rd3+76];
	ld.global.nc.f32 	%f21, [%rd3+80];
	ld.global.nc.f32 	%f22, [%rd3+84];
	ld.global.nc.f32 	%f23, [%rd3+88];
	ld.global.nc.f32 	%f24, [%rd3+92];
	ld.global.nc.f32 	%f25, [%rd3+96];
	ld.global.nc.f32 	%f26, [%rd3+100];
	ld.global.nc.f32 	%f27, [%rd3+104];
	ld.global.nc.f32 	%f28, [%rd3+108];
	ld.global.nc.f32 	%f29, [%rd3+112];
	ld.global.nc.f32 	%f30, [%rd3+116];
	ld.global.nc.f32 	%f31, [%rd3+120];
	ld.global.nc.f32 	%f32, [%rd3+124];
	ld.global.nc.f32 	%f33, [%rd3+128];
	ld.global.nc.f32 	%f34, [%rd3+132];
	ld.global.nc.f32 	%f35, [%rd3+136];
	ld.global.nc.f32 	%f36, [%rd3+140];
	ld.global.nc.f32 	%f37, [%rd3+144];
	ld.global.nc.f32 	%f38, [%rd3+148];
	ld.global.nc.f32 	%f39, [%rd3+152];
	ld.global.nc.f32 	%f40, [%rd3+156];
	ld.global.nc.f32 	%f41, [%rd3+160];
	ld.global.nc.f32 	%f42, [%rd3+164];
	ld.global.nc.f32 	%f43, [%rd3+168];
	ld.global.nc.f32 	%f44, [%rd3+172];
	ld.global.nc.f32 	%f45, [%rd3+176];
	ld.global.nc.f32 	%f46, [%rd3+180];
	ld.global.nc.f32 	%f47, [%rd3+184];
	ld.global.nc.f32 	%f48, [%rd3+188];
	ld.global.nc.f32 	%f49, [%rd3+192];
	ld.global.nc.f32 	%f50, [%rd3+196];
	ld.global.nc.f32 	%f51, [%rd3+200];
	ld.global.nc.f32 	%f52, [%rd3+204];
	ld.global.nc.f32 	%f53, [%rd3+208];
	ld.global.nc.f32 	%f54, [%rd3+212];
	ld.global.nc.f32 	%f55, [%rd3+216];
	ld.global.nc.f32 	%f56, [%rd3+220];
	ld.global.nc.f32 	%f57, [%rd3+224];
	ld.global.nc.f32 	%f58, [%rd3+228];
	ld.global.nc.f32 	%f59, [%rd3+232];
	ld.global.nc.f32 	%f60, [%rd3+236];
	ld.global.nc.f32 	%f61, [%rd3+240];
	ld.global.nc.f32 	%f62, [%rd3+244];
	ld.global.nc.f32 	%f63, [%rd3+248];
	ld.global.nc.f32 	%f64, [%rd3+252];
	ld.global.nc.f32 	%f65, [%rd3+256];
	ld.global.nc.f32 	%f66, [%rd3+260];
	ld.global.nc.f32 	%f67, [%rd3+264];
	ld.global.nc.f32 	%f68, [%rd3+268];
	ld.global.nc.f32 	%f69, [%rd3+272];
	ld.global.nc.f32 	%f70, [%rd3+276];
	ld.global.nc.f32 	%f71, [%rd3+280];
	ld.global.nc.f32 	%f72, [%rd3+284];
	ld.global.nc.f32 	%f73, [%rd3+288];
	ld.global.nc.f32 	%f74, [%rd3+292];
	ld.global.nc.f32 	%f75, [%rd3+296];
	ld.global.nc.f32 	%f76, [%rd3+300];
	ld.global.nc.f32 	%f77, [%rd3+304];
	ld.global.nc.f32 	%f78, [%rd3+308];
	ld.global.nc.f32 	%f79, [%rd3+312];
	ld.global.nc.f32 	%f80, [%rd3+316];
	ld.global.nc.f32 	%f81, [%rd3+320];
	ld.global.nc.f32 	%f82, [%rd3+324];
	ld.global.nc.f32 	%f83, [%rd3+328];
	ld.global.nc.f32 	%f84, [%rd3+332];
	ld.global.nc.f32 	%f85, [%rd3+336];
	ld.global.nc.f32 	%f86, [%rd3+340];
	ld.global.nc.f32 	%f87, [%rd3+344];
	ld.global.nc.f32 	%f88, [%rd3+348];
	ld.global.nc.f32 	%f89, [%rd3+352];
	ld.global.nc.f32 	%f90, [%rd3+356];
	ld.global.nc.f32 	%f91, [%rd3+360];
	ld.global.nc.f32 	%f92, [%rd3+364];
	ld.global.nc.f32 	%f93, [%rd3+368];
	ld.global.nc.f32 	%f94, [%rd3+372];
	ld.global.nc.f32 	%f95, [%rd3+376];
	ld.global.nc.f32 	%f96, [%rd3+380];
	ld.global.nc.f32 	%f97, [%rd3+384];
	ld.global.nc.f32 	%f98, [%rd3+388];
	ld.global.nc.f32 	%f99, [%rd3+392];
	ld.global.nc.f32 	%f100, [%rd3+396];
	ld.global.nc.f32 	%f101, [%rd3+400];
	ld.global.nc.f32 	%f102, [%rd3+404];
	ld.global.nc.f32 	%f103, [%rd3+408];
	ld.global.nc.f32 	%f104, [%rd3+412];
	ld.global.nc.f32 	%f105, [%rd3+416];
	ld.global.nc.f32 	%f106, [%rd3+420];
	ld.global.nc.f32 	%f107, [%rd3+424];
	ld.global.nc.f32 	%f108, [%rd3+428];
	ld.global.nc.f32 	%f109, [%rd3+432];
	ld.global.nc.f32 	%f110, [%rd3+436];
	ld.global.nc.f32 	%f111, [%rd3+440];
	ld.global.nc.f32 	%f112, [%rd3+444];
	ld.global.nc.f32 	%f113, [%rd3+448];
	ld.global.nc.f32 	%f114, [%rd3+452];
	ld.global.nc.f32 	%f115, [%rd3+456];
	ld.global.nc.f32 	%f116, [%rd3+460];
	ld.global.nc.f32 	%f117, [%rd3+464];
	ld.global.nc.f32 	%f118, [%rd3+468];
	ld.global.nc.f32 	%f119, [%rd3+472];
	ld.global.nc.f32 	%f120, [%rd3+476];
	ld.global.nc.f32 	%f121, [%rd3+480];
	ld.global.nc.f32 	%f122, [%rd3+484];
	ld.global.nc.f32 	%f123, [%rd3+488];
	ld.global.nc.f32 	%f124, [%rd3+492];
	ld.global.nc.f32 	%f125, [%rd3+496];
	ld.global.nc.f32 	%f126, [%rd3+500];
	ld.global.nc.f32 	%f127, [%rd3+504];
	ld.global.nc.f32 	%f128, [%rd3+508];
	mov.b32 	%r92, 0;
	mov.f32 	%f2150, 0fF149F2CA;
	mov.f32 	%f2152, 0f00000000;
$L__BB1_3:
	ld.param.f32 	%f2021, [_Z24attention_with_image_mlpPKfS0_S0_S0_S0_Pfiif_param_8];
	ld.param.u64 	%rd87, [_Z24attention_with_image_mlpPKfS0_S0_S0_S0_Pfiif_param_2];
	ld.param.u64 	%rd86, [_Z24attention_with_image_mlpPKfS0_S0_S0_S0_Pfiif_param_1];
	shl.b32 	%r45, %r92, 7;
	cvta.to.global.u64 	%rd25, %rd86;
	mul.wide.u32 	%rd26, %r45, 4;
	add.s64 	%rd27, %rd25, %rd26;
	ld.global.nc.f32 	%f921, [%rd27];
	fma.rn.f32 	%f922, %f1, %f921, 0f00000000;
	ld.global.nc.f32 	%f923, [%rd27+4];
	fma.rn.f32 	%f924, %f2, %f923, %f922;
	ld.global.nc.f32 	%f925, [%rd27+8];
	fma.rn.f32 	%f926, %f3, %f925, %f924;
	ld.global.nc.f32 	%f927, [%rd27+12];
	fma.rn.f32 	%f928, %f4, %f927, %f926;
	ld.global.nc.f32 	%f929, [%rd27+16];
	fma.rn.f32 	%f930, %f5, %f929, %f928;
	ld.global.nc.f32 	%f931, [%rd27+20];
	fma.rn.f32 	%f932, %f6, %f931, %f930;
	ld.global.nc.f32 	%f933, [%rd27+24];
	fma.rn.f32 	%f934, %f7, %f933, %f932;
	ld.global.nc.f32 	%f935, [%rd27+28];
	fma.rn.f32 	%f936, %f8, %f935, %f934;
	ld.global.nc.f32 	%f937, [%rd27+32];
	fma.rn.f32 	%f938, %f9, %f937, %f936;
	ld.global.nc.f32 	%f939, [%rd27+36];
	fma.rn.f32 	%f940, %f10, %f939, %f938;
	ld.global.nc.f32 	%f941, [%rd27+40];
	fma.rn.f32 	%f942, %f11, %f941, %f940;
	ld.global.nc.f32 	%f943, [%rd27+44];
	fma.rn.f32 	%f944, %f12, %f943, %f942;
	ld.global.nc.f32 	%f945, [%rd27+48];
	fma.rn.f32 	%f946, %f13, %f945, %f944;
	ld.global.nc.f32 	%f947, [%rd27+52];
	fma.rn.f32 	%f948, %f14, %f947, %f946;
	ld.global.nc.f32 	%f949, [%rd27+56];
	fma.rn.f32 	%f950, %f15, %f949, %f948;
	ld.global.nc.f32 	%f951, [%rd27+60];
	fma.rn.f32 	%f952, %f16, %f951, %f950;
	ld.global.nc.f32 	%f953, [%rd27+64];
	fma.rn.f32 	%f954, %f17, %f953, %f952;
	ld.global.nc.f32 	%f955, [%rd27+68];
	fma.rn.f32 	%f956, %f18, %f955, %f954;
	ld.global.nc.f32 	%f957, [%rd27+72];
	fma.rn.f32 	%f958, %f19, %f957, %f956;
	ld.global.nc.f32 	%f959, [%rd27+76];
	fma.rn.f32 	%f960, %f20, %f959, %f958;
	ld.global.nc.f32 	%f961, [%rd27+80];
	fma.rn.f32 	%f962, %f21, %f961, %f960;
	ld.global.nc.f32 	%f963, [%rd27+84];
	fma.rn.f32 	%f964, %f22, %f963, %f962;
	ld.global.nc.f32 	%f965, [%rd27+88];
	fma.rn.f32 	%f966, %f23, %f965, %f964;
	ld.global.nc.f32 	%f967, [%rd27+92];
	fma.rn.f32 	%f968, %f24, %f967, %f966;
	ld.global.nc.f32 	%f969, [%rd27+96];
	fma.rn.f32 	%f970, %f25, %f969, %f968;
	ld.global.nc.f32 	%f971, [%rd27+100];
	fma.rn.f32 	%f972, %f26, %f971, %f970;
	ld.global.nc.f32 	%f973, [%rd27+104];
	fma.rn.f32 	%f974, %f27, %f973, %f972;
	ld.global.nc.f32 	%f975, [%rd27+108];
	fma.rn.f32 	%f976, %f28, %f975, %f974;
	ld.global.nc.f32 	%f977, [%rd27+112];
	fma.rn.f32 	%f978, %f29, %f977, %f976;
	ld.global.nc.f32 	%f979, [%rd27+116];
	fma.rn.f32 	%f980, %f30, %f979, %f978;
	ld.global.nc.f32 	%f981, [%rd27+120];
	fma.rn.f32 	%f982, %f31, %f981, %f980;
	ld.global.nc.f32 	%f983, [%rd27+124];
	fma.rn.f32 	%f984, %f32, %f983, %f982;
	ld.global.nc.f32 	%f985, [%rd27+128];
	fma.rn.f32 	%f986, %f33, %f985, %f984;
	ld.global.nc.f32 	%f987, [%rd27+132];
	fma.rn.f32 	%f988, %f34, %f987, %f986;
	ld.global.nc.f32 	%f989, [%rd27+136];
	fma.rn.f32 	%f990, %f35, %f989, %f988;
	ld.global.nc.f32 	%f991, [%rd27+140];
	fma.rn.f32 	%f992, %f36, %f991, %f990;
	ld.global.nc.f32 	%f993, [%rd27+144];
	fma.rn.f32 	%f994, %f37, %f993, %f992;
	ld.global.nc.f32 	%f995, [%rd27+148];
	fma.rn.f32 	%f996, %f38, %f995, %f994;
	ld.global.nc.f32 	%f997, [%rd27+152];
	fma.rn.f32 	%f998, %f39, %f997, %f996;
	ld.global.nc.f32 	%f999, [%rd27+156];
	fma.rn.f32 	%f1000, %f40, %f999, %f998;
	ld.global.nc.f32 	%f1001, [%rd27+160];
	fma.rn.f32 	%f1002, %f41, %f1001, %f1000;
	ld.global.nc.f32 	%f1003, [%rd27+164];
	fma.rn.f32 	%f1004, %f42, %f1003, %f1002;
	ld.global.nc.f32 	%f1005, [%rd27+168];
	fma.rn.f32 	%f1006, %f43, %f1005, %f1004;
	ld.global.nc.f32 	%f1007, [%rd27+172];
	fma.rn.f32 	%f1008, %f44, %f1007, %f1006;
	ld.global.nc.f32 	%f1009, [%rd27+176];
	fma.rn.f32 	%f1010, %f45, %f1009, %f1008;
	ld.global.nc.f32 	%f1011, [%rd27+180];
	fma.rn.f32 	%f1012, %f46, %f1011, %f1010;
	ld.global.nc.f32 	%f1013, [%rd27+184];
	fma.rn.f32 	%f1014, %f47, %f1013, %f1012;
	ld.global.nc.f32 	%f1015, [%rd27+188];
	fma.rn.f32 	%f1016, %f48, %f1015, %f1014;
	ld.global.nc.f32 	%f1017, [%rd27+192];
	fma.rn.f32 	%f1018, %f49, %f1017, %f1016;
	ld.global.nc.f32 	%f1019, [%rd27+196];
	fma.rn.f32 	%f1020, %f50, %f1019, %f1018;
	ld.global.nc.f32 	%f1021, [%rd27+200];
	fma.rn.f32 	%f1022, %f51, %f1021, %f1020;
	ld.global.nc.f32 	%f1023, [%rd27+204];
	fma.rn.f32 	%f1024, %f52, %f1023, %f1022;
	ld.global.nc.f32 	%f1025, [%rd27+208];
	fma.rn.f32 	%f1026, %f53, %f1025, %f1024;
	ld.global.nc.f32 	%f1027, [%rd27+212];
	fma.rn.f32 	%f1028, %f54, %f1027, %f1026;
	ld.global.nc.f32 	%f1029, [%rd27+216];
	fma.rn.f32 	%f1030, %f55, %f1029, %f1028;
	ld.global.nc.f32 	%f1031, [%rd27+220];
	fma.rn.f32 	%f1032, %f56, %f1031, %f1030;
	ld.global.nc.f32 	%f1033, [%rd27+224];
	fma.rn.f32 	%f1034, %f57, %f1033, %f1032;
	ld.global.nc.f32 	%f1035, [%rd27+228];
	fma.rn.f32 	%f1036, %f58, %f1035, %f1034;
	ld.global.nc.f32 	%f1037, [%rd27+232];
	fma.rn.f32 	%f1038, %f59, %f1037, %f1036;
	ld.global.nc.f32 	%f1039, [%rd27+236];
	fma.rn.f32 	%f1040, %f60, %f1039, %f1038;
	ld.global.nc.f32 	%f1041, [%rd27+240];
	fma.rn.f32 	%f1042, %f61, %f1041, %f1040;
	ld.global.nc.f32 	%f1043, [%rd27+244];
	fma.rn.f32 	%f1044, %f62, %f1043, %f1042;
	ld.global.nc.f32 	%f1045, [%rd27+248];
	fma.rn.f32 	%f1046, %f63, %f1045, %f1044;
	ld.global.nc.f32 	%f1047, [%rd27+252];
	fma.rn.f32 	%f1048, %f64, %f1047, %f1046;
	ld.global.nc.f32 	%f1049, [%rd27+256];
	fma.rn.f32 	%f1050, %f65, %f1049, %f1048;
	ld.global.nc.f32 	%f1051, [%rd27+260];
	fma.rn.f32 	%f1052, %f66, %f1051, %f1050;
	ld.global.nc.f32 	%f1053, [%rd27+264];
	fma.rn.f32 	%f1054, %f67, %f1053, %f1052;
	ld.global.nc.f32 	%f1055, [%rd27+268];
	fma.rn.f32 	%f1056, %f68, %f1055, %f1054;
	ld.global.nc.f32 	%f1057, [%rd27+272];
	fma.rn.f32 	%f1058, %f69, %f1057, %f1056;
	ld.global.nc.f32 	%f1059, [%rd27+276];
	fma.rn.f32 	%f1060, %f70, %f1059, %f1058;
	ld.global.nc.f32 	%f1061, [%rd27+280];
	fma.rn.f32 	%f1062, %f71, %f1061, %f1060;
	ld.global.nc.f32 	%f1063, [%rd27+284];
	fma.rn.f32 	%f1064, %f72, %f1063, %f1062;
	ld.global.nc.f32 	%f1065, [%rd27+288];
	fma.rn.f32 	%f1066, %f73, %f1065, %f1064;
	ld.global.nc.f32 	%f1067, [%rd27+292];
	fma.rn.f32 	%f1068, %f74, %f1067, %f1066;
	ld.global.nc.f32 	%f1069, [%rd27+296];
	fma.rn.f32 	%f1070, %f75, %f1069, %f1068;
	ld.global.nc.f32 	%f1071, [%rd27+300];
	fma.rn.f32 	%f1072, %f76, %f1071, %f1070;
	ld.global.nc.f32 	%f1073, [%rd27+304];
	fma.rn.f32 	%f1074, %f77, %f1073, %f1072;
	ld.global.nc.f32 	%f1075, [%rd27+308];
	fma.rn.f32 	%f1076, %f78, %f1075, %f1074;
	ld.global.nc.f32 	%f1077, [%rd27+312];
	fma.rn.f32 	%f1078, %f79, %f1077, %f1076;
	ld.global.nc.f32 	%f1079, [%rd27+316];
	fma.rn.f32 	%f1080, %f80, %f1079, %f1078;
	ld.global.nc.f32 	%f1081, [%rd27+320];
	fma.rn.f32 	%f1082, %f81, %f1081, %f1080;
	ld.global.nc.f32 	%f1083, [%rd27+324];
	fma.rn.f32 	%f1084, %f82, %f1083, %f1082;
	ld.global.nc.f32 	%f1085, [%rd27+328];
	fma.rn.f32 	%f1086, %f83, %f1085, %f1084;
	ld.global.nc.f32 	%f1087, [%rd27+332];
	fma.rn.f32 	%f1088, %f84, %f1087, %f1086;
	ld.global.nc.f32 	%f1089, [%rd27+336];
	fma.rn.f32 	%f1090, %f85, %f1089, %f1088;
	ld.global.nc.f32 	%f1091, [%rd27+340];
	fma.rn.f32 	%f1092, %f86, %f1091, %f1090;
	ld.global.nc.f32 	%f1093, [%rd27+344];
	fma.rn.f32 	%f1094, %f87, %f1093, %f1092;
	ld.global.nc.f32 	%f1095, [%rd27+348];
	fma.rn.f32 	%f1096, %f88, %f1095, %f1094;
	ld.global.nc.f32 	%f1097, [%rd27+352];
	fma.rn.f32 	%f1098, %f89, %f1097, %f1096;
	ld.global.nc.f32 	%f1099, [%rd27+356];
	fma.rn.f32 	%f1100, %f90, %f1099, %f1098;
	ld.global.nc.f32 	%f1101, [%rd27+360];
	fma.rn.f32 	%f1102, %f91, %f1101, %f1100;
	ld.global.nc.f32 	%f1103, [%rd27+364];
	fma.rn.f32 	%f1104, %f92, %f1103, %f1102;
	ld.global.nc.f32 	%f1105, [%rd27+368];
	fma.rn.f32 	%f1106, %f93, %f1105, %f1104;
	ld.global.nc.f32 	%f1107, [%rd27+372];
	fma.rn.f32 	%f1108, %f94, %f1107, %f1106;
	ld.global.nc.f32 	%f1109, [%rd27+376];
	fma.rn.f32 	%f1110, %f95, %f1109, %f1108;
	ld.global.nc.f32 	%f1111, [%rd27+380];
	fma.rn.f32 	%f1112, %f96, %f1111, %f1110;
	ld.global.nc.f32 	%f1113, [%rd27+384];
	fma.rn.f32 	%f1114, %f97, %f1113, %f1112;
	ld.global.nc.f32 	%f1115, [%rd27+388];
	fma.rn.f32 	%f1116, %f98, %f1115, %f1114;
	ld.global.nc.f32 	%f1117, [%rd27+392];
	fma.rn.f32 	%f1118, %f99, %f1117, %f1116;
	ld.global.nc.f32 	%f1119, [%rd27+396];
	fma.rn.f32 	%f1120, %f100, %f1119, %f1118;
	ld.global.nc.f32 	%f1121, [%rd27+400];
	fma.rn.f32 	%f1122, %f101, %f1121, %f1120;
	ld.global.nc.f32 	%f1123, [%rd27+404];
	fma.rn.f32 	%f1124, %f102, %f1123, %f1122;
	ld.global.nc.f32 	%f1125, [%rd27+408];
	fma.rn.f32 	%f1126, %f103, %f1125, %f1124;
	ld.global.nc.f32 	%f1127, [%rd27+412];
	fma.rn.f32 	%f1128, %f104, %f1127, %f1126;
	ld.global.nc.f32 	%f1129, [%rd27+416];
	fma.rn.f32 	%f1130, %f105, %f1129, %f1128;
	ld.global.nc.f32 	%f1131, [%rd27+420];
	fma.rn.f32 	%f1132, %f106, %f1131, %f1130;
	ld.global.nc.f32 	%f1133, [%rd27+424];
	fma.rn.f32 	%f1134, %f107, %f1133, %f1132;
	ld.global.nc.f32 	%f1135, [%rd27+428];
	fma.rn.f32 	%f1136, %f108, %f1135, %f1134;
	ld.global.nc.f32 	%f1137, [%rd27+432];
	fma.rn.f32 	%f1138, %f109, %f1137, %f1136;
	ld.global.nc.f32 	%f1139, [%rd27+436];
	fma.rn.f32 	%f1140, %f110, %f1139, %f1138;
	ld.global.nc.f32 	%f1141, [%rd27+440];
	fma.rn.f32 	%f1142, %f111, %f1141, %f1140;
	ld.global.nc.f32 	%f1143, [%rd27+444];
	fma.rn.f32 	%f1144, %f112, %f1143, %f1142;
	ld.global.nc.f32 	%f1145, [%rd27+448];
	fma.rn.f32 	%f1146, %f113, %f1145, %f1144;
	ld.global.nc.f32 	%f1147, [%rd27+452];
	fma.rn.f32 	%f1148, %f114, %f1147, %f1146;
	ld.global.nc.f32 	%f1149, [%rd27+456];
	fma.rn.f32 	%f1150, %f115, %f1149, %f1148;
	ld.global.nc.f32 	%f1151, [%rd27+460];
	fma.rn.f32 	%f1152, %f116, %f1151, %f1150;
	ld.global.nc.f32 	%f1153, [%rd27+464];
	fma.rn.f32 	%f1154, %f117, %f1153, %f1152;
	ld.global.nc.f32 	%f1155, [%rd27+468];
	fma.rn.f32 	%f1156, %f118, %f1155, %f1154;
	ld.global.nc.f32 	%f1157, [%rd27+472];
	fma.rn.f32 	%f1158, %f119, %f1157, %f1156;
	ld.global.nc.f32 	%f1159, [%rd27+476];
	fma.rn.f32 	%f1160, %f120, %f1159, %f1158;
	ld.global.nc.f32 	%f1161, [%rd27+480];
	fma.rn.f32 	%f1162, %f121, %f1161, %f1160;
	ld.global.nc.f32 	%f1163, [%rd27+484];
	fma.rn.f32 	%f1164, %f122, %f1163, %f1162;
	ld.global.nc.f32 	%f1165, [%rd27+488];
	fma.rn.f32 	%f1166, %f123, %f1165, %f1164;
	ld.global.nc.f32 	%f1167, [%rd27+492];
	fma.rn.f32 	%f1168, %f124, %f1167, %f1166;
	ld.global.nc.f32 	%f1169, [%rd27+496];
	fma.rn.f32 	%f1170, %f125, %f1169, %f1168;
	ld.global.nc.f32 	%f1171, [%rd27+500];
	fma.rn.f32 	%f1172, %f126, %f1171, %f1170;
	ld.global.nc.f32 	%f1173, [%rd27+504];
	fma.rn.f32 	%f1174, %f127, %f1173, %f1172;
	ld.global.nc.f32 	%f1175, [%rd27+508];
	fma.rn.f32 	%f1176, %f128, %f1175, %f1174;
	mul.f32 	%f1177, %f2021, %f1176;
	max.f32 	%f259, %f2150, %f1177;
	sub.f32 	%f1178, %f2150, %f259;
	fma.rn.f32 	%f1179, %f1178, 0f3BBB989D, 0f3F000000;
	cvt.sat.f32.f32 	%f1180, %f1179;
	mov.f32 	%f1181, 0f4B400001;
	mov.f32 	%f1182, 0f437C0000;
	fma.rm.f32 	%f1183, %f1180, %f1182, %f1181;
	add.f32 	%f1184, %f1183, 0fCB40007F;
	neg.f32 	%f1185, %f1184;
	fma.rn.f32 	%f1186, %f1178, 0f3FB8AA3B, %f1185;
	fma.rn.f32 	%f1187, %f1178, 0f32A57060, %f1186;
	mov.b32 	%r46, %f1183;
	shl.b32 	%r47, %r46, 23;
	mov.b32 	%f1188, %r47;
	ex2.approx.ftz.f32 	%f1189, %f1187;
	mul.f32 	%f1190, %f1189, %f1188;
	sub.f32 	%f1191, %f1177, %f259;
	fma.rn.f32 	%f1192, %f1191, 0f3BBB989D, 0f3F000000;
	cvt.sat.f32.f32 	%f1193, %f1192;
	fma.rm.f32 	%f1194, %f1193, %f1182, %f1181;
	add.f32 	%f1195, %f1194, 0fCB40007F;
	neg.f32 	%f1196, %f1195;
	fma.rn.f32 	%f1197, %f1191, 0f3FB8AA3B, %f1196;
	fma.rn.f32 	%f1198, %f1191, 0f32A57060, %f1197;
	mov.b32 	%r48, %f1194;
	shl.b32 	%r49, %r48, 23;
	mov.b32 	%f1199, %r49;
	ex2.approx.ftz.f32 	%f1200, %f1198;
	mul.f32 	%f1201, %f1200, %f1199;
	fma.rn.f32 	%f2280, %f2280, %f1190, %f1201;
	cvta.to.global.u64 	%rd28, %rd87;
	add.s64 	%rd29, %rd28, %rd26;
	ld.global.nc.f32 	%f1202, [%rd29];
	mul.f32 	%f1203, %f1201, %f1202;
	fma.rn.f32 	%f2279, %f1190, %f2279, %f1203;
	ld.global.nc.f32 	%f1204, [%rd29+4];
	mul.f32 	%f1205, %f1201, %f1204;
	fma.rn.f32 	%f2278, %f1190, %f2278, %f1205;
	ld.global.nc.f32 	%f1206, [%rd29+8];
	mul.f32 	%f1207, %f1201, %f1206;
	fma.rn.f32 	%f2277, %f1190, %f2277, %f1207;
	ld.global.nc.f32 	%f1208, [%rd29+12];
	mul.f32 	%f1209, %f1201, %f1208;
	fma.rn.f32 	%f2276, %f1190, %f2276, %f1209;
	ld.global.nc.f32 	%f1210, [%rd29+16];
	mul.f32 	%f1211, %f1201, %f1210;
	fma.rn.f32 	%f2275, %f1190, %f2275, %f1211;
	ld.global.nc.f32 	%f1212, [%rd29+20];
	mul.f32 	%f1213, %f1201, %f1212;
	fma.rn.f32 	%f2274, %f1190, %f2274, %f1213;
	ld.global.nc.f32 	%f1214, [%rd29+24];
	mul.f32 	%f1215, %f1201, %f1214;
	fma.rn.f32 	%f2273, %f1190, %f2273, %f1215;
	ld.global.nc.f32 	%f1216, [%rd29+28];
	mul.f32 	%f1217, %f1201, %f1216;
	fma.rn.f32 	%f2272, %f1190, %f2272, %f1217;
	ld.global.nc.f32 	%f1218, [%rd29+32];
	mul.f32 	%f1219, %f1201, %f1218;
	fma.rn.f32 	%f2271, %f1190, %f2271, %f1219;
	ld.global.nc.f32 	%f1220, [%rd29+36];
	mul.f32 	%f1221, %f1201, %f1220;
	fma.rn.f32 	%f2270, %f1190, %f2270, %f1221;
	ld.global.nc.f32 	%f1222, [%rd29+40];
	mul.f32 	%f1223, %f1201, %f1222;
	fma.rn.f32 	%f2269, %f1190, %f2269, %f1223;
	ld.global.nc.f32 	%f1224, [%rd29+44];
	mul.f32 	%f1225, %f1201, %f1224;
	fma.rn.f32 	%f2268, %f1190, %f2268, %f1225;
	ld.global.nc.f32 	%f1226, [%rd29+48];
	mul.f32 	%f1227, %f1201, %f1226;
	fma.rn.f32 	%f2267, %f1190, %f2267, %f1227;
	ld.global.nc.f32 	%f1228, [%rd29+52];
	mul.f32 	%f1229, %f1201, %f1228;
	fma.rn.f32 	%f2266, %f1190, %f2266, %f1229;
	ld.global.nc.f32 	%f1230, [%rd29+56];
	mul.f32 	%f1231, %f1201, %f1230;
	fma.rn.f32 	%f2265, %f1190, %f2265, %f1231;
	ld.global.nc.f32 	%f1232, [%rd29+60];
	mul.f32 	%f1233, %f1201, %f1232;
	fma.rn.f32 	%f2264, %f1190, %f2264, %f1233;
	ld.global.nc.f32 	%f1234, [%rd29+64];
	mul.f32 	%f1235, %f1201, %f1234;
	fma.rn.f32 	%f2263, %f1190, %f2263, %f1235;
	ld.global.nc.f32 	%f1236, [%rd29+68];
	mul.f32 	%f1237, %f1201, %f1236;
	fma.rn.f32 	%f2262, %f1190, %f2262, %f1237;
	ld.global.nc.f32 	%f1238, [%rd29+72];
	mul.f32 	%f1239, %f1201, %f1238;
	fma.rn.f32 	%f2261, %f1190, %f2261, %f1239;
	ld.global.nc.f32 	%f1240, [%rd29+76];
	mul.f32 	%f1241, %f1201, %f1240;
	fma.rn.f32 	%f2260, %f1190, %f2260, %f1241;
	ld.global.nc.f32 	%f1242, [%rd29+80];
	mul.f32 	%f1243, %f1201, %f1242;
	fma.rn.f32 	%f2259, %f1190, %f2259, %f1243;
	ld.global.nc.f32 	%f1244, [%rd29+84];
	mul.f32 	%f1245, %f1201, %f1244;
	fma.rn.f32 	%f2258, %f1190, %f2258, %f1245;
	ld.global.nc.f32 	%f1246, [%rd29+88];
	mul.f32 	%f1247, %f1201, %f1246;
	fma.rn.f32 	%f2257, %f1190, %f2257, %f1247;
	ld.global.nc.f32 	%f1248, [%rd29+92];
	mul.f32 	%f1249, %f1201, %f1248;
	fma.rn.f32 	%f2256, %f1190, %f2256, %f1249;
	ld.global.nc.f32 	%f1250, [%rd29+96];
	mul.f32 	%f1251, %f1201, %f1250;
	fma.rn.f32 	%f2255, %f1190, %f2255, %f1251;
	ld.global.nc.f32 	%f1252, [%rd29+100];
	mul.f32 	%f1253, %f1201, %f1252;
	fma.rn.f32 	%f2254, %f1190, %f2254, %f1253;
	ld.global.nc.f32 	%f1254, [%rd29+104];
	mul.f32 	%f1255, %f1201, %f1254;
	fma.rn.f32 	%f2253, %f1190, %f2253, %f1255;
	ld.global.nc.f32 	%f1256, [%rd29+108];
	mul.f32 	%f1257, %f1201, %f1256;
	fma.rn.f32 	%f2252, %f1190, %f2252, %f1257;
	ld.global.nc.f32 	%f1258, [%rd29+112];
	mul.f32 	%f1259, %f1201, %f1258;
	fma.rn.f32 	%f2251, %f1190, %f2251, %f1259;
	ld.global.nc.f32 	%f1260, [%rd29+116];
	mul.f32 	%f1261, %f1201, %f1260;
	fma.rn.f32 	%f2250, %f1190, %f2250, %f1261;
	ld.global.nc.f32 	%f1262, [%rd29+120];
	mul.f32 	%f1263, %f1201, %f1262;
	fma.rn.f32 	%f2249, %f1190, %f2249, %f1263;
	ld.global.nc.f32 	%f1264, [%rd29+124];
	mul.f32 	%f1265, %f1201, %f1264;
	fma.rn.f32 	%f2248, %f1190, %f2248, %f1265;
	ld.global.nc.f32 	%f1266, [%rd29+128];
	mul.f32 	%f1267, %f1201, %f1266;
	fma.rn.f32 	%f2247, %f1190, %f2247, %f1267;
	ld.global.nc.f32 	%f1268, [%rd29+132];
	mul.f32 	%f1269, %f1201, %f1268;
	fma.rn.f32 	%f2246, %f1190, %f2246, %f1269;
	ld.global.nc.f32 	%f1270, [%rd29+136];
	mul.f32 	%f1271, %f1201, %f1270;
	fma.rn.f32 	%f2245, %f1190, %f2245, %f1271;
	ld.global.nc.f32 	%f1272, [%rd29+140];
	mul.f32 	%f1273, %f1201, %f1272;
	fma.rn.f32 	%f2244, %f1190, %f2244, %f1273;
	ld.global.nc.f32 	%f1274, [%rd29+144];
	mul.f32 	%f1275, %f1201, %f1274;
	fma.rn.f32 	%f2243, %f1190, %f2243, %f1275;
	ld.global.nc.f32 	%f1276, [%rd29+148];
	mul.f32 	%f1277, %f1201, %f1276;
	fma.rn.f32 	%f2242, %f1190, %f2242, %f1277;
	ld.global.nc.f32 	%f1278, [%rd29+152];
	mul.f32 	%f1279, %f1201, %f1278;
	fma.rn.f32 	%f2241, %f1190, %f2241, %f1279;
	ld.global.nc.f32 	%f1280, [%rd29+156];
	mul.f32 	%f1281, %f1201, %f1280;
	fma.rn.f32 	%f2240, %f1190, %f2240, %f1281;
	ld.global.nc.f32 	%f1282, [%rd29+160];
	mul.f32 	%f1283, %f1201, %f1282;
	fma.rn.f32 	%f2239, %f1190, %f2239, %f1283;
	ld.global.nc.f32 	%f1284, [%rd29+164];
	mul.f32 	%f1285, %f1201, %f1284;
	fma.rn.f32 	%f2238, %f1190, %f2238, %f1285;
	ld.global.nc.f32 	%f1286, [%rd29+168];
	mul.f32 	%f1287, %f1201, %f1286;
	fma.rn.f32 	%f2237, %f1190, %f2237, %f1287;
	ld.global.nc.f32 	%f1288, [%rd29+172];
	mul.f32 	%f1289, %f1201, %f1288;
	fma.rn.f32 	%f2236, %f1190, %f2236, %f1289;
	ld.global.nc.f32 	%f1290, [%rd29+176];
	mul.f32 	%f1291, %f1201, %f1290;
	fma.rn.f32 	%f2235, %f1190, %f2235, %f1291;
	ld.global.nc.f32 	%f1292, [%rd29+180];
	mul.f32 	%f1293, %f1201, %f1292;
	fma.rn.f32 	%f2234, %f1190, %f2234, %f1293;
	ld.global.nc.f32 	%f1294, [%rd29+184];
	mul.f32 	%f1295, %f1201, %f1294;
	fma.rn.f32 	%f2233, %f1190, %f2233, %f1295;
	ld.global.nc.f32 	%f1296, [%rd29+188];
	mul.f32 	%f1297, %f1201, %f1296;
	fma.rn.f32 	%f2232, %f1190, %f2232, %f1297;
	ld.global.nc.f32 	%f1298, [%rd29+192];
	mul.f32 	%f1299, %f1201, %f1298;
	fma.rn.f32 	%f2231, %f1190, %f2231, %f1299;
	ld.global.nc.f32 	%f1300, [%rd29+196];
	mul.f32 	%f1301, %f1201, %f1300;
	fma.rn.f32 	%f2230, %f1190, %f2230, %f1301;
	ld.global.nc.f32 	%f1302, [%rd29+200];
	mul.f32 	%f1303, %f1201, %f1302;
	fma.rn.f32 	%f2229, %f1190, %f2229, %f1303;
	ld.global.nc.f32 	%f1304, [%rd29+204];
	mul.f32 	%f1305, %f1201, %f1304;
	fma.rn.f32 	%f2228, %f1190, %f2228, %f1305;
	ld.global.nc.f32 	%f1306, [%rd29+208];
	mul.f32 	%f1307, %f1201, %f1306;
	fma.rn.f32 	%f2227, %f1190, %f2227, %f1307;
	ld.global.nc.f32 	%f1308, [%rd29+212];
	mul.f32 	%f1309, %f1201, %f1308;
	fma.rn.f32 	%f2226, %f1190, %f2226, %f1309;
	ld.global.nc.f32 	%f1310, [%rd29+216];
	mul.f32 	%f1311, %f1201, %f1310;
	fma.rn.f32 	%f2225, %f1190, %f2225, %f1311;
	ld.global.nc.f32 	%f1312, [%rd29+220];
	mul.f32 	%f1313, %f1201, %f1312;
	fma.rn.f32 	%f2224, %f1190, %f2224, %f1313;
	ld.global.nc.f32 	%f1314, [%rd29+224];
	mul.f32 	%f1315, %f1201, %f1314;
	fma.rn.f32 	%f2223, %f1190, %f2223, %f1315;
	ld.global.nc.f32 	%f1316, [%rd29+228];
	mul.f32 	%f1317, %f1201, %f1316;
	fma.rn.f32 	%f2222, %f1190, %f2222, %f1317;
	ld.global.nc.f32 	%f1318, [%rd29+232];
	mul.f32 	%f1319, %f1201, %f1318;
	fma.rn.f32 	%f2221, %f1190, %f2221, %f1319;
	ld.global.nc.f32 	%f1320, [%rd29+236];
	mul.f32 	%f1321, %f1201, %f1320;
	fma.rn.f32 	%f2220, %f1190, %f2220, %f1321;
	ld.global.nc.f32 	%f1322, [%rd29+240];
	mul.f32 	%f1323, %f1201, %f1322;
	fma.rn.f32 	%f2219, %f1190, %f2219, %f1323;
	ld.global.nc.f32 	%f1324, [%rd29+244];
	mul.f32 	%f1325, %f1201, %f1324;
	fma.rn.f32 	%f2218, %f1190, %f2218, %f1325;
	ld.global.nc.f32 	%f1326, [%rd29+248];
	mul.f32 	%f1327, %f1201, %f1326;
	fma.rn.f32 	%f2217, %f1190, %f2217, %f1327;
	ld.global.nc.f32 	%f1328, [%rd29+252];
	mul.f32 	%f1329, %f1201, %f1328;
	fma.rn.f32 	%f2216, %f1190, %f2216, %f1329;
	ld.global.nc.f32 	%f1330, [%rd29+256];
	mul.f32 	%f1331, %f1201, %f1330;
	fma.rn.f32 	%f2215, %f1190, %f2215, %f1331;
	ld.global.nc.f32 	%f1332, [%rd29+260];
	mul.f32 	%f1333, %f1201, %f1332;
	fma.rn.f32 	%f2214, %f1190, %f2214, %f1333;
	ld.global.nc.f32 	%f1334, [%rd29+264];
	mul.f32 	%f1335, %f1201, %f1334;
	fma.rn.f32 	%f2213, %f1190, %f2213, %f1335;
	ld.global.nc.f32 	%f1336, [%rd29+268];
	mul.f32 	%f1337, %f1201, %f1336;
	fma.rn.f32 	%f2212, %f1190, %f2212, %f1337;
	ld.global.nc.f32 	%f1338, [%rd29+272];
	mul.f32 	%f1339, %f1201, %f1338;
	fma.rn.f32 	%f2211, %f1190, %f2211, %f1339;
	ld.global.nc.f32 	%f1340, [%rd29+276];
	mul.f32 	%f1341, %f1201, %f1340;
	fma.rn.f32 	%f2210, %f1190, %f2210, %f1341;
	ld.global.nc.f32 	%f1342, [%rd29+280];
	mul.f32 	%f1343, %f1201, %f1342;
	fma.rn.f32 	%f2209, %f1190, %f2209, %f1343;
	ld.global.nc.f32 	%f1344, [%rd29+284];
	mul.f32 	%f1345, %f1201, %f1344;
	fma.rn.f32 	%f2208, %f1190, %f2208, %f1345;
	ld.global.nc.f32 	%f1346, [%rd29+288];
	mul.f32 	%f1347, %f1201, %f1346;
	fma.rn.f32 	%f2207, %f1190, %f2207, %f1347;
	ld.global.nc.f32 	%f1348, [%rd29+292];
	mul.f32 	%f1349, %f1201, %f1348;
	fma.rn.f32 	%f2206, %f1190, %f2206, %f1349;
	ld.global.nc.f32 	%f1350, [%rd29+296];
	mul.f32 	%f1351, %f1201, %f1350;
	fma.rn.f32 	%f2205, %f1190, %f2205, %f1351;
	ld.global.nc.f32 	%f1352, [%rd29+300];
	mul.f32 	%f1353, %f1201, %f1352;
	fma.rn.f32 	%f2204, %f1190, %f2204, %f1353;
	ld.global.nc.f32 	%f1354, [%rd29+304];
	mul.f32 	%f1355, %f1201, %f1354;
	fma.rn.f32 	%f2203, %f1190, %f2203, %f1355;
	ld.global.nc.f32 	%f1356, [%rd29+308];
	mul.f32 	%f1357, %f1201, %f1356;
	fma.rn.f32 	%f2202, %f1190, %f2202, %f1357;
	ld.global.nc.f32 	%f1358, [%rd29+312];
	mul.f32 	%f1359, %f1201, %f1358;
	fma.rn.f32 	%f2201, %f1190, %f2201, %f1359;
	ld.global.nc.f32 	%f1360, [%rd29+316];
	mul.f32 	%f1361, %f1201, %f1360;
	fma.rn.f32 	%f2200, %f1190, %f2200, %f1361;
	ld.global.nc.f32 	%f1362, [%rd29+320];
	mul.f32 	%f1363, %f1201, %f1362;
	fma.rn.f32 	%f2199, %f1190, %f2199, %f1363;
	ld.global.nc.f32 	%f1364, [%rd29+324];
	mul.f32 	%f1365, %f1201, %f1364;
	fma.rn.f32 	%f2198, %f1190, %f2198, %f1365;
	ld.global.nc.f32 	%f1366, [%rd29+328];
	mul.f32 	%f1367, %f1201, %f1366;
	fma.rn.f32 	%f2197, %f1190, %f2197, %f1367;
	ld.global.nc.f32 	%f1368, [%rd29+332];
	mul.f32 	%f1369, %f1201, %f1368;
	fma.rn.f32 	%f2196, %f1190, %f2196, %f1369;
	ld.global.nc.f32 	%f1370, [%rd29+336];
	mul.f32 	%f1371, %f1201, %f1370;
	fma.rn.f32 	%f2195, %f1190, %f2195, %f1371;
	ld.global.nc.f32 	%f1372, [%rd29+340];
	mul.f32 	%f1373, %f1201, %f1372;
	fma.rn.f32 	%f2194, %f1190, %f2194, %f1373;
	ld.global.nc.f32 	%f1374, [%rd29+344];
	mul.f32 	%f1375, %f1201, %f1374;
	fma.rn.f32 	%f2193, %f1190, %f2193, %f1375;
	ld.global.nc.f32 	%f1376, [%rd29+348];
	mul.f32 	%f1377, %f1201, %f1376;
	fma.rn.f32 	%f2192, %f1190, %f2192, %f1377;
	ld.global.nc.f32 	%f1378, [%rd29+352];
	mul.f32 	%f1379, %f1201, %f1378;
	fma.rn.f32 	%f2191, %f1190, %f2191, %f1379;
	ld.global.nc.f32 	%f1380, [%rd29+356];
	mul.f32 	%f1381, %f1201, %f1380;
	fma.rn.f32 	%f2190, %f1190, %f2190, %f1381;
	ld.global.nc.f32 	%f1382, [%rd29+360];
	mul.f32 	%f1383, %f1201, %f1382;
	fma.rn.f32 	%f2189, %f1190, %f2189, %f1383;
	ld.global.nc.f32 	%f1384, [%rd29+364];
	mul.f32 	%f1385, %f1201, %f1384;
	fma.rn.f32 	%f2188, %f1190, %f2188, %f1385;
	ld.global.nc.f32 	%f1386, [%rd29+368];
	mul.f32 	%f1387, %f1201, %f1386;
	fma.rn.f32 	%f2187, %f1190, %f2187, %f1387;
	ld.global.nc.f32 	%f1388, [%rd29+372];
	mul.f32 	%f1389, %f1201, %f1388;
	fma.rn.f32 	%f2186, %f1190, %f2186, %f1389;
	ld.global.nc.f32 	%f1390, [%rd29+376];
	mul.f32 	%f1391, %f1201, %f1390;
	fma.rn.f32 	%f2185, %f1190, %f2185, %f1391;
	ld.global.nc.f32 	%f1392, [%rd29+380];
	mul.f32 	%f1393, %f1201, %f1392;
	fma.rn.f32 	%f2184, %f1190, %f2184, %f1393;
	ld.global.nc.f32 	%f1394, [%rd29+384];
	mul.f32 	%f1395, %f1201, %f1394;
	fma.rn.f32 	%f2183, %f1190, %f2183, %f1395;
	ld.global.nc.f32 	%f1396, [%rd29+388];
	mul.f32 	%f1397, %f1201, %f1396;
	fma.rn.f32 	%f2182, %f1190, %f2182, %f1397;
	ld.global.nc.f32 	%f1398, [%rd29+392];
	mul.f32 	%f1399, %f1201, %f1398;
	fma.rn.f32 	%f2181, %f1190, %f2181, %f1399;
	ld.global.nc.f32 	%f1400, [%rd29+396];
	mul.f32 	%f1401, %f1201, %f1400;
	fma.rn.f32 	%f2180, %f1190, %f2180, %f1401;
	ld.global.nc.f32 	%f1402, [%rd29+400];
	mul.f32 	%f1403, %f1201, %f1402;
	fma.rn.f32 	%f2179, %f1190, %f2179, %f1403;
	ld.global.nc.f32 	%f1404, [%rd29+404];
	mul.f32 	%f1405, %f1201, %f1404;
	fma.rn.f32 	%f2178, %f1190, %f2178, %f1405;
	ld.global.nc.f32 	%f1406, [%rd29+408];
	mul.f32 	%f1407, %f1201, %f1406;
	fma.rn.f32 	%f2177, %f1190, %f2177, %f1407;
	ld.global.nc.f32 	%f1408, [%rd29+412];
	mul.f32 	%f1409, %f1201, %f1408;
	fma.rn.f32 	%f2176, %f1190, %f2176, %f1409;
	ld.global.nc.f32 	%f1410, [%rd29+416];
	mul.f32 	%f1411, %f1201, %f1410;
	fma.rn.f32 	%f2175, %f1190, %f2175, %f1411;
	ld.global.nc.f32 	%f1412, [%rd29+420];
	mul.f32 	%f1413, %f1201, %f1412;
	fma.rn.f32 	%f2174, %f1190, %f2174, %f1413;
	ld.global.nc.f32 	%f1414, [%rd29+424];
	mul.f32 	%f1415, %f1201, %f1414;
	fma.rn.f32 	%f2173, %f1190, %f2173, %f1415;
	ld.global.nc.f32 	%f1416, [%rd29+428];
	mul.f32 	%f1417, %f1201, %f1416;
	fma.rn.f32 	%f2172, %f1190, %f2172, %f1417;
	ld.global.nc.f32 	%f1418, [%rd29+432];
	mul.f32 	%f1419, %f1201, %f1418;
	fma.rn.f32 	%f2171, %f1190, %f2171, %f1419;
	ld.global.nc.f32 	%f1420, [%rd29+436];
	mul.f32 	%f1421, %f1201, %f1420;
	fma.rn.f32 	%f2170, %f1190, %f2170, %f1421;
	ld.global.nc.f32 	%f1422, [%rd29+440];
	mul.f32 	%f1423, %f1201, %f1422;
	fma.rn.f32 	%f2169, %f1190, %f2169, %f1423;
	ld.global.nc.f32 	%f1424, [%rd29+444];
	mul.f32 	%f1425, %f1201, %f1424;
	fma.rn.f32 	%f2168, %f1190, %f2168, %f1425;
	ld.global.nc.f32 	%f1426, [%rd29+448];
	mul.f32 	%f1427, %f1201, %f1426;
	fma.rn.f32 	%f2167, %f1190, %f2167, %f1427;
	ld.global.nc.f32 	%f1428, [%rd29+452];
	mul.f32 	%f1429, %f1201, %f1428;
	fma.rn.f32 	%f2166, %f1190, %f2166, %f1429;
	ld.global.nc.f32 	%f1430, [%rd29+456];
	mul.f32 	%f1431, %f1201, %f1430;
	fma.rn.f32 	%f2165, %f1190, %f2165, %f1431;
	ld.global.nc.f32 	%f1432, [%rd29+460];
	mul.f32 	%f1433, %f1201, %f1432;
	fma.rn.f32 	%f2164, %f1190, %f2164, %f1433;
	ld.global.nc.f32 	%f1434, [%rd29+464];
	mul.f32 	%f1435, %f1201, %f1434;
	fma.rn.f32 	%f2163, %f1190, %f2163, %f1435;
	ld.global.nc.f32 	%f1436, [%rd29+468];
	mul.f32 	%f1437, %f1201, %f1436;
	fma.rn.f32 	%f2162, %f1190, %f2162, %f1437;
	ld.global.nc.f32 	%f1438, [%rd29+472];
	mul.f32 	%f1439, %f1201, %f1438;
	fma.rn.f32 	%f2161, %f1190, %f2161, %f1439;
	ld.global.nc.f32 	%f1440, [%rd29+476];
	mul.f32 	%f1441, %f1201, %f1440;
	fma.rn.f32 	%f2160, %f1190, %f2160, %f1441;
	ld.global.nc.f32 	%f1442, [%rd29+480];
	mul.f32 	%f1443, %f1201, %f1442;
	fma.rn.f32 	%f2159, %f1190, %f2159, %f1443;
	ld.global.nc.f32 	%f1444, [%rd29+484];
	mul.f32 	%f1445, %f1201, %f1444;
	fma.rn.f32 	%f2158, %f1190, %f2158, %f1445;
	ld.global.nc.f32 	%f1446, [%rd29+488];
	mul.f32 	%f1447, %f1201, %f1446;
	fma.rn.f32 	%f2157, %f1190, %f2157, %f1447;
	ld.global.nc.f32 	%f1448, [%rd29+492];
	mul.f32 	%f1449, %f1201, %f1448;
	fma.rn.f32 	%f2156, %f1190, %f2156, %f1449;
	ld.global.nc.f32 	%f1450, [%rd29+496];
	mul.f32 	%f1451, %f1201, %f1450;
	fma.rn.f32 	%f2155, %f1190, %f2155, %f1451;
	ld.global.nc.f32 	%f1452, [%rd29+500];
	mul.f32 	%f1453, %f1201, %f1452;
	fma.rn.f32 	%f2154, %f1190, %f2154, %f1453;
	ld.global.nc.f32 	%f1454, [%rd29+504];
	mul.f32 	%f1455, %f1201, %f1454;
	fma.rn.f32 	%f2153, %f1190, %f2153, %f1455;
	ld.global.nc.f32 	%f1456, [%rd29+508];
	mul.f32 	%f1457, %f1201, %f1456;
	fma.rn.f32 	%f2152, %f1190, %f2152, %f1457;
	add.s32 	%r3, %r92, 1;
	setp.ne.s32 	%p3, %r92, %r1;
	mov.f32 	%f2150, %f259;
	mov.u32 	%r92, %r3;
	@%p3 bra 	$L__BB1_3;
$L__BB1_4:
	ld.param.u32 	%r83, [_Z24attention_with_image_mlpPKfS0_S0_S0_S0_Pfiif_param_7];
	ld.param.u64 	%rd89, [_Z24attention_with_image_mlpPKfS0_S0_S0_S0_Pfiif_param_4];
	cvta.to.global.u64 	%rd4, %rd89;
	rcp.rn.f32 	%f1458, %f2280;
	mul.f32 	%f518, %f1458, %f2279;
	mul.f32 	%f519, %f1458, %f2278;
	mul.f32 	%f520, %f1458, %f2277;
	mul.f32 	%f521, %f1458, %f2276;
	mul.f32 	%f522, %f1458, %f2275;
	mul.f32 	%f523, %f1458, %f2274;
	mul.f32 	%f524, %f1458, %f2273;
	mul.f32 	%f525, %f1458, %f2272;
	mul.f32 	%f526, %f1458, %f2271;
	mul.f32 	%f527, %f1458, %f2270;
	mul.f32 	%f528, %f1458, %f2269;
	mul.f32 	%f529, %f1458, %f2268;
	mul.f32 	%f530, %f1458, %f2267;
	mul.f32 	%f531, %f1458, %f2266;
	mul.f32 	%f532, %f1458, %f2265;
	mul.f32 	%f533, %f1458, %f2264;
	mul.f32 	%f534, %f1458, %f2263;
	mul.f32 	%f535, %f1458, %f2262;
	mul.f32 	%f536, %f1458, %f2261;
	mul.f32 	%f537, %f1458, %f2260;
	mul.f32 	%f538, %f1458, %f2259;
	mul.f32 	%f539, %f1458, %f2258;
	mul.f32 	%f540, %f1458, %f2257;
	mul.f32 	%f541, %f1458, %f2256;
	mul.f32 	%f542, %f1458, %f2255;
	mul.f32 	%f543, %f1458, %f2254;
	mul.f32 	%f544, %f1458, %f2253;
	mul.f32 	%f545, %f1458, %f2252;
	mul.f32 	%f546, %f1458, %f2251;
	mul.f32 	%f547, %f1458, %f2250;
	mul.f32 	%f548, %f1458, %f2249;
	mul.f32 	%f549, %f1458, %f2248;
	mul.f32 	%f550, %f1458, %f2247;
	mul.f32 	%f551, %f1458, %f2246;
	mul.f32 	%f552, %f1458, %f2245;
	mul.f32 	%f553, %f1458, %f2244;
	mul.f32 	%f554, %f1458, %f2243;
	mul.f32 	%f555, %f1458, %f2242;
	mul.f32 	%f556, %f1458, %f2241;
	mul.f32 	%f557, %f1458, %f2240;
	mul.f32 	%f558, %f1458, %f2239;
	mul.f32 	%f559, %f1458, %f2238;
	mul.f32 	%f560, %f1458, %f2237;
	mul.f32 	%f561, %f1458, %f2236;
	mul.f32 	%f562, %f1458, %f2235;
	mul.f32 	%f563, %f1458, %f2234;
	mul.f32 	%f564, %f1458, %f2233;
	mul.f32 	%f565, %f1458, %f2232;
	mul.f32 	%f566, %f1458, %f2231;
	mul.f32 	%f567, %f1458, %f2230;
	mul.f32 	%f568, %f1458, %f2229;
	mul.f32 	%f569, %f1458, %f2228;
	mul.f32 	%f570, %f1458, %f2227;
	mul.f32 	%f571, %f1458, %f2226;
	mul.f32 	%f572, %f1458, %f2225;
	mul.f32 	%f573, %f1458, %f2224;
	mul.f32 	%f574, %f1458, %f2223;
	mul.f32 	%f575, %f1458, %f2222;
	mul.f32 	%f576, %f1458, %f2221;
	mul.f32 	%f577, %f1458, %f2220;
	mul.f32 	%f578, %f1458, %f2219;
	mul.f32 	%f579, %f1458, %f2218;
	mul.f32 	%f580, %f1458, %f2217;
	mul.f32 	%f581, %f1458, %f2216;
	mul.f32 	%f582, %f1458, %f2215;
	mul.f32 	%f583, %f1458, %f2214;
	mul.f32 	%f584, %f1458, %f2213;
	mul.f32 	%f585, %f1458, %f2212;
	mul.f32 	%f586, %f1458, %f2211;
	mul.f32 	%f587, %f1458, %f2210;
	mul.f32 	%f588, %f1458, %f2209;
	mul.f32 	%f589, %f1458, %f2208;
	mul.f32 	%f590, %f1458, %f2207;
	mul.f32 	%f591, %f1458, %f2206;
	mul.f32 	%f592, %f1458, %f2205;
	mul.f32 	%f593, %f1458, %f2204;
	mul.f32 	%f594, %f1458, %f2203;
	mul.f32 	%f595, %f1458, %f2202;
	mul.f32 	%f596, %f1458, %f2201;
	mul.f32 	%f597, %f1458, %f2200;
	mul.f32 	%f598, %f1458, %f2199;
	mul.f32 	%f599, %f1458, %f2198;
	mul.f32 	%f600, %f1458, %f2197;
	mul.f32 	%f601, %f1458, %f2196;
	mul.f32 	%f602, %f1458, %f2195;
	mul.f32 	%f603, %f1458, %f2194;
	mul.f32 	%f604, %f1458, %f2193;
	mul.f32 	%f605, %f1458, %f2192;
	mul.f32 	%f606, %f1458, %f2191;
	mul.f32 	%f607, %f1458, %f2190;
	mul.f32 	%f608, %f1458, %f2189;
	mul.f32 	%f609, %f1458, %f2188;
	mul.f32 	%f610, %f1458, %f2187;
	mul.f32 	%f611, %f1458, %f2186;
	mul.f32 	%f612, %f1458, %f2185;
	mul.f32 	%f613, %f1458, %f2184;
	mul.f32 	%f614, %f1458, %f2183;
	mul.f32 	%f615, %f1458, %f2182;
	mul.f32 	%f616, %f1458, %f2181;
	mul.f32 	%f617, %f1458, %f2180;
	mul.f32 	%f618, %f1458, %f2179;
	mul.f32 	%f619, %f1458, %f2178;
	mul.f32 	%f620, %f1458, %f2177;
	mul.f32 	%f621, %f1458, %f2176;
	mul.f32 	%f622, %f1458, %f2175;
	mul.f32 	%f623, %f1458, %f2174;
	mul.f32 	%f624, %f1458, %f2173;
	mul.f32 	%f625, %f1458, %f2172;
	mul.f32 	%f626, %f1458, %f2171;
	mul.f32 	%f627, %f1458, %f2170;
	mul.f32 	%f628, %f1458, %f2169;
	mul.f32 	%f629, %f1458, %f2168;
	mul.f32 	%f630, %f1458, %f2167;
	mul.f32 	%f631, %f1458, %f2166;
	mul.f32 	%f632, %f1458, %f2165;
	mul.f32 	%f633, %f1458, %f2164;
	mul.f32 	%f634, %f1458, %f2163;
	mul.f32 	%f635, %f1458, %f2162;
	mul.f32 	%f636, %f1458, %f2161;
	mul.f32 	%f637, %f1458, %f2160;
	mul.f32 	%f638, %f1458, %f2159;
	mul.f32 	%f639, %f1458, %f2158;
	mul.f32 	%f640, %f1458, %f2157;
	mul.f32 	%f641, %f1458, %f2156;
	mul.f32 	%f642, %f1458, %f2155;
	mul.f32 	%f643, %f1458, %f2154;
	mul.f32 	%f644, %f1458, %f2153;
	mul.f32 	%f645, %f1458, %f2152;
	setp.lt.s32 	%p4, %r83, 1;
	@%p4 bra 	$L__BB1_19;
	mov.b32 	%r93, 0;
$L__BB1_6:
	ld.param.u32 	%r84, [_Z24attention_with_image_mlpPKfS0_S0_S0_S0_Pfiif_param_7];
	mul.wide.u32 	%rd30, %r93, 4;
	add.s64 	%rd31, %rd1, %rd30;
	shl.b32 	%r55, %r93, 7;
	mul.wide.u32 	%rd32, %r55, 4;
	add.s64 	%rd33, %rd4, %rd32;
	ld.global.nc.f32 	%f1459, [%rd33];
	fma.rn.f32 	%f1460, %f518, %f1459, 0f00000000;
	ld.global.nc.f32 	%f1461, [%rd33+4];
	fma.rn.f32 	%f1462, %f519, %f1461, %f1460;
	ld.global.nc.f32 	%f1463, [%rd33+8];
	fma.rn.f32 	%f1464, %f520, %f1463, %f1462;
	ld.global.nc.f32 	%f1465, [%rd33+12];
	fma.rn.f32 	%f1466, %f521, %f1465, %f1464;
	ld.global.nc.f32 	%f1467, [%rd33+16];
	fma.rn.f32 	%f1468, %f522, %f1467, %f1466;
	ld.global.nc.f32 	%f1469, [%rd33+20];
	fma.rn.f32 	%f1470, %f523, %f1469, %f1468;
	ld.global.nc.f32 	%f1471, [%rd33+24];
	fma.rn.f32 	%f1472, %f524, %f1471, %f1470;
	ld.global.nc.f32 	%f1473, [%rd33+28];
	fma.rn.f32 	%f1474, %f525, %f1473, %f1472;
	ld.global.nc.f32 	%f1475, [%rd33+32];
	fma.rn.f32 	%f1476, %f526, %f1475, %f1474;
	ld.global.nc.f32 	%f1477, [%rd33+36];
	fma.rn.f32 	%f1478, %f527, %f1477, %f1476;
	ld.global.nc.f32 	%f1479, [%rd33+40];
	fma.rn.f32 	%f1480, %f528, %f1479, %f1478;
	ld.global.nc.f32 	%f1481, [%rd33+44];
	fma.rn.f32 	%f1482, %f529, %f1481, %f1480;
	ld.global.nc.f32 	%f1483, [%rd33+48];
	fma.rn.f32 	%f1484, %f530, %f1483, %f1482;
	ld.global.nc.f32 	%f1485, [%rd33+52];
	fma.rn.f32 	%f1486, %f531, %f1485, %f1484;
	ld.global.nc.f32 	%f1487, [%rd33+56];
	fma.rn.f32 	%f1488, %f532, %f1487, %f1486;
	ld.global.nc.f32 	%f1489, [%rd33+60];
	fma.rn.f32 	%f1490, %f533, %f1489, %f1488;
	ld.global.nc.f32 	%f1491, [%rd33+64];
	fma.rn.f32 	%f1492, %f534, %f1491, %f1490;
	ld.global.nc.f32 	%f1493, [%rd33+68];
	fma.rn.f32 	%f1494, %f535, %f1493, %f1492;
	ld.global.nc.f32 	%f1495, [%rd33+72];
	fma.rn.f32 	%f1496, %f536, %f1495, %f1494;
	ld.global.nc.f32 	%f1497, [%rd33+76];
	fma.rn.f32 	%f1498, %f537, %f1497, %f1496;
	ld.global.nc.f32 	%f1499, [%rd33+80];
	fma.rn.f32 	%f1500, %f538, %f1499, %f1498;
	ld.global.nc.f32 	%f1501, [%rd33+84];
	fma.rn.f32 	%f1502, %f539, %f1501, %f1500;
	ld.global.nc.f32 	%f1503, [%rd33+88];
	fma.rn.f32 	%f1504, %f540, %f1503, %f1502;
	ld.global.nc.f32 	%f1505, [%rd33+92];
	fma.rn.f32 	%f1506, %f541, %f1505, %f1504;
	ld.global.nc.f32 	%f1507, [%rd33+96];
	fma.rn.f32 	%f1508, %f542, %f1507, %f1506;
	ld.global.nc.f32 	%f1509, [%rd33+100];
	fma.rn.f32 	%f1510, %f543, %f1509, %f1508;
	ld.global.nc.f32 	%f1511, [%rd33+104];
	fma.rn.f32 	%f1512, %f544, %f1511, %f1510;
	ld.global.nc.f32 	%f1513, [%rd33+108];
	fma.rn.f32 	%f1514, %f545, %f1513, %f1512;
	ld.global.nc.f32 	%f1515, [%rd33+112];
	fma.rn.f32 	%f1516, %f546, %f1515, %f1514;
	ld.global.nc.f32 	%f1517, [%rd33+116];
	fma.rn.f32 	%f1518, %f547, %f1517, %f1516;
	ld.global.nc.f32 	%f1519, [%rd33+120];
	fma.rn.f32 	%f1520, %f548, %f1519, %f1518;
	ld.global.nc.f32 	%f1521, [%rd33+124];
	fma.rn.f32 	%f1522, %f549, %f1521, %f1520;
	ld.global.nc.f32 	%f1523, [%rd33+128];
	fma.rn.f32 	%f1524, %f550, %f1523, %f1522;
	ld.global.nc.f32 	%f1525, [%rd33+132];
	fma.rn.f32 	%f1526, %f551, %f1525, %f1524;
	ld.global.nc.f32 	%f1527, [%rd33+136];
	fma.rn.f32 	%f1528, %f552, %f1527, %f1526;
	ld.global.nc.f32 	%f1529, [%rd33+140];
	fma.rn.f32 	%f1530, %f553, %f1529, %f1528;
	ld.global.nc.f32 	%f1531, [%rd33+144];
	fma.rn.f32 	%f1532, %f554, %f1531, %f1530;
	ld.global.nc.f32 	%f1533, [%rd33+148];
	fma.rn.f32 	%f1534, %f555, %f1533, %f1532;
	ld.global.nc.f32 	%f1535, [%rd33+152];
	fma.rn.f32 	%f1536, %f556, %f1535, %f1534;
	ld.global.nc.f32 	%f1537, [%rd33+156];
	fma.rn.f32 	%f1538, %f557, %f1537, %f1536;
	ld.global.nc.f32 	%f1539, [%rd33+160];
	fma.rn.f32 	%f1540, %f558, %f1539, %f1538;
	ld.global.nc.f32 	%f1541, [%rd33+164];
	fma.rn.f32 	%f1542, %f559, %f1541, %f1540;
	ld.global.nc.f32 	%f1543, [%rd33+168];
	fma.rn.f32 	%f1544, %f560, %f1543, %f1542;
	ld.global.nc.f32 	%f1545, [%rd33+172];
	fma.rn.f32 	%f1546, %f561, %f1545, %f1544;
	ld.global.nc.f32 	%f1547, [%rd33+176];
	fma.rn.f32 	%f1548, %f562, %f1547, %f1546;
	ld.global.nc.f32 	%f1549, [%rd33+180];
	fma.rn.f32 	%f1550, %f563, %f1549, %f1548;
	ld.global.nc.f32 	%f1551, [%rd33+184];
	fma.rn.f32 	%f1552, %f564, %f1551, %f1550;
	ld.global.nc.f32 	%f1553, [%rd33+188];
	fma.rn.f32 	%f1554, %f565, %f1553, %f1552;
	ld.global.nc.f32 	%f1555, [%rd33+192];
	fma.rn.f32 	%f1556, %f566, %f1555, %f1554;
	ld.global.nc.f32 	%f1557, [%rd33+196];
	fma.rn.f32 	%f1558, %f567, %f1557, %f1556;
	ld.global.nc.f32 	%f1559, [%rd33+200];
	fma.rn.f32 	%f1560, %f568, %f1559, %f1558;
	ld.global.nc.f32 	%f1561, [%rd33+204];
	fma.rn.f32 	%f1562, %f569, %f1561, %f1560;
	ld.global.nc.f32 	%f1563, [%rd33+208];
	fma.rn.f32 	%f1564, %f570, %f1563, %f1562;
	ld.global.nc.f32 	%f1565, [%rd33+212];
	fma.rn.f32 	%f1566, %f571, %f1565, %f1564;
	ld.global.nc.f32 	%f1567, [%rd33+216];
	fma.rn.f32 	%f1568, %f572, %f1567, %f1566;
	ld.global.nc.f32 	%f1569, [%rd33+220];
	fma.rn.f32 	%f1570, %f573, %f1569, %f1568;
	ld.global.nc.f32 	%f1571, [%rd33+224];
	fma.rn.f32 	%f1572, %f574, %f1571, %f1570;
	ld.global.nc.f32 	%f1573, [%rd33+228];
	fma.rn.f32 	%f1574, %f575, %f1573, %f1572;
	ld.global.nc.f32 	%f1575, [%rd33+232];
	fma.rn.f32 	%f1576, %f576, %f1575, %f1574;
	ld.global.nc.f32 	%f1577, [%rd33+236];
	fma.rn.f32 	%f1578, %f577, %f1577, %f1576;
	ld.global.nc.f32 	%f1579, [%rd33+240];
	fma.rn.f32 	%f1580, %f578, %f1579, %f1578;
	ld.global.nc.f32 	%f1581, [%rd33+244];
	fma.rn.f32 	%f1582, %f579, %f1581, %f1580;
	ld.global.nc.f32 	%f1583, [%rd33+248];
	fma.rn.f32 	%f1584, %f580, %f1583, %f1582;
	ld.global.nc.f32 	%f1585, [%rd33+252];
	fma.rn.f32 	%f1586, %f581, %f1585, %f1584;
	ld.global.nc.f32 	%f1587, [%rd33+256];
	fma.rn.f32 	%f1588, %f582, %f1587, %f1586;
	ld.global.nc.f32 	%f1589, [%rd33+260];
	fma.rn.f32 	%f1590, %f583, %f1589, %f1588;
	ld.global.nc.f32 	%f1591, [%rd33+264];
	fma.rn.f32 	%f1592, %f584, %f1591, %f1590;
	ld.global.nc.f32 	%f1593, [%rd33+268];
	fma.rn.f32 	%f1594, %f585, %f1593, %f1592;
	ld.global.nc.f32 	%f1595, [%rd33+272];
	fma.rn.f32 	%f1596, %f586, %f1595, %f1594;
	ld.global.nc.f32 	%f1597, [%rd33+276];
	fma.rn.f32 	%f1598, %f587, %f1597, %f1596;
	ld.global.nc.f32 	%f1599, [%rd33+280];
	fma.rn.f32 	%f1600, %f588, %f1599, %f1598;
	ld.global.nc.f32 	%f1601, [%rd33+284];
	fma.rn.f32 	%f1602, %f589, %f1601, %f1600;
	ld.global.nc.f32 	%f1603, [%rd33+288];
	fma.rn.f32 	%f1604, %f590, %f1603, %f1602;
	ld.global.nc.f32 	%f1605, [%rd33+292];
	fma.rn.f32 	%f1606, %f591, %f1605, %f1604;
	ld.global.nc.f32 	%f1607, [%rd33+296];
	fma.rn.f32 	%f1608, %f592, %f1607, %f1606;
	ld.global.nc.f32 	%f1609, [%rd33+300];
	fma.rn.f32 	%f1610, %f593, %f1609, %f1608;
	ld.global.nc.f32 	%f1611, [%rd33+304];
	fma.rn.f32 	%f1612, %f594, %f1611, %f1610;
	ld.global.nc.f32 	%f1613, [%rd33+308];
	fma.rn.f32 	%f1614, %f595, %f1613, %f1612;
	ld.global.nc.f32 	%f1615, [%rd33+312];
	fma.rn.f32 	%f1616, %f596, %f1615, %f1614;
	ld.global.nc.f32 	%f1617, [%rd33+316];
	fma.rn.f32 	%f1618, %f597, %f1617, %f1616;
	ld.global.nc.f32 	%f1619, [%rd33+320];
	fma.rn.f32 	%f1620, %f598, %f1619, %f1618;
	ld.global.nc.f32 	%f1621, [%rd33+324];
	fma.rn.f32 	%f1622, %f599, %f1621, %f1620;
	ld.global.nc.f32 	%f1623, [%rd33+328];
	fma.rn.f32 	%f1624, %f600, %f1623, %f1622;
	ld.global.nc.f32 	%f1625, [%rd33+332];
	fma.rn.f32 	%f1626, %f601, %f1625, %f1624;
	ld.global.nc.f32 	%f1627, [%rd33+336];
	fma.rn.f32 	%f1628, %f602, %f1627, %f1626;
	ld.global.nc.f32 	%f1629, [%rd33+340];
	fma.rn.f32 	%f1630, %f603, %f1629, %f1628;
	ld.global.nc.f32 	%f1631, [%rd33+344];
	fma.rn.f32 	%f1632, %f604, %f1631, %f1630;
	ld.global.nc.f32 	%f1633, [%rd33+348];
	fma.rn.f32 	%f1634, %f605, %f1633, %f1632;
	ld.global.nc.f32 	%f1635, [%rd33+352];
	fma.rn.f32 	%f1636, %f606, %f1635, %f1634;
	ld.global.nc.f32 	%f1637, [%rd33+356];
	fma.rn.f32 	%f1638, %f607, %f1637, %f1636;
	ld.global.nc.f32 	%f1639, [%rd33+360];
	fma.rn.f32 	%f1640, %f608, %f1639, %f1638;
	ld.global.nc.f32 	%f1641, [%rd33+364];
	fma.rn.f32 	%f1642, %f609, %f1641, %f1640;
	ld.global.nc.f32 	%f1643, [%rd33+368];
	fma.rn.f32 	%f1644, %f610, %f1643, %f1642;
	ld.global.nc.f32 	%f1645, [%rd33+372];
	fma.rn.f32 	%f1646, %f611, %f1645, %f1644;
	ld.global.nc.f32 	%f1647, [%rd33+376];
	fma.rn.f32 	%f1648, %f612, %f1647, %f1646;
	ld.global.nc.f32 	%f1649, [%rd33+380];
	fma.rn.f32 	%f1650, %f613, %f1649, %f1648;
	ld.global.nc.f32 	%f1651, [%rd33+384];
	fma.rn.f32 	%f1652, %f614, %f1651, %f1650;
	ld.global.nc.f32 	%f1653, [%rd33+388];
	fma.rn.f32 	%f1654, %f615, %f1653, %f1652;
	ld.global.nc.f32 	%f1655, [%rd33+392];
	fma.rn.f32 	%f1656, %f616, %f1655, %f1654;
	ld.global.nc.f32 	%f1657, [%rd33+396];
	fma.rn.f32 	%f1658, %f617, %f1657, %f1656;
	ld.global.nc.f32 	%f1659, [%rd33+400];
	fma.rn.f32 	%f1660, %f618, %f1659, %f1658;
	ld.global.nc.f32 	%f1661, [%rd33+404];
	fma.rn.f32 	%f1662, %f619, %f1661, %f1660;
	ld.global.nc.f32 	%f1663, [%rd33+408];
	fma.rn.f32 	%f1664, %f620, %f1663, %f1662;
	ld.global.nc.f32 	%f1665, [%rd33+412];
	fma.rn.f32 	%f1666, %f621, %f1665, %f1664;
	ld.global.nc.f32 	%f1667, [%rd33+416];
	fma.rn.f32 	%f1668, %f622, %f1667, %f1666;
	ld.global.nc.f32 	%f1669, [%rd33+420];
	fma.rn.f32 	%f1670, %f623, %f1669, %f1668;
	ld.global.nc.f32 	%f1671, [%rd33+424];
	fma.rn.f32 	%f1672, %f624, %f1671, %f1670;
	ld.global.nc.f32 	%f1673, [%rd33+428];
	fma.rn.f32 	%f1674, %f625, %f1673, %f1672;
	ld.global.nc.f32 	%f1675, [%rd33+432];
	fma.rn.f32 	%f1676, %f626, %f1675, %f1674;
	ld.global.nc.f32 	%f1677, [%rd33+436];
	fma.rn.f32 	%f1678, %f627, %f1677, %f1676;
	ld.global.nc.f32 	%f1679, [%rd33+440];
	fma.rn.f32 	%f1680, %f628, %f1679, %f1678;
	ld.global.nc.f32 	%f1681, [%rd33+444];
	fma.rn.f32 	%f1682, %f629, %f1681, %f1680;
	ld.global.nc.f32 	%f1683, [%rd33+448];
	fma.rn.f32 	%f1684, %f630, %f1683, %f1682;
	ld.global.nc.f32 	%f1685, [%rd33+452];
	fma.rn.f32 	%f1686, %f631, %f1685, %f1684;
	ld.global.nc.f32 	%f1687, [%rd33+456];
	fma.rn.f32 	%f1688, %f632, %f1687, %f1686;
	ld.global.nc.f32 	%f1689, [%rd33+460];
	fma.rn.f32 	%f1690, %f633, %f1689, %f1688;
	ld.global.nc.f32 	%f1691, [%rd33+464];
	fma.rn.f32 	%f1692, %f634, %f1691, %f1690;
	ld.global.nc.f32 	%f1693, [%rd33+468];
	fma.rn.f32 	%f1694, %f635, %f1693, %f1692;
	ld.global.nc.f32 	%f1695, [%rd33+472];
	fma.rn.f32 	%f1696, %f636, %f1695, %f1694;
	ld.global.nc.f32 	%f1697, [%rd33+476];
	fma.rn.f32 	%f1698, %f637, %f1697, %f1696;
	ld.global.nc.f32 	%f1699, [%rd33+480];
	fma.rn.f32 	%f1700, %f638, %f1699, %f1698;
	ld.global.nc.f32 	%f1701, [%rd33+484];
	fma.rn.f32 	%f1702, %f639, %f1701, %f1700;
	ld.global.nc.f32 	%f1703, [%rd33+488];
	fma.rn.f32 	%f1704, %f640, %f1703, %f1702;
	ld.global.nc.f32 	%f1705, [%rd33+492];
	fma.rn.f32 	%f1706, %f641, %f1705, %f1704;
	ld.global.nc.f32 	%f1707, [%rd33+496];
	fma.rn.f32 	%f1708, %f642, %f1707, %f1706;
	ld.global.nc.f32 	%f1709, [%rd33+500];
	fma.rn.f32 	%f1710, %f643, %f1709, %f1708;
	ld.global.nc.f32 	%f1711, [%rd33+504];
	fma.rn.f32 	%f1712, %f644, %f1711, %f1710;
	ld.global.nc.f32 	%f1713, [%rd33+508];
	fma.rn.f32 	%f1714, %f645, %f1713, %f1712;
	st.local.f32 	[%rd31], %f1714;
	add.s32 	%r93, %r93, 1;
	setp.eq.s32 	%p5, %r93, %r84;
	@%p5 bra 	$L__BB1_7;
	bra.uni 	$L__BB1_6;
$L__BB1_7:
	ld.param.u32 	%r85, [_Z24attention_with_image_mlpPKfS0_S0_S0_S0_Pfiif_param_7];
	ld.param.u64 	%rd88, [_Z24attention_with_image_mlpPKfS0_S0_S0_S0_Pfiif_param_3];
	cvta.to.global.u64 	%rd5, %rd88;
	and.b32  	%r4, %r85, 15;
	setp.lt.u32 	%p6, %r85, 16;
	mov.b32 	%r95, 0;
	@%p6 bra 	$L__BB1_10;
	ld.param.u32 	%r86, [_Z24attention_with_image_mlpPKfS0_S0_S0_S0_Pfiif_param_7];
	and.b32  	%r95, %r86, 2147483632;
	mov.b32 	%r94, 0;
$L__BB1_9:
	.pragma "nounroll";
	mul.wide.u32 	%rd34, %r94, 4;
	add.s64 	%rd35, %rd5, %rd34;
	ld.global.nc.f32 	%f1715, [%rd35];
	add.s64 	%rd36, %rd1, %rd34;
	ld.local.v4.f32 	{%f1716, %f1717, %f1718, %f1719}, [%rd36];
	mul.f32 	%f1720, %f1715, %f1716;
	ld.global.nc.f32 	%f1721, [%rd35+4];
	mul.f32 	%f1722, %f1721, %f1717;
	ld.global.nc.f32 	%f1723, [%rd35+8];
	mul.f32 	%f1724, %f1723, %f1718;
	ld.global.nc.f32 	%f1725, [%rd35+12];
	mul.f32 	%f1726, %f1725, %f1719;
	st.local.v4.f32 	[%rd36], {%f1720, %f1722, %f1724, %f1726};
	ld.global.nc.f32 	%f1727, [%rd35+16];
	ld.local.v4.f32 	{%f1728, %f1729, %f1730, %f1731}, [%rd36+16];
	mul.f32 	%f1732, %f1727, %f1728;
	ld.global.nc.f32 	%f1733, [%rd35+20];
	mul.f32 	%f1734, %f1733, %f1729;
	ld.global.nc.f32 	%f1735, [%rd35+24];
	mul.f32 	%f1736, %f1735, %f1730;
	ld.global.nc.f32 	%f1737, [%rd35+28];
	mul.f32 	%f1738, %f1737, %f1731;
	st.local.v4.f32 	[%rd36+16], {%f1732, %f1734, %f1736, %f1738};
	ld.global.nc.f32 	%f1739, [%rd35+32];
	ld.local.v4.f32 	{%f1740, %f1741, %f1742, %f1743}, [%rd36+32];
	mul.f32 	%f1744, %f1739, %f1740;
	ld.global.nc.f32 	%f1745, [%rd35+36];
	mul.f32 	%f1746, %f1745, %f1741;
	ld.global.nc.f32 	%f1747, [%rd35+40];
	mul.f32 	%f1748, %f1747, %f1742;
	ld.global.nc.f32 	%f1749, [%rd35+44];
	mul.f32 	%f1750, %f1749, %f1743;
	st.local.v4.f32 	[%rd36+32], {%f1744, %f1746, %f1748, %f1750};
	ld.global.nc.f32 	%f1751, [%rd35+48];
	ld.local.v4.f32 	{%f1752, %f1753, %f1754, %f1755}, [%rd36+48];
	mul.f32 	%f1756, %f1751, %f1752;
	ld.global.nc.f32 	%f1757, [%rd35+52];
	mul.f32 	%f1758, %f1757, %f1753;
	ld.global.nc.f32 	%f1759, [%rd35+56];
	mul.f32 	%f1760, %f1759, %f1754;
	ld.global.nc.f32 	%f1761, [%rd35+60];
	mul.f32 	%f1762, %f1761, %f1755;
	st.local.v4.f32 	[%rd36+48], {%f1756, %f1758, %f1760, %f1762};
	add.s32 	%r94, %r94, 16;
	setp.ne.s32 	%p7, %r94, %r95;
	@%p7 bra 	$L__BB1_9;
$L__BB1_10:
	setp.eq.s32 	%p8, %r4, 0;
	@%p8 bra 	$L__BB1_19;
	ld.param.u32 	%r87, [_Z24attention_with_image_mlpPKfS0_S0_S0_S0_Pfiif_param_7];
	and.b32  	%r11, %r87, 7;
	setp.lt.u32 	%p9, %r4, 8;
	@%p9 bra 	$L__BB1_13;
	mul.wide.u32 	%rd37, %r95, 4;
	add.s64 	%rd38, %rd5, %rd37;
	ld.global.nc.f32 	%f1763, [%rd38];
	add.s64 	%rd39, %rd1, %rd37;
	ld.local.f32 	%f1764, [%rd39];
	mul.f32 	%f1765, %f1763, %f1764;
	st.local.f32 	[%rd39], %f1765;
	ld.global.nc.f32 	%f1766, [%rd38+4];
	ld.local.f32 	%f1767, [%rd39+4];
	mul.f32 	%f1768, %f1766, %f1767;
	st.local.f32 	[%rd39+4], %f1768;
	ld.global.nc.f32 	%f1769, [%rd38+8];
	ld.local.f32 	%f1770, [%rd39+8];
	mul.f32 	%f1771, %f1769, %f1770;
	st.local.f32 	[%rd39+8], %f1771;
	ld.global.nc.f32 	%f1772, [%rd38+12];
	ld.local.f32 	%f1773, [%rd39+12];
	mul.f32 	%f1774, %f1772, %f1773;
	st.local.f32 	[%rd39+12], %f1774;
	ld.global.nc.f32 	%f1775, [%rd38+16];
	ld.local.f32 	%f1776, [%rd39+16];
	mul.f32 	%f1777, %f1775, %f1776;
	st.local.f32 	[%rd39+16], %f1777;
	ld.global.nc.f32 	%f1778, [%rd38+20];
	ld.local.f32 	%f1779, [%rd39+20];
	mul.f32 	%f1780, %f1778, %f1779;
	st.local.f32 	[%rd39+20], %f1780;
	ld.global.nc.f32 	%f1781, [%rd38+24];
	ld.local.f32 	%f1782, [%rd39+24];
	mul.f32 	%f1783, %f1781, %f1782;
	st.local.f32 	[%rd39+24], %f1783;
	ld.global.nc.f32 	%f1784, [%rd38+28];
	ld.local.f32 	%f1785, [%rd39+28];
	mul.f32 	%f1786, %f1784, %f1785;
	st.local.f32 	[%rd39+28], %f1786;
	add.s32 	%r95, %r95, 8;
$L__BB1_13:
	setp.eq.s32 	%p10, %r11, 0;
	@%p10 bra 	$L__BB1_19;
	ld.param.u32 	%r88, [_Z24attention_with_image_mlpPKfS0_S0_S0_S0_Pfiif_param_7];
	and.b32  	%r14, %r88, 3;
	setp.lt.u32 	%p11, %r11, 4;
	@%p11 bra 	$L__BB1_16;
	mul.wide.u32 	%rd40, %r95, 4;
	add.s64 	%rd41, %rd5, %rd40;
	ld.global.nc.f32 	%f1787, [%rd41];
	add.s64 	%rd42, %rd1, %rd40;
	ld.local.f32 	%f1788, [%rd42];
	mul.f32 	%f1789, %f1787, %f1788;
	st.local.f32 	[%rd42], %f1789;
	ld.global.nc.f32 	%f1790, [%rd41+4];
	ld.local.f32 	%f1791, [%rd42+4];
	mul.f32 	%f1792, %f1790, %f1791;
	st.local.f32 	[%rd42+4], %f1792;
	ld.global.nc.f32 	%f1793, [%rd41+8];
	ld.local.f32 	%f1794, [%rd42+8];
	mul.f32 	%f1795, %f1793, %f1794;
	st.local.f32 	[%rd42+8], %f1795;
	ld.global.nc.f32 	%f1796, [%rd41+12];
	ld.local.f32 	%f1797, [%rd42+12];
	mul.f32 	%f1798, %f1796, %f1797;
	st.local.f32 	[%rd42+12], %f1798;
	add.s32 	%r95, %r95, 4;
$L__BB1_16:
	setp.eq.s32 	%p12, %r14, 0;
	@%p12 bra 	$L__BB1_19;
	mov.b32 	%r99, 0;
$L__BB1_18:
	.pragma "nounroll";
	mul.wide.u32 	%rd43, %r95, 4;
	add.s64 	%rd44, %rd5, %rd43;
	ld.global.nc.f32 	%f1799, [%rd44];
	add.s64 	%rd45, %rd1, %rd43;
	ld.local.f32 	%f1800, [%rd45];
	mul.f32 	%f1801, %f1799, %f1800;
	st.local.f32 	[%rd45], %f1801;
	add.s32 	%r95, %r95, 1;
	add.s32 	%r99, %r99, 1;
	setp.ne.s32 	%p13, %r99, %r14;
	@%p13 bra 	$L__BB1_18;
$L__BB1_19:
	ld.param.u32 	%r89, [_Z24attention_with_image_mlpPKfS0_S0_S0_S0_Pfiif_param_7];
	setp.lt.s32 	%p14, %r89, 1;
	mov.f32 	%f2289, 0f00000000;
	st.local.v4.f32 	[%rd2], {%f2289, %f2289, %f2289, %f2289};
	st.local.v4.f32 	[%rd2+16], {%f2289, %f2289, %f2289, %f2289};
	st.local.v4.f32 	[%rd2+32], {%f2289, %f2289, %f2289, %f2289};
	st.local.v4.f32 	[%rd2+48], {%f2289, %f2289, %f2289, %f2289};
	st.local.v4.f32 	[%rd2+64], {%f2289, %f2289, %f2289, %f2289};
	st.local.v4.f32 	[%rd2+80], {%f2289, %f2289, %f2289, %f2289};
	st.local.v4.f32 	[%rd2+96], {%f2289, %f2289, %f2289, %f2289};
	st.local.v4.f32 	[%rd2+112], {%f2289, %f2289, %f2289, %f2289};
	st.local.v4.f32 	[%rd2+128], {%f2289, %f2289, %f2289, %f2289};
	st.local.v4.f32 	[%rd2+144], {%f2289, %f2289, %f2289, %f2289};
	st.local.v4.f32 	[%rd2+160], {%f2289, %f2289, %f2289, %f2289};
	st.local.v4.f32 	[%rd2+176], {%f2289, %f2289, %f2289, %f2289};
	st.local.v4.f32 	[%rd2+192], {%f2289, %f2289, %f2289, %f2289};
	st.local.v4.f32 	[%rd2+208], {%f2289, %f2289, %f2289, %f2289};
	st.local.v4.f32 	[%rd2+224], {%f2289, %f2289, %f2289, %f2289};
	st.local.v4.f32 	[%rd2+240], {%f2289, %f2289, %f2289, %f2289};
	st.local.v4.f32 	[%rd2+256], {%f2289, %f2289, %f2289, %f2289};
	st.local.v4.f32 	[%rd2+272], {%f2289, %f2289, %f2289, %f2289};
	st.local.v4.f32 	[%rd2+288], {%f2289, %f2289, %f2289, %f2289};
	st.local.v4.f32 	[%rd2+304], {%f2289, %f2289, %f2289, %f2289};
	st.local.v4.f32 	[%rd2+320], {%f2289, %f2289, %f2289, %f2289};
	st.local.v4.f32 	[%rd2+336], {%f2289, %f2289, %f2289, %f2289};
	st.local.v4.f32 	[%rd2+352], {%f2289, %f2289, %f2289, %f2289};
	st.local.v4.f32 	[%rd2+368], {%f2289, %f2289, %f2289, %f2289};
	st.local.v4.f32 	[%rd2+384], {%f2289, %f2289, %f2289, %f2289};
	st.local.v4.f32 	[%rd2+400], {%f2289, %f2289, %f2289, %f2289};
	st.local.v4.f32 	[%rd2+416], {%f2289, %f2289, %f2289, %f2289};
	st.local.v4.f32 	[%rd2+432], {%f2289, %f2289, %f2289, %f2289};
	st.local.v4.f32 	[%rd2+448], {%f2289, %f2289, %f2289, %f2289};
	st.local.v4.f32 	[%rd2+464], {%f2289, %f2289, %f2289, %f2289};
	st.local.v4.f32 	[%rd2+480], {%f2289, %f2289, %f2289, %f2289};
	st.local.v4.f32 	[%rd2+496], {%f2289, %f2289, %f2289, %f2289};
	mov.f32 	%f2290, %f2289;
	mov.f32 	%f2291, %f2289;
	mov.f32 	%f2292, %f2289;
	mov.f32 	%f2293, %f2289;
	mov.f32 	%f2294, %f2289;
	mov.f32 	%f2295, %f2289;
	mov.f32 	%f2296, %f2289;
	mov.f32 	%f2297, %f2289;
	mov.f32 	%f2298, %f2289;
	mov.f32 	%f2299, %f2289;
	mov.f32 	%f2300, %f2289;
	mov.f32 	%f2301, %f2289;
	mov.f32 	%f2302, %f2289;
	mov.f32 	%f2303, %f2289;
	mov.f32 	%f2304, %f2289;
	mov.f32 	%f2305, %f2289;
	mov.f32 	%f2306, %f2289;
	mov.f32 	%f2307, %f2289;
	mov.f32 	%f2308, %f2289;
	mov.f32 	%f2309, %f2289;
	mov.f32 	%f2310, %f2289;
	mov.f32 	%f2311, %f2289;
	mov.f32 	%f2312, %f2289;
	mov.f32 	%f2313, %f2289;
	mov.f32 	%f2314, %f2289;
	mov.f32 	%f2315, %f2289;
	mov.f32 	%f2316, %f2289;
	mov.f32 	%f2317, %f2289;
	mov.f32 	%f2318, %f2289;
	mov.f32 	%f2319, %f2289;
	mov.f32 	%f2320, %f2289;
	mov.f32 	%f2321, %f2289;
	mov.f32 	%f2322, %f2289;
	mov.f32 	%f2323, %f2289;
	mov.f32 	%f2324, %f2289;
	mov.f32 	%f2325, %f2289;
	mov.f32 	%f2326, %f2289;
	mov.f32 	%f2327, %f2289;
	mov.f32 	%f2328, %f2289;
	mov.f32 	%f2329, %f2289;
	mov.f32 	%f2330, %f2289;
	mov.f32 	%f2331, %f2289;
	mov.f32 	%f2332, %f2289;
	mov.f32 	%f2333, %f2289;
	mov.f32 	%f2334, %f2289;
	mov.f32 	%f2335, %f2289;
	mov.f32 	%f2336, %f2289;
	mov.f32 	%f2337, %f2289;
	mov.f32 	%f2338, %f2289;
	mov.f32 	%f2339, %f2289;
	mov.f32 	%f2340, %f2289;
	mov.f32 	%f2341, %f2289;
	mov.f32 	%f2342, %f2289;
	mov.f32 	%f2343, %f2289;
	mov.f32 	%f2344, %f2289;
	mov.f32 	%f2345, %f2289;
	mov.f32 	%f2346, %f2289;
	mov.f32 	%f2347, %f2289;
	mov.f32 	%f2348, %f2289;
	mov.f32 	%f2349, %f2289;
	mov.f32 	%f2350, %f2289;
	mov.f32 	%f2351, %f2289;
	mov.f32 	%f2352, %f2289;
	mov.f32 	%f2353, %f2289;
	mov.f32 	%f2354, %f2289;
	mov.f32 	%f2355, %f2289;
	mov.f32 	%f2356, %f2289;
	mov.f32 	%f2357, %f2289;
	mov.f32 	%f2358, %f2289;
	mov.f32 	%f2359, %f2289;
	mov.f32 	%f2360, %f2289;
	mov.f32 	%f2361, %f2289;
	mov.f32 	%f2362, %f2289;
	mov.f32 	%f2363, %f2289;
	mov.f32 	%f2364, %f2289;
	mov.f32 	%f2365, %f2289;
	mov.f32 	%f2366, %f2289;
	mov.f32 	%f2367, %f2289;
	mov.f32 	%f2368, %f2289;
	mov.f32 	%f2369, %f2289;
	mov.f32 	%f2370, %f2289;
	mov.f32 	%f2371, %f2289;
	mov.f32 	%f2372, %f2289;
	mov.f32 	%f2373, %f2289;
	mov.f32 	%f2374, %f2289;
	mov.f32 	%f2375, %f2289;
	mov.f32 	%f2376, %f2289;
	mov.f32 	%f2377, %f2289;
	mov.f32 	%f2378, %f2289;
	mov.f32 	%f2379, %f2289;
	mov.f32 	%f2380, %f2289;
	mov.f32 	%f2381, %f2289;
	mov.f32 	%f2382, %f2289;
	mov.f32 	%f2383, %f2289;
	mov.f32 	%f2384, %f2289;
	mov.f32 	%f2385, %f2289;
	mov.f32 	%f2386, %f2289;
	mov.f32 	%f2387, %f2289;
	mov.f32 	%f2388, %f2289;
	mov.f32 	%f2389, %f2289;
	mov.f32 	%f2390, %f2289;
	mov.f32 	%f2391, %f2289;
	mov.f32 	%f2392, %f2289;
	mov.f32 	%f2393, %f2289;
	mov.f32 	%f2394, %f2289;
	mov.f32 	%f2395, %f2289;
	mov.f32 	%f2396, %f2289;
	mov.f32 	%f2397, %f2289;
	mov.f32 	%f2398, %f2289;
	mov.f32 	%f2399, %f2289;
	mov.f32 	%f2400, %f2289;
	mov.f32 	%f2401, %f2289;
	mov.f32 	%f2402, %f2289;
	mov.f32 	%f2403, %f2289;
	mov.f32 	%f2404, %f2289;
	mov.f32 	%f2405, %f2289;
	mov.f32 	%f2406, %f2289;
	mov.f32 	%f2407, %f2289;
	mov.f32 	%f2408, %f2289;
	mov.f32 	%f2409, %f2289;
	mov.f32 	%f2410, %f2289;
	mov.f32 	%f2411, %f2289;
	mov.f32 	%f2412, %f2289;
	mov.f32 	%f2413, %f2289;
	mov.f32 	%f2414, %f2289;
	mov.f32 	%f2415, %f2289;
	mov.f32 	%f2416, %f2289;
	@%p14 bra 	$L__BB1_36;
	ld.param.u32 	%r90, [_Z24attention_with_image_mlpPKfS0_S0_S0_S0_Pfiif_param_7];
	and.b32  	%r21, %r90, 15;
	add.s32 	%r22, %r21, -1;
	and.b32  	%r23, %r90, 7;
	add.s32 	%r24, %r23, -1;
	and.b32  	%r25, %r90, 2147483632;
	and.b32  	%r26, %r90, 3;
	neg.s32 	%r27, %r25;
	add.s64 	%rd6, %rd1, 32;
	add.s64 	%rd7, %rd4, 4096;
	mov.b32 	%r100, 0;
$L__BB1_21:
	ld.param.u32 	%r91, [_Z24attention_with_image_mlpPKfS0_S0_S0_S0_Pfiif_param_7];
	setp.lt.u32 	%p15, %r91, 16;
	mul.wide.u32 	%rd46, %r100, 4;
	add.s64 	%rd8, %rd2, %rd46;
	ld.local.f32 	%f2288, [%rd8];
	mov.b32 	%r103, 0;
	@%p15 bra 	$L__BB1_24;
	add.s64 	%rd91, %rd7, %rd46;
	mov.u64 	%rd92, %rd6;
	mov.u32 	%r101, %r27;
$L__BB1_23:
	.pragma "nounroll";
	ld.local.v4.f32 	{%f1804, %f1805, %f1806, %f1807}, [%rd92+-32];
	ld.global.nc.f32 	%f1808, [%rd91+-4096];
	fma.rn.f32 	%f1809, %f1804, %f1808, %f2288;
	ld.global.nc.f32 	%f1810, [%rd91+-3584];
	fma.rn.f32 	%f1811, %f1805, %f1810, %f1809;
	ld.global.nc.f32 	%f1812, [%rd91+-3072];
	fma.rn.f32 	%f1813, %f1806, %f1812, %f1811;
	ld.global.nc.f32 	%f1814, [%rd91+-2560];
	fma.rn.f32 	%f1815, %f1807, %f1814, %f1813;
	ld.local.v4.f32 	{%f1816, %f1817, %f1818, %f1819}, [%rd92+-16];
	ld.global.nc.f32 	%f1820, [%rd91+-2048];
	fma.rn.f32 	%f1821, %f1816, %f1820, %f1815;
	ld.global.nc.f32 	%f1822, [%rd91+-1536];
	fma.rn.f32 	%f1823, %f1817, %f1822, %f1821;
	ld.global.nc.f32 	%f1824, [%rd91+-1024];
	fma.rn.f32 	%f1825, %f1818, %f1824, %f1823;
	ld.global.nc.f32 	%f1826, [%rd91+-512];
	fma.rn.f32 	%f1827, %f1819, %f1826, %f1825;
	ld.local.v4.f32 	{%f1828, %f1829, %f1830, %f1831}, [%rd92];
	ld.global.nc.f32 	%f1832, [%rd91];
	fma.rn.f32 	%f1833, %f1828, %f1832, %f1827;
	ld.global.nc.f32 	%f1834, [%rd91+512];
	fma.rn.f32 	%f1835, %f1829, %f1834, %f1833;
	ld.global.nc.f32 	%f1836, [%rd91+1024];
	fma.rn.f32 	%f1837, %f1830, %f1836, %f1835;
	ld.global.nc.f32 	%f1838, [%rd91+1536];
	fma.rn.f32 	%f1839, %f1831, %f1838, %f1837;
	ld.local.v4.f32 	{%f1840, %f1841, %f1842, %f1843}, [%rd92+16];
	ld.global.nc.f32 	%f1844, [%rd91+2048];
	fma.rn.f32 	%f1845, %f1840, %f1844, %f1839;
	ld.global.nc.f32 	%f1846, [%rd91+2560];
	fma.rn.f32 	%f1847, %f1841, %f1846, %f1845;
	ld.global.nc.f32 	%f1848, [%rd91+3072];
	fma.rn.f32 	%f1849, %f1842, %f1848, %f1847;
	ld.global.nc.f32 	%f1850, [%rd91+3584];
	fma.rn.f32 	%f2288, %f1843, %f1850, %f1849;
	add.s32 	%r101, %r101, 16;
	add.s64 	%rd92, %rd92, 64;
	add.s64 	%rd91, %rd91, 8192;
	setp.ne.s32 	%p16, %r101, 0;
	mov.u32 	%r103, %r25;
	@%p16 bra 	$L__BB1_23;
$L__BB1_24:
	setp.eq.s32 	%p17, %r21, 0;
	@%p17 bra 	$L__BB1_34;
	setp.lt.u32 	%p18, %r22, 7;
	@%p18 bra 	$L__BB1_27;
	mul.wide.u32 	%rd48, %r103, 4;
	add.s64 	%rd49, %rd1, %rd48;
	ld.local.f32 	%f1852, [%rd49];
	shl.b32 	%r61, %r103, 7;
	add.s32 	%r62, %r61, %r100;
	mul.wide.u32 	%rd50, %r62, 4;
	add.s64 	%rd51, %rd4, %rd50;
	ld.global.nc.f32 	%f1853, [%rd51];
	fma.rn.f32 	%f1854, %f1852, %f1853, %f2288;
	ld.local.f32 	%f1855, [%rd49+4];
	add.s32 	%r63, %r62, 128;
	mul.wide.u32 	%rd52, %r63, 4;
	add.s64 	%rd53, %rd4, %rd52;
	ld.global.nc.f32 	%f1856, [%rd53];
	fma.rn.f32 	%f1857, %f1855, %f1856, %f1854;
	ld.local.f32 	%f1858, [%rd49+8];
	add.s32 	%r64, %r62, 256;
	mul.wide.u32 	%rd54, %r64, 4;
	add.s64 	%rd55, %rd4, %rd54;
	ld.global.nc.f32 	%f1859, [%rd55];
	fma.rn.f32 	%f1860, %f1858, %f1859, %f1857;
	ld.local.f32 	%f1861, [%rd49+12];
	add.s32 	%r65, %r62, 384;
	mul.wide.u32 	%rd56, %r65, 4;
	add.s64 	%rd57, %rd4, %rd56;
	ld.global.nc.f32 	%f1862, [%rd57];
	fma.rn.f32 	%f1863, %f1861, %f1862, %f1860;
	ld.local.f32 	%f1864, [%rd49+16];
	add.s32 	%r66, %r62, 512;
	mul.wide.u32 	%rd58, %r66, 4;
	add.s64 	%rd59, %rd4, %rd58;
	ld.global.nc.f32 	%f1865, [%rd59];
	fma.rn.f32 	%f1866, %f1864, %f1865, %f1863;
	ld.local.f32 	%f1867, [%rd49+20];
	add.s32 	%r67, %r62, 640;
	mul.wide.u32 	%rd60, %r67, 4;
	add.s64 	%rd61, %rd4, %rd60;
	ld.global.nc.f32 	%f1868, [%rd61];
	fma.rn.f32 	%f1869, %f1867, %f1868, %f1866;
	ld.local.f32 	%f1870, [%rd49+24];
	add.s32 	%r68, %r62, 768;
	mul.wide.u32 	%rd62, %r68, 4;
	add.s64 	%rd63, %rd4, %rd62;
	ld.global.nc.f32 	%f1871, [%rd63];
	fma.rn.f32 	%f1872, %f1870, %f1871, %f1869;
	ld.local.f32 	%f1873, [%rd49+28];
	add.s32 	%r69, %r62, 896;
	mul.wide.u32 	%rd64, %r69, 4;
	add.s64 	%rd65, %rd4, %rd64;
	ld.global.nc.f32 	%f1874, [%rd65];
	fma.rn.f32 	%f2288, %f1873, %f1874, %f1872;
	add.s32 	%r103, %r103, 8;
$L__BB1_27:
	setp.eq.s32 	%p19, %r23, 0;
	@%p19 bra 	$L__BB1_34;
	setp.lt.u32 	%p20, %r24, 3;
	@%p20 bra 	$L__BB1_30;
	mul.wide.u32 	%rd66, %r103, 4;
	add.s64 	%rd67, %rd1, %rd66;
	ld.local.f32 	%f1876, [%rd67];
	shl.b32 	%r70, %r103, 7;
	add.s32 	%r71, %r70, %r100;
	mul.wide.u32 	%rd68, %r71, 4;
	add.s64 	%rd69, %rd4, %rd68;
	ld.global.nc.f32 	%f1877, [%rd69];
	fma.rn.f32 	%f1878, %f1876, %f1877, %f2288;
	ld.local.f32 	%f1879, [%rd67+4];
	add.s32 	%r72, %r71, 128;
	mul.wide.u32 	%rd70, %r72, 4;
	add.s64 	%rd71, %rd4, %rd70;
	ld.global.nc.f32 	%f1880, [%rd71];
	fma.rn.f32 	%f1881, %f1879, %f1880, %f1878;
	ld.local.f32 	%f1882, [%rd67+8];
	add.s32 	%r73, %r71, 256;
	mul.wide.u32 	%rd72, %r73, 4;
	add.s64 	%rd73, %rd4, %rd72;
	ld.global.nc.f32 	%f1883, [%rd73];
	fma.rn.f32 	%f1884, %f1882, %f1883, %f1881;
	ld.local.f32 	%f1885, [%rd67+12];
	add.s32 	%r74, %r71, 384;
	mul.wide.u32 	%rd74, %r74, 4;
	add.s64 	%rd75, %rd4, %rd74;
	ld.global.nc.f32 	%f1886, [%rd75];
	fma.rn.f32 	%f2288, %f1885, %f1886, %f1884;
	add.s32 	%r103, %r103, 4;
$L__BB1_30:
	setp.eq.s32 	%p21, %r26, 0;
	@%p21 bra 	$L__BB1_34;
	setp.eq.s32 	%p22, %r26, 1;
	mul.wide.u32 	%rd76, %r103, 4;
	add.s64 	%rd14, %rd1, %rd76;
	ld.local.f32 	%f1887, [%rd14];
	shl.b32 	%r75, %r103, 7;
	add.s32 	%r36, %r75, %r100;
	mul.wide.u32 	%rd77, %r36, 4;
	add.s64 	%rd78, %rd4, %rd77;
	ld.global.nc.f32 	%f1888, [%rd78];
	fma.rn.f32 	%f2288, %f1887, %f1888, %f2288;
	@%p22 bra 	$L__BB1_34;
	setp.eq.s32 	%p23, %r26, 2;
	ld.local.f32 	%f1889, [%rd14+4];
	add.s32 	%r76, %r36, 128;
	mul.wide.u32 	%rd79, %r76, 4;
	add.s64 	%rd80, %rd4, %rd79;
	ld.global.nc.f32 	%f1890, [%rd80];
	fma.rn.f32 	%f2288, %f1889, %f1890, %f2288;
	@%p23 bra 	$L__BB1_34;
	ld.local.f32 	%f1891, [%rd14+8];
	add.s32 	%r77, %r36, 256;
	mul.wide.u32 	%rd81, %r77, 4;
	add.s64 	%rd82, %rd4, %rd81;
	ld.global.nc.f32 	%f1892, [%rd82];
	fma.rn.f32 	%f2288, %f1891, %f1892, %f2288;
$L__BB1_34:
	st.local.f32 	[%rd8], %f2288;
	add.s32 	%r100, %r100, 1;
	setp.ne.s32 	%p24, %r100, 128;
	@%p24 bra 	$L__BB1_21;
	ld.local.v4.f32 	{%f2416, %f2415, %f2414, %f2413}, [%rd2];
	ld.local.v4.f32 	{%f2412, %f2411, %f2410, %f2409}, [%rd2+16];
	ld.local.v4.f32 	{%f2408, %f2407, %f2406, %f2405}, [%rd2+32];
	ld.local.v4.f32 	{%f2404, %f2403, %f2402, %f2401}, [%rd2+48];
	ld.local.v4.f32 	{%f2400, %f2399, %f2398, %f2397}, [%rd2+64];
	ld.local.v4.f32 	{%f2396, %f2395, %f2394, %f2393}, [%rd2+80];
	ld.local.v4.f32 	{%f2392, %f2391, %f2390, %f2389}, [%rd2+96];
	ld.local.v4.f32 	{%f2388, %f2387, %f2386, %f2385}, [%rd2+112];
	ld.local.v4.f32 	{%f2384, %f2383, %f2382, %f2381}, [%rd2+128];
	ld.local.v4.f32 	{%f2380, %f2379, %f2378, %f2377}, [%rd2+144];
	ld.local.v4.f32 	{%f2376, %f2375, %f2374, %f2373}, [%rd2+160];
	ld.local.v4.f32 	{%f2372, %f2371, %f2370, %f2369}, [%rd2+176];
	ld.local.v4.f32 	{%f2368, %f2367, %f2366, %f2365}, [%rd2+192];
	ld.local.v4.f32 	{%f2364, %f2363, %f2362, %f2361}, [%rd2+208];
	ld.local.v4.f32 	{%f2360, %f2359, %f2358, %f2357}, [%rd2+224];
	ld.local.v4.f32 	{%f2356, %f2355, %f2354, %f2353}, [%rd2+240];
	ld.local.v4.f32 	{%f2352, %f2351, %f2350, %f2349}, [%rd2+256];
	ld.local.v4.f32 	{%f2348, %f2347, %f2346, %f2345}, [%rd2+272];
	ld.local.v4.f32 	{%f2344, %f2343, %f2342, %f2341}, [%rd2+288];
	ld.local.v4.f32 	{%f2340, %f2339, %f2338, %f2337}, [%rd2+304];
	ld.local.v4.f32 	{%f2336, %f2335, %f2334, %f2333}, [%rd2+320];
	ld.local.v4.f32 	{%f2332, %f2331, %f2330, %f2329}, [%rd2+336];
	ld.local.v4.f32 	{%f2328, %f2327, %f2326, %f2325}, [%rd2+352];
	ld.local.v4.f32 	{%f2324, %f2323, %f2322, %f2321}, [%rd2+368];
	ld.local.v4.f32 	{%f2320, %f2319, %f2318, %f2317}, [%rd2+384];
	ld.local.v4.f32 	{%f2316, %f2315, %f2314, %f2313}, [%rd2+400];
	ld.local.v4.f32 	{%f2312, %f2311, %f2310, %f2309}, [%rd2+416];
	ld.local.v4.f32 	{%f2308, %f2307, %f2306, %f2305}, [%rd2+432];
	ld.local.v4.f32 	{%f2304, %f2303, %f2302, %f2301}, [%rd2+448];
	ld.local.v4.f32 	{%f2300, %f2299, %f2298, %f2297}, [%rd2+464];
	ld.local.v4.f32 	{%f2296, %f2295, %f2294, %f2293}, [%rd2+480];
	ld.local.v4.f32 	{%f2292, %f2291, %f2290, %f2289}, [%rd2+496];
$L__BB1_36:
	ld.param.u64 	%rd90, [_Z24attention_with_image_mlpPKfS0_S0_S0_S0_Pfiif_param_5];
	mov.u32 	%r78, %ctaid.x;
	mov.u32 	%r79, %ntid.x;
	mov.u32 	%r80, %tid.x;
	mad.lo.s32 	%r81, %r78, %r79, %r80;
	shl.b32 	%r82, %r81, 7;
	add.f32 	%f1893, %f518, %f2416;
	cvta.to.global.u64 	%rd83, %rd90;
	mul.wide.s32 	%rd84, %r82, 4;
	add.s64 	%rd85, %rd83, %rd84;
	st.global.f32 	[%rd85], %f1893;
	add.f32 	%f1894, %f519, %f2415;
	st.global.f32 	[%rd85+4], %f1894;
	add.f32 	%f1895, %f520, %f2414;
	st.global.f32 	[%rd85+8], %f1895;
	add.f32 	%f1896, %f521, %f2413;
	st.global.f32 	[%rd85+12], %f1896;
	add.f32 	%f1897, %f522, %f2412;
	st.global.f32 	[%rd85+16], %f1897;
	add.f32 	%f1898, %f523, %f2411;
	st.global.f32 	[%rd85+20], %f1898;
	add.f32 	%f1899, %f524, %f2410;
	st.global.f32 	[%rd85+24], %f1899;
	add.f32 	%f1900, %f525, %f2409;
	st.global.f32 	[%rd85+28], %f1900;
	add.f32 	%f1901, %f526, %f2408;
	st.global.f32 	[%rd85+32], %f1901;
	add.f32 	%f1902, %f527, %f2407;
	st.global.f32 	[%rd85+36], %f1902;
	add.f32 	%f1903, %f528, %f2406;
	st.global.f32 	[%rd85+40], %f1903;
	add.f32 	%f1904, %f529, %f2405;
	st.global.f32 	[%rd85+44], %f1904;
	add.f32 	%f1905, %f530, %f2404;
	st.global.f32 	[%rd85+48], %f1905;
	add.f32 	%f1906, %f531, %f2403;
	st.global.f32 	[%rd85+52], %f1906;
	add.f32 	%f1907, %f532, %f2402;
	st.global.f32 	[%rd85+56], %f1907;
	add.f32 	%f1908, %f533, %f2401;
	st.global.f32 	[%rd85+60], %f1908;
	add.f32 	%f1909, %f534, %f2400;
	st.global.f32 	[%rd85+64], %f1909;
	add.f32 	%f1910, %f535, %f2399;
	st.global.f32 	[%rd85+68], %f1910;
	add.f32 	%f1911, %f536, %f2398;
	st.global.f32 	[%rd85+72], %f1911;
	add.f32 	%f1912, %f537, %f2397;
	st.global.f32 	[%rd85+76], %f1912;
	add.f32 	%f1913, %f538, %f2396;
	st.global.f32 	[%rd85+80], %f1913;
	add.f32 	%f1914, %f539, %f2395;
	st.global.f32 	[%rd85+84], %f1914;
	add.f32 	%f1915, %f540, %f2394;
	st.global.f32 	[%rd85+88], %f1915;
	add.f32 	%f1916, %f541, %f2393;
	st.global.f32 	[%rd85+92], %f1916;
	add.f32 	%f1917, %f542, %f2392;
	st.global.f32 	[%rd85+96], %f1917;
	add.f32 	%f1918, %f543, %f2391;
	st.global.f32 	[%rd85+100], %f1918;
	add.f32 	%f1919, %f544, %f2390;
	st.global.f32 	[%rd85+104], %f1919;
	add.f32 	%f1920, %f545, %f2389;
	st.global.f32 	[%rd85+108], %f1920;
	add.f32 	%f1921, %f546, %f2388;
	st.global.f32 	[%rd85+112], %f1921;
	add.f32 	%f1922, %f547, %f2387;
	st.global.f32 	[%rd85+116], %f1922;
	add.f32 	%f1923, %f548, %f2386;
	st.global.f32 	[%rd85+120], %f1923;
	add.f32 	%f1924, %f549, %f2385;
	st.global.f32 	[%rd85+124], %f1924;
	add.f32 	%f1925, %f550, %f2384;
	st.global.f32 	[%rd85+128], %f1925;
	add.f32 	%f1926, %f551, %f2383;
	st.global.f32 	[%rd85+132], %f1926;
	add.f32 	%f1927, %f552, %f2382;
	st.global.f32 	[%rd85+136], %f1927;
	add.f32 	%f1928, %f553, %f2381;
	st.global.f32 	[%rd85+140], %f1928;
	add.f32 	%f1929, %f554, %f2380;
	st.global.f32 	[%rd85+144], %f1929;
	add.f32 	%f1930, %f555, %f2379;
	st.global.f32 	[%rd85+148], %f1930;
	add.f32 	%f1931, %f556, %f2378;
	st.global.f32 	[%rd85+152], %f1931;
	add.f32 	%f1932, %f557, %f2377;
	st.global.f32 	[%rd85+156], %f1932;
	add.f32 	%f1933, %f558, %f2376;
	st.global.f32 	[%rd85+160], %f1933;
	add.f32 	%f1934, %f559, %f2375;
	st.global.f32 	[%rd85+164], %f1934;
	add.f32 	%f1935, %f560, %f2374;
	st.global.f32 	[%rd85+168], %f1935;
	add.f32 	%f1936, %f561, %f2373;
	st.global.f32 	[%rd85+172], %f1936;
	add.f32 	%f1937, %f562, %f2372;
	st.global.f32 	[%rd85+176], %f1937;
	add.f32 	%f1938, %f563, %f2371;
	st.global.f32 	[%rd85+180], %f1938;
	add.f32 	%f1939, %f564, %f2370;
	st.global.f32 	[%rd85+184], %f1939;
	add.f32 	%f1940, %f565, %f2369;
	st.global.f32 	[%rd85+188], %f1940;
	add.f32 	%f1941, %f566, %f2368;
	st.global.f32 	[%rd85+192], %f1941;
	add.f32 	%f1942, %f567, %f2367;
	st.global.f32 	[%rd85+196], %f1942;
	add.f32 	%f1943, %f568, %f2366;
	st.global.f32 	[%rd85+200], %f1943;
	add.f32 	%f1944, %f569, %f2365;
	st.global.f32 	[%rd85+204], %f1944;
	add.f32 	%f1945, %f570, %f2364;
	st.global.f32 	[%rd85+208], %f1945;
	add.f32 	%f1946, %f571, %f2363;
	st.global.f32 	[%rd85+212], %f1946;
	add.f32 	%f1947, %f572, %f2362;
	st.global.f32 	[%rd85+216], %f1947;
	add.f32 	%f1948, %f573, %f2361;
	st.global.f32 	[%rd85+220], %f1948;
	add.f32 	%f1949, %f574, %f2360;
	st.global.f32 	[%rd85+224], %f1949;
	add.f32 	%f1950, %f575, %f2359;
	st.global.f32 	[%rd85+228], %f1950;
	add.f32 	%f1951, %f576, %f2358;
	st.global.f32 	[%rd85+232], %f1951;
	add.f32 	%f1952, %f577, %f2357;
	st.global.f32 	[%rd85+236], %f1952;
	add.f32 	%f1953, %f578, %f2356;
	st.global.f32 	[%rd85+240], %f1953;
	add.f32 	%f1954, %f579, %f2355;
	st.global.f32 	[%rd85+244], %f1954;
	add.f32 	%f1955, %f580, %f2354;
	st.global.f32 	[%rd85+248], %f1955;
	add.f32 	%f1956, %f581, %f2353;
	st.global.f32 	[%rd85+252], %f1956;
	add.f32 	%f1957, %f582, %f2352;
	st.global.f32 	[%rd85+256], %f1957;
	add.f32 	%f1958, %f583, %f2351;
	st.global.f32 	[%rd85+260], %f1958;
	add.f32 	%f1959, %f584, %f2350;
	st.global.f32 	[%rd85+264], %f1959;
	add.f32 	%f1960, %f585, %f2349;
	st.global.f32 	[%rd85+268], %f1960;
	add.f32 	%f1961, %f586, %f2348;
	st.global.f32 	[%rd85+272], %f1961;
	add.f32 	%f1962, %f587, %f2347;
	st.global.f32 	[%rd85+276], %f1962;
	add.f32 	%f1963, %f588, %f2346;
	st.global.f32 	[%rd85+280], %f1963;
	add.f32 	%f1964, %f589, %f2345;
	st.global.f32 	[%rd85+284], %f1964;
	add.f32 	%f1965, %f590, %f2344;
	st.global.f32 	[%rd85+288], %f1965;
	add.f32 	%f1966, %f591, %f2343;
	st.global.f32 	[%rd85+292], %f1966;
	add.f32 	%f1967, %f592, %f2342;
	st.global.f32 	[%rd85+296], %f1967;
	add.f32 	%f1968, %f593, %f2341;
	st.global.f32 	[%rd85+300], %f1968;
	add.f32 	%f1969, %f594, %f2340;
	st.global.f32 	[%rd85+304], %f1969;
	add.f32 	%f1970, %f595, %f2339;
	st.global.f32 	[%rd85+308], %f1970;
	add.f32 	%f1971, %f596, %f2338;
	st.global.f32 	[%rd85+312], %f1971;
	add.f32 	%f1972, %f597, %f2337;
	st.global.f32 	[%rd85+316], %f1972;
	add.f32 	%f1973, %f598, %f2336;
	st.global.f32 	[%rd85+320], %f1973;
	add.f32 	%f1974, %f599, %f2335;
	st.global.f32 	[%rd85+324], %f1974;
	add.f32 	%f1975, %f600, %f2334;
	st.global.f32 	[%rd85+328], %f1975;
	add.f32 	%f1976, %f601, %f2333;
	st.global.f32 	[%rd85+332], %f1976;
	add.f32 	%f1977, %f602, %f2332;
	st.global.f32 	[%rd85+336], %f1977;
	add.f32 	%f1978, %f603, %f2331;
	st.global.f32 	[%rd85+340], %f1978;
	add.f32 	%f1979, %f604, %f2330;
	st.global.f32 	[%rd85+344], %f1979;
	add.f32 	%f1980, %f605, %f2329;
	st.global.f32 	[%rd85+348], %f1980;
	add.f32 	%f1981, %f606, %f2328;
	st.global.f32 	[%rd85+352], %f1981;
	add.f32 	%f1982, %f607, %f2327;
	st.global.f32 	[%rd85+356], %f1982;
	add.f32 	%f1983, %f608, %f2326;
	st.global.f32 	[%rd85+360], %f1983;
	add.f32 	%f1984, %f609, %f2325;
	st.global.f32 	[%rd85+364], %f1984;
	add.f32 	%f1985, %f610, %f2324;
	st.global.f32 	[%rd85+368], %f1985;
	add.f32 	%f1986, %f611, %f2323;
	st.global.f32 	[%rd85+372], %f1986;
	add.f32 	%f1987, %f612, %f2322;
	st.global.f32 	[%rd85+376], %f1987;
	add.f32 	%f1988, %f613, %f2321;
	st.global.f32 	[%rd85+380], %f1988;
	add.f32 	%f1989, %f614, %f2320;
	st.global.f32 	[%rd85+384], %f1989;
	add.f32 	%f1990, %f615, %f2319;
	st.global.f32 	[%rd85+388], %f1990;
	add.f32 	%f1991, %f616, %f2318;
	st.global.f32 	[%rd85+392], %f1991;
	add.f32 	%f1992, %f617, %f2317;
	st.global.f32 	[%rd85+396], %f1992;
	add.f32 	%f1993, %f618, %f2316;
	st.global.f32 	[%rd85+400], %f1993;
	add.f32 	%f1994, %f619, %f2315;
	st.global.f32 	[%rd85+404], %f1994;
	add.f32 	%f1995, %f620, %f2314;
	st.global.f32 	[%rd85+408], %f1995;
	add.f32 	%f1996, %f621, %f2313;
	st.global.f32 	[%rd85+412], %f1996;
	add.f32 	%f1997, %f622, %f2312;
	st.global.f32 	[%rd85+416], %f1997;
	add.f32 	%f1998, %f623, %f2311;
	st.global.f32 	[%rd85+420], %f1998;
	add.f32 	%f1999, %f624, %f2310;
	st.global.f32 	[%rd85+424], %f1999;
	add.f32 	%f2000, %f625, %f2309;
	st.global.f32 	[%rd85+428], %f2000;
	add.f32 	%f2001, %f626, %f2308;
	st.global.f32 	[%rd85+432], %f2001;
	add.f32 	%f2002, %f627, %f2307;
	st.global.f32 	[%rd85+436], %f2002;
	add.f32 	%f2003, %f628, %f2306;
	st.global.f32 	[%rd85+440], %f2003;
	add.f32 	%f2004, %f629, %f2305;
	st.global.f32 	[%rd85+444], %f2004;
	add.f32 	%f2005, %f630, %f2304;
	st.global.f32 	[%rd85+448], %f2005;
	add.f32 	%f2006, %f631, %f2303;
	st.global.f32 	[%rd85+452], %f2006;
	add.f32 	%f2007, %f632, %f2302;
	st.global.f32 	[%rd85+456], %f2007;
	add.f32 	%f2008, %f633, %f2301;
	st.global.f32 	[%rd85+460], %f2008;
	add.f32 	%f2009, %f634, %f2300;
	st.global.f32 	[%rd85+464], %f2009;
	add.f32 	%f2010, %f635, %f2299;
	st.global.f32 	[%rd85+468], %f2010;
	add.f32 	%f2011, %f636, %f2298;
	st.global.f32 	[%rd85+472], %f2011;
	add.f32 	%f2012, %f637, %f2297;
	st.global.f32 	[%rd85+476], %f2012;
	add.f32 	%f2013, %f638, %f2296;
	st.global.f32 	[%rd85+480], %f2013;
	add.f32 	%f2014, %f639, %f2295;
	st.global.f32 	[%rd85+484], %f2014;
	add.f32 	%f2015, %f640, %f2294;
	st.global.f32 	[%rd85+488], %f2015;
	add.f32 	%f2016, %f641, %f2293;
	st.global.f32 	[%rd85+492], %f2016;
	add.f32 	%f2017, %f642, %f2292;
	st.global.f32 	[%rd85+496], %f2017;
	add.f32 	%f2018, %f643, %f2291;
	st.global.f32 	[%rd85+500], %f2018;
	add.f32 	%f2019, %f644, %f2290;
	st.global.f32 	[%rd85+504], %f2019;
	add.f32 	%f2020, %f645, %f2289;
	st.global.f32 	[%rd85+508], %f2020;
$L__BB1_37:
	ret;

}
	// .globl	_Z17traditional_layerPKfS0_S0_S0_S0_Pfiif
.visible .entry _Z17traditional_layerPKfS0_S0_S0_S0_Pfiif(
	.param .u64 .ptr .align 1 _Z17traditional_layerPKfS0_S0_S0_S0_Pfiif_param_0,
	.param .u64 .ptr .align 1 _Z17traditional_layerPKfS0_S0_S0_S0_Pfiif_param_1,
	.param .u64 .ptr .align 1 _Z17traditional_layerPKfS0_S0_S0_S0_Pfiif_param_2,
	.param .u64 .ptr .align 1 _Z17traditional_layerPKfS0_S0_S0_S0_Pfiif_param_3,
	.param .u64 .ptr .align 1 _Z17traditional_layerPKfS0_S0_S0_S0_Pfiif_param_4,
	.param .u64 .ptr .align 1 _Z17traditional_layerPKfS0_S0_S0_S0_Pfiif_param_5,
	.param .u32 _Z17traditional_layerPKfS0_S0_S0_S0_Pfiif_param_6,
	.param .u32 _Z17traditional_layerPKfS0_S0_S0_S0_Pfiif_param_7,
	.param .f32 _Z17traditional_layerPKfS0_S0_S0_S0_Pfiif_param_8
)
{
	.reg .pred 	%p<8>;
	.reg .b32 	%r<542>;
	.reg .b32 	%f<2624>;
	.reg .b64 	%rd<286>;

	ld.param.u64 	%rd5, [_Z17traditional_layerPKfS0_S0_S0_S0_Pfiif_param_0];
	ld.param.u32 	%r393, [_Z17traditional_layerPKfS0_S0_S0_S0_Pfiif_param_6];
	mov.u32 	%r394, %ctaid.x;
	mov.u32 	%r395, %ntid.x;
	mov.u32 	%r396, %tid.x;
	mad.lo.s32 	%r1, %r394, %r395, %r396;
	setp.ge.s32 	%p1, %r1, %r393;
	@%p1 bra 	$L__BB2_8;
	cvta.to.global.u64 	%rd11, %rd5;
	shl.b32 	%r397, %r1, 7;
	mul.wide.s32 	%rd12, %r397, 4;
	add.s64 	%rd1, %rd11, %rd12;
	setp.lt.s32 	%p2, %r1, 0;
	mov.f32 	%f2239, 0f00000000;
	mov.f32 	%f2240, %f2239;
	mov.f32 	%f2241, %f2239;
	mov.f32 	%f2242, %f2239;
	mov.f32 	%f2243, %f2239;
	mov.f32 	%f2244, %f2239;
	mov.f32 	%f2245, %f2239;
	mov.f32 	%f2246, %f2239;
	mov.f32 	%f2247, %f2239;
	mov.f32 	%f2248, %f2239;
	mov.f32 	%f2249, %f2239;
	mov.f32 	%f2250, %f2239;
	mov.f32 	%f2251, %f2239;
	mov.f32 	%f2252, %f2239;
	mov.f32 	%f2253, %f2239;
	mov.f32 	%f2254, %f2239;
	mov.f32 	%f2255, %f2239;
	mov.f32 	%f2256, %f2239;
	mov.f32 	%f2257, %f2239;
	mov.f32 	%f2258, %f2239;
	mov.f32 	%f2259, %f2239;
	mov.f32 	%f2260, %f2239;
	mov.f32 	%f2261, %f2239;
	mov.f32 	%f2262, %f2239;
	mov.f32 	%f2263, %f2239;
	mov.f32 	%f2264, %f2239;
	mov.f32 	%f2265, %f2239;
	mov.f32 	%f2266, %f2239;
	mov.f32 	%f2267, %f2239;
	mov.f32 	%f2268, %f2239;
	mov.f32 	%f2269, %f2239;
	mov.f32 	%f2270, %f2239;
	mov.f32 	%f2271, %f2239;
	mov.f32 	%f2272, %f2239;
	mov.f32 	%f2273, %f2239;
	mov.f32 	%f2274, %f2239;
	mov.f32 	%f2275, %f2239;
	mov.f32 	%f2276, %f2239;
	mov.f32 	%f2277, %f2239;
	mov.f32 	%f2278, %f2239;
	mov.f32 	%f2279, %f2239;
	mov.f32 	%f2280, %f2239;
	mov.f32 	%f2281, %f2239;
	mov.f32 	%f2282, %f2239;
	mov.f32 	%f2283, %f2239;
	mov.f32 	%f2284, %f2239;
	mov.f32 	%f2285, %f2239;
	mov.f32 	%f2286, %f2239;
	mov.f32 	%f2287, %f2239;
	mov.f32 	%f2288, %f2239;
	mov.f32 	%f2289, %f2239;
	mov.f32 	%f2290, %f2239;
	mov.f32 	%f2291, %f2239;
	mov.f32 	%f2292, %f2239;
	mov.f32 	%f2293, %f2239;
	mov.f32 	%f2294, %f2239;
	mov.f32 	%f2295, %f2239;
	mov.f32 	%f2296, %f2239;
	mov.f32 	%f2297, %f2239;
	mov.f32 	%f2298, %f2239;
	mov.f32 	%f2299, %f2239;
	mov.f32 	%f2300, %f2239;
	mov.f32 	%f2301, %f2239;
	mov.f32 	%f2302, %f2239;
	mov.f32 	%f2303, %f2239;
	mov.f32 	%f2304, %f2239;
	mov.f32 	%f2305, %f2239;
	mov.f32 	%f2306, %f2239;
	mov.f32 	%f2307, %f2239;
	mov.f32 	%f2308, %f2239;
	mov.f32 	%f2309, %f2239;
	mov.f32 	%f2310, %f2239;
	mov.f32 	%f2311, %f2239;
	mov.f32 	%f2312, %f2239;
	mov.f32 	%f2313, %f2239;
	mov.f32 	%f2314, %f2239;
	mov.f32 	%f2315, %f2239;
	mov.f32 	%f2316, %f2239;
	mov.f32 	%f2317, %f2239;
	mov.f32 	%f2318, %f2239;
	mov.f32 	%f2319, %f2239;
	mov.f32 	%f2320, %f2239;
	mov.f32 	%f2321, %f2239;
	mov.f32 	%f2322, %f2239;
	mov.f32 	%f2323, %f2239;
	mov.f32 	%f2324, %f2239;
	mov.f32 	%f2325, %f2239;
	mov.f32 	%f2326, %f2239;
	mov.f32 	%f2327, %f2239;
	mov.f32 	%f2328, %f2239;
	mov.f32 	%f2329, %f2239;
	mov.f32 	%f2330, %f2239;
	mov.f32 	%f2331, %f2239;
	mov.f32 	%f2332, %f2239;
	mov.f32 	%f2333, %f2239;
	mov.f32 	%f2334, %f2239;
	mov.f32 	%f2335, %f2239;
	mov.f32 	%f2336, %f2239;
	mov.f32 	%f2337, %f2239;
	mov.f32 	%f2338, %f2239;
	mov.f32 	%f2339, %f2239;
	mov.f32 	%f2340, %f2239;
	mov.f32 	%f2341, %f2239;
	mov.f32 	%f2342, %f2239;
	mov.f32 	%f2343, %f2239;
	mov.f32 	%f2344, %f2239;
	mov.f32 	%f2345, %f2239;
	mov.f32 	%f2346, %f2239;
	mov.f32 	%f2347, %f2239;
	mov.f32 	%f2348, %f2239;
	mov.f32 	%f2349, %f2239;
	mov.f32 	%f2350, %f2239;
	mov.f32 	%f2351, %f2239;
	mov.f32 	%f2352, %f2239;
	mov.f32 	%f2353, %f2239;
	mov.f32 	%f2354, %f2239;
	mov.f32 	%f2355, %f2239;
	mov.f32 	%f2356, %f2239;
	mov.f32 	%f2357, %f2239;
	mov.f32 	%f2358, %f2239;
	mov.f32 	%f2359, %f2239;
	mov.f32 	%f2360, %f2239;
	mov.f32 	%f2361, %f2239;
	mov.f32 	%f2362, %f2239;
	mov.f32 	%f2363, %f2239;
	mov.f32 	%f2364, %f2239;
	mov.f32 	%f2365, %f2239;
	mov.f32 	%f2366, %f2239;
	mov.f32 	%f2367, %f2239;
	@%p2 bra 	$L__BB2_4;
	ld.global.nc.f32 	%f1, [%rd1];
	ld.global.nc.f32 	%f2, [%rd1+4];
	ld.global.nc.f32 	%f3, [%rd1+8];
	ld.global.nc.f32 	%f4, [%rd1+12];
	ld.global.nc.f32 	%f5, [%rd1+16];
	ld.global.nc.f32 	%f6, [%rd1+20];
	ld.global.nc.f32 	%f7, [%rd1+24];
	ld.global.nc.f32 	%f8, [%rd1+28];
	ld.global.nc.f32 	%f9, [%rd1+32];
	ld.global.nc.f32 	%f10, [%rd1+36];
	ld.global.nc.f32 	%f11, [%rd1+40];
	ld.global.nc.f32 	%f12, [%rd1+44];
	ld.global.nc.f32 	%f13, [%rd1+48];
	ld.global.nc.f32 	%f14, [%rd1+52];
	ld.global.nc.f32 	%f15, [%rd1+56];
	ld.global.nc.f32 	%f16, [%rd1+60];
	ld.global.nc.f32 	%f17, [%rd1+64];
	ld.global.nc.f32 	%f18, [%rd1+68];
	ld.global.nc.f32 	%f19, [%rd1+72];
	ld.global.nc.f32 	%f20, [%rd1+76];
	ld.global.nc.f32 	%f21, [%rd1+80];
	ld.global.nc.f32 	%f22, [%rd1+84];
	ld.global.nc.f32 	%f23, [%rd1+88];
	ld.global.nc.f32 	%f24, [%rd1+92];
	ld.global.nc.f32 	%f25, [%rd1+96];
	ld.global.nc.f32 	%f26, [%rd1+100];
	ld.global.nc.f32 	%f27, [%rd1+104];
	ld.global.nc.f32 	%f28, [%rd1+108];
	ld.global.nc.f32 	%f29, [%rd1+112];
	ld.global.nc.f32 	%f30, [%rd1+116];
	ld.global.nc.f32 	%f31, [%rd1+120];
	ld.global.nc.f32 	%f32, [%rd1+124];
	ld.global.nc.f32 	%f33, [%rd1+128];
	ld.global.nc.f32 	%f34, [%rd1+132];
	ld.global.nc.f32 	%f35, [%rd1+136];
	ld.global.nc.f32 	%f36, [%rd1+140];
	ld.global.nc.f32 	%f37, [%rd1+144];
	ld.global.nc.f32 	%f38, [%rd1+148];
	ld.global.nc.f32 	%f39, [%rd1+152];
	ld.global.nc.f32 	%f40, [%rd1+156];
	ld.global.nc.f32 	%f41, [%rd1+160];
	ld.global.nc.f32 	%f42, [%rd1+164];
	ld.global.nc.f32 	%f43, [%rd1+168];
	ld.global.nc.f32 	%f44, [%rd1+172];
	ld.global.nc.f32 	%f45, [%rd1+176];
	ld.global.nc.f32 	%f46, [%rd1+180];
	ld.global.nc.f32 	%f47, [%rd1+184];
	ld.global.nc.f32 	%f48, [%rd1+188];
	ld.global.nc.f32 	%f49, [%rd1+192];
	ld.global.nc.f32 	%f50, [%rd1+196];
	ld.global.nc.f32 	%f51, [%rd1+200];
	ld.global.nc.f32 	%f52, [%rd1+204];
	ld.global.nc.f32 	%f53, [%rd1+208];
	ld.global.nc.f32 	%f54, [%rd1+212];
	ld.global.nc.f32 	%f55, [%rd1+216];
	ld.global.nc.f32 	%f56, [%rd1+220];
	ld.global.nc.f32 	%f57, [%rd1+224];
	ld.global.nc.f32 	%f58, [%rd1+228];
	ld.global.nc.f32 	%f59, [%rd1+232];
	ld.global.nc.f32 	%f60, [%rd1+236];
	ld.global.nc.f32 	%f61, [%rd1+240];
	ld.global.nc.f32 	%f62, [%rd1+244];
	ld.global.nc.f32 	%f63, [%rd1+248];
	ld.global.nc.f32 	%f64, [%rd1+252];
	ld.global.nc.f32 	%f65, [%rd1+256];
	ld.global.nc.f32 	%f66, [%rd1+260];
	ld.global.nc.f32 	%f67, [%rd1+264];
	ld.global.nc.f32 	%f68, [%rd1+268];
	ld.global.nc.f32 	%f69, [%rd1+272];
	ld.global.nc.f32 	%f70, [%rd1+276];
	ld.global.nc.f32 	%f71, [%rd1+280];
	ld.global.nc.f32 	%f72, [%rd1+284];
	ld.global.nc.f32 	%f73, [%rd1+288];
	ld.global.nc.f32 	%f74, [%rd1+292];
	ld.global.nc.f32 	%f75, [%rd1+296];
	ld.global.nc.f32 	%f76, [%rd1+300];
	ld.global.nc.f32 	%f77, [%rd1+304];
	ld.global.nc.f32 	%f78, [%rd1+308];
	ld.global.nc.f32 	%f79, [%rd1+312];
	ld.global.nc.f32 	%f80, [%rd1+316];
	ld.global.nc.f32 	%f81, [%rd1+320];
	ld.global.nc.f32 	%f82, [%rd1+324];
	ld.global.nc.f32 	%f83, [%rd1+328];
	ld.global.nc.f32 	%f84, [%rd1+332];
	ld.global.nc.f32 	%f85, [%rd1+336];
	ld.global.nc.f32 	%f86, [%rd1+340];
	ld.global.nc.f32 	%f87, [%rd1+344];
	ld.global.nc.f32 	%f88, [%rd1+348];
	ld.global.nc.f32 	%f89, [%rd1+352];
	ld.global.nc.f32 	%f90, [%rd1+356];
	ld.global.nc.f32 	%f91, [%rd1+360];
	ld.global.nc.f32 	%f92, [%rd1+364];
	ld.global.nc.f32 	%f93, [%rd1+368];
	ld.global.nc.f32 	%f94, [%rd1+372];
	ld.global.nc.f32 	%f95, [%rd1+376];
	ld.global.nc.f32 	%f96, [%rd1+380];
	ld.global.nc.f32 	%f97, [%rd1+384];
	ld.global.nc.f32 	%f98, [%rd1+388];
	ld.global.nc.f32 	%f99, [%rd1+392];
	ld.global.nc.f32 	%f100, [%rd1+396];
	ld.global.nc.f32 	%f101, [%rd1+400];
	ld.global.nc.f32 	%f102, [%rd1+404];
	ld.global.nc.f32 	%f103, [%rd1+408];
	ld.global.nc.f32 	%f104, [%rd1+412];
	ld.global.nc.f32 	%f105, [%rd1+416];
	ld.global.nc.f32 	%f106, [%rd1+420];
	ld.global.nc.f32 	%f107, [%rd1+424];
	ld.global.nc.f32 	%f108, [%rd1+428];
	ld.global.nc.f32 	%f109, [%rd1+432];
	ld.global.nc.f32 	%f110, [%rd1+436];
	ld.global.nc.f32 	%f111, [%rd1+440];
	ld.global.nc.f32 	%f112, [%rd1+444];
	ld.global.nc.f32 	%f113, [%rd1+448];
	ld.global.nc.f32 	%f114, [%rd1+452];
	ld.global.nc.f32 	%f115, [%rd1+456];
	ld.global.nc.f32 	%f116, [%rd1+460];
	ld.global.nc.f32 	%f117, [%rd1+464];
	ld.global.nc.f32 	%f118, [%rd1+468];
	ld.global.nc.f32 	%f119, [%rd1+472];
	ld.global.nc.f32 	%f120, [%rd1+476];
	ld.global.nc.f32 	%f121, [%rd1+480];
	ld.global.nc.f32 	%f122, [%rd1+484];
	ld.global.nc.f32 	%f123, [%rd1+488];
	ld.global.nc.f32 	%f124, [%rd1+492];
	ld.global.nc.f32 	%f125, [%rd1+496];
	ld.global.nc.f32 	%f126, [%rd1+500];
	ld.global.nc.f32 	%f127, [%rd1+504];
	ld.global.nc.f32 	%f128, [%rd1+508];
	neg.s32 	%r412, %r1;
	mov.f32 	%f2237, 0fF149F2CA;
	mov.f32 	%f2239, 0f00000000;
	mov.b32 	%r411, 0;
$L__BB2_3:
	ld.param.f32 	%f2108, [_Z17traditional_layerPKfS0_S0_S0_S0_Pfiif_param_8];
	ld.param.u64 	%rd280, [_Z17traditional_layerPKfS0_S0_S0_S0_Pfiif_param_2];
	ld.param.u64 	%rd279, [_Z17traditional_layerPKfS0_S0_S0_S0_Pfiif_param_1];
	cvta.to.global.u64 	%rd13, %rd279;
	mul.wide.u32 	%rd14, %r411, 4;
	add.s64 	%rd15, %rd13, %rd14;
	ld.global.nc.f32 	%f1034, [%rd15];
	fma.rn.f32 	%f1035, %f1, %f1034, 0f00000000;
	ld.global.nc.f32 	%f1036, [%rd15+4];
	fma.rn.f32 	%f1037, %f2, %f1036, %f1035;
	ld.global.nc.f32 	%f1038, [%rd15+8];
	fma.rn.f32 	%f1039, %f3, %f1038, %f1037;
	ld.global.nc.f32 	%f1040, [%rd15+12];
	fma.rn.f32 	%f1041, %f4, %f1040, %f1039;
	ld.global.nc.f32 	%f1042, [%rd15+16];
	fma.rn.f32 	%f1043, %f5, %f1042, %f1041;
	ld.global.nc.f32 	%f1044, [%rd15+20];
	fma.rn.f32 	%f1045, %f6, %f1044, %f1043;
	ld.global.nc.f32 	%f1046, [%rd15+24];
	fma.rn.f32 	%f1047, %f7, %f1046, %f1045;
	ld.global.nc.f32 	%f1048, [%rd15+28];
	fma.rn.f32 	%f1049, %f8, %f1048, %f1047;
	ld.global.nc.f32 	%f1050, [%rd15+32];
	fma.rn.f32 	%f1051, %f9, %f1050, %f1049;
	ld.global.nc.f32 	%f1052, [%rd15+36];
	fma.rn.f32 	%f1053, %f10, %f1052, %f1051;
	ld.global.nc.f32 	%f1054, [%rd15+40];
	fma.rn.f32 	%f1055, %f11, %f1054, %f1053;
	ld.global.nc.f32 	%f1056, [%rd15+44];
	fma.rn.f32 	%f1057, %f12, %f1056, %f1055;
	ld.global.nc.f32 	%f1058, [%rd15+48];
	fma.rn.f32 	%f1059, %f13, %f1058, %f1057;
	ld.global.nc.f32 	%f1060, [%rd15+52];
	fma.rn.f32 	%f1061, %f14, %f1060, %f1059;
	ld.global.nc.f32 	%f1062, [%rd15+56];
	fma.rn.f32 	%f1063, %f15, %f1062, %f1061;
	ld.global.nc.f32 	%f1064, [%rd15+60];
	fma.rn.f32 	%f1065, %f16, %f1064, %f1063;
	ld.global.nc.f32 	%f1066, [%rd15+64];
	fma.rn.f32 	%f1067, %f17, %f1066, %f1065;
	ld.global.nc.f32 	%f1068, [%rd15+68];
	fma.rn.f32 	%f1069, %f18, %f1068, %f1067;
	ld.global.nc.f32 	%f1070, [%rd15+72];
	fma.rn.f32 	%f1071, %f19, %f1070, %f1069;
	ld.global.nc.f32 	%f1072, [%rd15+76];
	fma.rn.f32 	%f1073, %f20, %f1072, %f1071;
	ld.global.nc.f32 	%f1074, [%rd15+80];
	fma.rn.f32 	%f1075, %f21, %f1074, %f1073;
	ld.global.nc.f32 	%f1076, [%rd15+84];
	fma.rn.f32 	%f1077, %f22, %f1076, %f1075;
	ld.global.nc.f32 	%f1078, [%rd15+88];
	fma.rn.f32 	%f1079, %f23, %f1078, %f1077;
	ld.global.nc.f32 	%f1080, [%rd15+92];
	fma.rn.f32 	%f1081, %f24, %f1080, %f1079;
	ld.global.nc.f32 	%f1082, [%rd15+96];
	fma.rn.f32 	%f1083, %f25, %f1082, %f1081;
	ld.global.nc.f32 	%f1084, [%rd15+100];
	fma.rn.f32 	%f1085, %f26, %f1084, %f1083;
	ld.global.nc.f32 	%f1086, [%rd15+104];
	fma.rn.f32 	%f1087, %f27, %f1086, %f1085;
	ld.global.nc.f32 	%f1088, [%rd15+108];
	fma.rn.f32 	%f1089, %f28, %f1088, %f1087;
	ld.global.nc.f32 	%f1090, [%rd15+112];
	fma.rn.f32 	%f1091, %f29, %f1090, %f1089;
	ld.global.nc.f32 	%f1092, [%rd15+116];
	fma.rn.f32 	%f1093, %f30, %f1092, %f1091;
	ld.global.nc.f32 	%f1094, [%rd15+120];
	fma.rn.f32 	%f1095, %f31, %f1094, %f1093;
	ld.global.nc.f32 	%f1096, [%rd15+124];
	fma.rn.f32 	%f1097, %f32, %f1096, %f1095;
	ld.global.nc.f32 	%f1098, [%rd15+128];
	fma.rn.f32 	%f1099, %f33, %f1098, %f1097;
	ld.global.nc.f32 	%f1100, [%rd15+132];
	fma.rn.f32 	%f1101, %f34, %f1100, %f1099;
	ld.global.nc.f32 	%f1102, [%rd15+136];
	fma.rn.f32 	%f1103, %f35, %f1102, %f1101;
	ld.global.nc.f32 	%f1104, [%rd15+140];
	fma.rn.f32 	%f1105, %f36, %f1104, %f1103;
	ld.global.nc.f32 	%f1106, [%rd15+144];
	fma.rn.f32 	%f1107, %f37, %f1106, %f1105;
	ld.global.nc.f32 	%f1108, [%rd15+148];
	fma.rn.f32 	%f1109, %f38, %f1108, %f1107;
	ld.global.nc.f32 	%f1110, [%rd15+152];
	fma.rn.f32 	%f1111, %f39, %f1110, %f1109;
	ld.global.nc.f32 	%f1112, [%rd15+156];
	fma.rn.f32 	%f1113, %f40, %f1112, %f1111;
	ld.global.nc.f32 	%f1114, [%rd15+160];
	fma.rn.f32 	%f1115, %f41, %f1114, %f1113;
	ld.global.nc.f32 	%f1116, [%rd15+164];
	fma.rn.f32 	%f1117, %f42, %f1116, %f1115;
	ld.global.nc.f32 	%f1118, [%rd15+168];
	fma.rn.f32 	%f1119, %f43, %f1118, %f1117;
	ld.global.nc.f32 	%f1120, [%rd15+172];
	fma.rn.f32 	%f1121, %f44, %f1120, %f1119;
	ld.global.nc.f32 	%f1122, [%rd15+176];
	fma.rn.f32 	%f1123, %f45, %f1122, %f1121;
	ld.global.nc.f32 	%f1124, [%rd15+180];
	fma.rn.f32 	%f1125, %f46, %f1124, %f1123;
	ld.global.nc.f32 	%f1126, [%rd15+184];
	fma.rn.f32 	%f1127, %f47, %f1126, %f1125;
	ld.global.nc.f32 	%f1128, [%rd15+188];
	fma.rn.f32 	%f1129, %f48, %f1128, %f1127;
	ld.global.nc.f32 	%f1130, [%rd15+192];
	fma.rn.f32 	%f1131, %f49, %f1130, %f1129;
	ld.global.nc.f32 	%f1132, [%rd15+196];
	fma.rn.f32 	%f1133, %f50, %f1132, %f1131;
	ld.global.nc.f32 	%f1134, [%rd15+200];
	fma.rn.f32 	%f1135, %f51, %f1134, %f1133;
	ld.global.nc.f32 	%f1136, [%rd15+204];
	fma.rn.f32 	%f1137, %f52, %f1136, %f1135;
	ld.global.nc.f32 	%f1138, [%rd15+208];
	fma.rn.f32 	%f1139, %f53, %f1138, %f1137;
	ld.global.nc.f32 	%f1140, [%rd15+212];
	fma.rn.f32 	%f1141, %f54, %f1140, %f1139;
	ld.global.nc.f32 	%f1142, [%rd15+216];
	fma.rn.f32 	%f1143, %f55, %f1142, %f1141;
	ld.global.nc.f32 	%f1144, [%rd15+220];
	fma.rn.f32 	%f1145, %f56, %f1144, %f1143;
	ld.global.nc.f32 	%f1146, [%rd15+224];
	fma.rn.f32 	%f1147, %f57, %f1146, %f1145;
	ld.global.nc.f32 	%f1148, [%rd15+228];
	fma.rn.f32 	%f1149, %f58, %f1148, %f1147;
	ld.global.nc.f32 	%f1150, [%rd15+232];
	fma.rn.f32 	%f1151, %f59, %f1150, %f1149;
	ld.global.nc.f32 	%f1152, [%rd15+236];
	fma.rn.f32 	%f1153, %f60, %f1152, %f1151;
	ld.global.nc.f32 	%f1154, [%rd15+240];
	fma.rn.f32 	%f1155, %f61, %f1154, %f1153;
	ld.global.nc.f32 	%f1156, [%rd15+244];
	fma.rn.f32 	%f1157, %f62, %f1156, %f1155;
	ld.global.nc.f32 	%f1158, [%rd15+248];
	fma.rn.f32 	%f1159, %f63, %f1158, %f1157;
	ld.global.nc.f32 	%f1160, [%rd15+252];
	fma.rn.f32 	%f1161, %f64, %f1160, %f1159;
	ld.global.nc.f32 	%f1162, [%rd15+256];
	fma.rn.f32 	%f1163, %f65, %f1162, %f1161;
	ld.global.nc.f32 	%f1164, [%rd15+260];
	fma.rn.f32 	%f1165, %f66, %f1164, %f1163;
	ld.global.nc.f32 	%f1166, [%rd15+264];
	fma.rn.f32 	%f1167, %f67, %f1166, %f1165;
	ld.global.nc.f32 	%f1168, [%rd15+268];
	fma.rn.f32 	%f1169, %f68, %f1168, %f1167;
	ld.global.nc.f32 	%f1170, [%rd15+272];
	fma.rn.f32 	%f1171, %f69, %f1170, %f1169;
	ld.global.nc.f32 	%f1172, [%rd15+276];
	fma.rn.f32 	%f1173, %f70, %f1172, %f1171;
	ld.global.nc.f32 	%f1174, [%rd15+280];
	fma.rn.f32 	%f1175, %f71, %f1174, %f1173;
	ld.global.nc.f32 	%f1176, [%rd15+284];
	fma.rn.f32 	%f1177, %f72, %f1176, %f1175;
	ld.global.nc.f32 	%f1178, [%rd15+288];
	fma.rn.f32 	%f1179, %f73, %f1178, %f1177;
	ld.global.nc.f32 	%f1180, [%rd15+292];
	fma.rn.f32 	%f1181, %f74, %f1180, %f1179;
	ld.global.nc.f32 	%f1182, [%rd15+296];
	fma.rn.f32 	%f1183, %f75, %f1182, %f1181;
	ld.global.nc.f32 	%f1184, [%rd15+300];
	fma.rn.f32 	%f1185, %f76, %f1184, %f1183;
	ld.global.nc.f32 	%f1186, [%rd15+304];
	fma.rn.f32 	%f1187, %f77, %f1186, %f1185;
	ld.global.nc.f32 	%f1188, [%rd15+308];
	fma.rn.f32 	%f1189, %f78, %f1188, %f1187;
	ld.global.nc.f32 	%f1190, [%rd15+312];
	fma.rn.f32 	%f1191, %f79, %f1190, %f1189;
	ld.global.nc.f32 	%f1192, [%rd15+316];
	fma.rn.f32 	%f1193, %f80, %f1192, %f1191;
	ld.global.nc.f32 	%f1194, [%rd15+320];
	fma.rn.f32 	%f1195, %f81, %f1194, %f1193;
	ld.global.nc.f32 	%f1196, [%rd15+324];
	fma.rn.f32 	%f1197, %f82, %f1196, %f1195;
	ld.global.nc.f32 	%f1198, [%rd15+328];
	fma.rn.f32 	%f1199, %f83, %f1198, %f1197;
	ld.global.nc.f32 	%f1200, [%rd15+332];
	fma.rn.f32 	%f1201, %f84, %f1200, %f1199;
	ld.global.nc.f32 	%f1202, [%rd15+336];
	fma.rn.f32 	%f1203, %f85, %f1202, %f1201;
	ld.global.nc.f32 	%f1204, [%rd15+340];
	fma.rn.f32 	%f1205, %f86, %f1204, %f1203;
	ld.global.nc.f32 	%f1206, [%rd15+344];
	fma.rn.f32 	%f1207, %f87, %f1206, %f1205;
	ld.global.nc.f32 	%f1208, [%rd15+348];
	fma.rn.f32 	%f1209, %f88, %f1208, %f1207;
	ld.global.nc.f32 	%f1210, [%rd15+352];
	fma.rn.f32 	%f1211, %f89, %f1210, %f1209;
	ld.global.nc.f32 	%f1212, [%rd15+356];
	fma.rn.f32 	%f1213, %f90, %f1212, %f1211;
	ld.global.nc.f32 	%f1214, [%rd15+360];
	fma.rn.f32 	%f1215, %f91, %f1214, %f1213;
	ld.global.nc.f32 	%f1216, [%rd15+364];
	fma.rn.f32 	%f1217, %f92, %f1216, %f1215;
	ld.global.nc.f32 	%f1218, [%rd15+368];
	fma.rn.f32 	%f1219, %f93, %f1218, %f1217;
	ld.global.nc.f32 	%f1220, [%rd15+372];
	fma.rn.f32 	%f1221, %f94, %f1220, %f1219;
	ld.global.nc.f32 	%f1222, [%rd15+376];
	fma.rn.f32 	%f1223, %f95, %f1222, %f1221;
	ld.global.nc.f32 	%f1224, [%rd15+380];
	fma.rn.f32 	%f1225, %f96, %f1224, %f1223;
	ld.global.nc.f32 	%f1226, [%rd15+384];
	fma.rn.f32 	%f1227, %f97, %f1226, %f1225;
	ld.global.nc.f32 	%f1228, [%rd15+388];
	fma.rn.f32 	%f1229, %f98, %f1228, %f1227;
	ld.global.nc.f32 	%f1230, [%rd15+392];
	fma.rn.f32 	%f1231, %f99, %f1230, %f1229;
	ld.global.nc.f32 	%f1232, [%rd15+396];
	fma.rn.f32 	%f1233, %f100, %f1232, %f1231;
	ld.global.nc.f32 	%f1234, [%rd15+400];
	fma.rn.f32 	%f1235, %f101, %f1234, %f1233;
	ld.global.nc.f32 	%f1236, [%rd15+404];
	fma.rn.f32 	%f1237, %f102, %f1236, %f1235;
	ld.global.nc.f32 	%f1238, [%rd15+408];
	fma.rn.f32 	%f1239, %f103, %f1238, %f1237;
	ld.global.nc.f32 	%f1240, [%rd15+412];
	fma.rn.f32 	%f1241, %f104, %f1240, %f1239;
	ld.global.nc.f32 	%f1242, [%rd15+416];
	fma.rn.f32 	%f1243, %f105, %f1242, %f1241;
	ld.global.nc.f32 	%f1244, [%rd15+420];
	fma.rn.f32 	%f1245, %f106, %f1244, %f1243;
	ld.global.nc.f32 	%f1246, [%rd15+424];
	fma.rn.f32 	%f1247, %f107, %f1246, %f1245;
	ld.global.nc.f32 	%f1248, [%rd15+428];
	fma.rn.f32 	%f1249, %f108, %f1248, %f1247;
	ld.global.nc.f32 	%f1250, [%rd15+432];
	fma.rn.f32 	%f1251, %f109, %f1250, %f1249;
	ld.global.nc.f32 	%f1252, [%rd15+436];
	fma.rn.f32 	%f1253, %f110, %f1252, %f1251;
	ld.global.nc.f32 	%f1254, [%rd15+440];
	fma.rn.f32 	%f1255, %f111, %f1254, %f1253;
	ld.global.nc.f32 	%f1256, [%rd15+444];
	fma.rn.f32 	%f1257, %f112, %f1256, %f1255;
	ld.global.nc.f32 	%f1258, [%rd15+448];
	fma.rn.f32 	%f1259, %f113, %f1258, %f1257;
	ld.global.nc.f32 	%f1260, [%rd15+452];
	fma.rn.f32 	%f1261, %f114, %f1260, %f1259;
	ld.global.nc.f32 	%f1262, [%rd15+456];
	fma.rn.f32 	%f1263, %f115, %f1262, %f1261;
	ld.global.nc.f32 	%f1264, [%rd15+460];
	fma.rn.f32 	%f1265, %f116, %f1264, %f1263;
	ld.global.nc.f32 	%f1266, [%rd15+464];
	fma.rn.f32 	%f1267, %f117, %f1266, %f1265;
	ld.global.nc.f32 	%f1268, [%rd15+468];
	fma.rn.f32 	%f1269, %f118, %f1268, %f1267;
	ld.global.nc.f32 	%f1270, [%rd15+472];
	fma.rn.f32 	%f1271, %f119, %f1270, %f1269;
	ld.global.nc.f32 	%f1272, [%rd15+476];
	fma.rn.f32 	%f1273, %f120, %f1272, %f1271;
	ld.global.nc.f32 	%f1274, [%rd15+480];
	fma.rn.f32 	%f1275, %f121, %f1274, %f1273;
	ld.global.nc.f32 	%f1276, [%rd15+484];
	fma.rn.f32 	%f1277, %f122, %f1276, %f1275;
	ld.global.nc.f32 	%f1278, [%rd15+488];
	fma.rn.f32 	%f1279, %f123, %f1278, %f1277;
	ld.global.nc.f32 	%f1280, [%rd15+492];
	fma.rn.f32 	%f1281, %f124, %f1280, %f1279;
	ld.global.nc.f32 	%f1282, [%rd15+496];
	fma.rn.f32 	%f1283, %f125, %f1282, %f1281;
	ld.global.nc.f32 	%f1284, [%rd15+500];
	fma.rn.f32 	%f1285, %f126, %f1284, %f1283;
	ld.global.nc.f32 	%f1286, [%rd15+504];
	fma.rn.f32 	%f1287, %f127, %f1286, %f1285;
	ld.global.nc.f32 	%f1288, [%rd15+508];
	fma.rn.f32 	%f1289, %f128, %f1288, %f1287;
	mul.f32 	%f1290, %f2108, %f1289;
	max.f32 	%f259, %f2237, %f1290;
	sub.f32 	%f1291, %f2237, %f259;
	fma.rn.f32 	%f1292, %f1291, 0f3BBB989D, 0f3F000000;
	cvt.sat.f32.f32 	%f1293, %f1292;
	mov.f32 	%f1294, 0f4B400001;
	mov.f32 	%f1295, 0f437C0000;
	fma.rm.f32 	%f1296, %f1293, %f1295, %f1294;
	add.f32 	%f1297, %f1296, 0fCB40007F;
	neg.f32 	%f1298, %f1297;
	fma.rn.f32 	%f1299, %f1291, 0f3FB8AA3B, %f1298;
	fma.rn.f32 	%f1300, %f1291, 0f32A57060, %f1299;
	mov.b32 	%r399, %f1296;
	shl.b32 	%r400, %r399, 23;
	mov.b32 	%f1301, %r400;
	ex2.approx.ftz.f32 	%f1302, %f1300;
	mul.f32 	%f1303, %f1302, %f1301;
	sub.f32 	%f1304, %f1290, %f259;
	fma.rn.f32 	%f1305, %f1304, 0f3BBB989D, 0f3F000000;
	cvt.sat.f32.f32 	%f1306, %f1305;
	fma.rm.f32 	%f1307, %f1306, %f1295, %f1294;
	add.f32 	%f1308, %f1307, 0fCB40007F;
	neg.f32 	%f1309, %f1308;
	fma.rn.f32 	%f1310, %f1304, 0f3FB8AA3B, %f1309;
	fma.rn.f32 	%f1311, %f1304, 0f32A57060, %f1310;
	mov.b32 	%r401, %f1307;
	shl.b32 	%r402, %r401, 23;
	mov.b32 	%f1312, %r402;
	ex2.approx.ftz.f32 	%f1313, %f1311;
	mul.f32 	%f1314, %f1313, %f1312;
	fma.rn.f32 	%f2367, %f2367, %f1303, %f1314;
	cvta.to.global.u64 	%rd16, %rd280;
	add.s64 	%rd17, %rd16, %rd14;
	ld.global.nc.f32 	%f1315, [%rd17];
	mul.f32 	%f1316, %f1314, %f1315;
	fma.rn.f32 	%f2366, %f1303, %f2366, %f1316;
	ld.global.nc.f32 	%f1317, [%rd17+4];
	mul.f32 	%f1318, %f1314, %f1317;
	fma.rn.f32 	%f2365, %f1303, %f2365, %f1318;
	ld.global.nc.f32 	%f1319, [%rd17+8];
	mul.f32 	%f1320, %f1314, %f1319;
	fma.rn.f32 	%f2364, %f1303, %f2364, %f1320;
	ld.global.nc.f32 	%f1321, [%rd17+12];
	mul.f32 	%f1322, %f1314, %f1321;
	fma.rn.f32 	%f2363, %f1303, %f2363, %f1322;
	ld.global.nc.f32 	%f1323, [%rd17+16];
	mul.f32 	%f1324, %f1314, %f1323;
	fma.rn.f32 	%f2362, %f1303, %f2362, %f1324;
	ld.global.nc.f32 	%f1325, [%rd17+20];
	mul.f32 	%f1326, %f1314, %f1325;
	fma.rn.f32 	%f2361, %f1303, %f2361, %f1326;
	ld.global.nc.f32 	%f1327, [%rd17+24];
	mul.f32 	%f1328, %f1314, %f1327;
	fma.rn.f32 	%f2360, %f1303, %f2360, %f1328;
	ld.global.nc.f32 	%f1329, [%rd17+28];
	mul.f32 	%f1330, %f1314, %f1329;
	fma.rn.f32 	%f2359, %f1303, %f2359, %f1330;
	ld.global.nc.f32 	%f1331, [%rd17+32];
	mul.f32 	%f1332, %f1314, %f1331;
	fma.rn.f32 	%f2358, %f1303, %f2358, %f1332;
	ld.global.nc.f32 	%f1333, [%rd17+36];
	mul.f32 	%f1334, %f1314, %f1333;
	fma.rn.f32 	%f2357, %f1303, %f2357, %f1334;
	ld.global.nc.f32 	%f1335, [%rd17+40];
	mul.f32 	%f1336, %f1314, %f1335;
	fma.rn.f32 	%f2356, %f1303, %f2356, %f1336;
	ld.global.nc.f32 	%f1337, [%rd17+44];
	mul.f32 	%f1338, %f1314, %f1337;
	fma.rn.f32 	%f2355, %f1303, %f2355, %f1338;
	ld.global.nc.f32 	%f1339, [%rd17+48];
	mul.f32 	%f1340, %f1314, %f1339;
	fma.rn.f32 	%f2354, %f1303, %f2354, %f1340;
	ld.global.nc.f32 	%f1341, [%rd17+52];
	mul.f32 	%f1342, %f1314, %f1341;
	fma.rn.f32 	%f2353, %f1303, %f2353, %f1342;
	ld.global.nc.f32 	%f1343, [%rd17+56];
	mul.f32 	%f1344, %f1314, %f1343;
	fma.rn.f32 	%f2352, %f1303, %f2352, %f1344;
	ld.global.nc.f32 	%f1345, [%rd17+60];
	mul.f32 	%f1346, %f1314, %f1345;
	fma.rn.f32 	%f2351, %f1303, %f2351, %f1346;
	ld.global.nc.f32 	%f1347, [%rd17+64];
	mul.f32 	%f1348, %f1314, %f1347;
	fma.rn.f32 	%f2350, %f1303, %f2350, %f1348;
	ld.global.nc.f32 	%f1349, [%rd17+68];
	mul.f32 	%f1350, %f1314, %f1349;
	fma.rn.f32 	%f2349, %f1303, %f2349, %f1350;
	ld.global.nc.f32 	%f1351, [%rd17+72];
	mul.f32 	%f1352, %f1314, %f1351;
	fma.rn.f32 	%f2348, %f1303, %f2348, %f1352;
	ld.global.nc.f32 	%f1353, [%rd17+76];
	mul.f32 	%f1354, %f1314, %f1353;
	fma.rn.f32 	%f2347, %f1303, %f2347, %f1354;
	ld.global.nc.f32 	%f1355, [%rd17+80];
	mul.f32 	%f1356, %f1314, %f1355;
	fma.rn.f32 	%f2346, %f1303, %f2346, %f1356;
	ld.global.nc.f32 	%f1357, [%rd17+84];
	mul.f32 	%f1358, %f1314, %f1357;
	fma.rn.f32 	%f2345, %f1303, %f2345, %f1358;
	ld.global.nc.f32 	%f1359, [%rd17+88];
	mul.f32 	%f1360, %f1314, %f1359;
	fma.rn.f32 	%f2344, %f1303, %f2344, %f1360;
	ld.global.nc.f32 	%f1361, [%rd17+92];
	mul.f32 	%f1362, %f1314, %f1361;
	fma.rn.f32 	%f2343, %f1303, %f2343, %f1362;
	ld.global.nc.f32 	%f1363, [%rd17+96];
	mul.f32 	%f1364, %f1314, %f1363;
	fma.rn.f32 	%f2342, %f1303, %f2342, %f1364;
	ld.global.nc.f32 	%f1365, [%rd17+100];
	mul.f32 	%f1366, %f1314, %f1365;
	fma.rn.f32 	%f2341, %f1303, %f2341, %f1366;
	ld.global.nc.f32 	%f1367, [%rd17+104];
	mul.f32 	%f1368, %f1314, %f1367;
	fma.rn.f32 	%f2340, %f1303, %f2340, %f1368;
	ld.global.nc.f32 	%f1369, [%rd17+108];
	mul.f32 	%f1370, %f1314, %f1369;
	fma.rn.f32 	%f2339, %f1303, %f2339, %f1370;
	ld.global.nc.f32 	%f1371, [%rd17+112];
	mul.f32 	%f1372, %f1314, %f1371;
	fma.rn.f32 	%f2338, %f1303, %f2338, %f1372;
	ld.global.nc.f32 	%f1373, [%rd17+116];
	mul.f32 	%f1374, %f1314, %f1373;
	fma.rn.f32 	%f2337, %f1303, %f2337, %f1374;
	ld.global.nc.f32 	%f1375, [%rd17+120];
	mul.f32 	%f1376, %f1314, %f1375;
	fma.rn.f32 	%f2336, %f1303, %f2336, %f1376;
	ld.global.nc.f32 	%f1377, [%rd17+124];
	mul.f32 	%f1378, %f1314, %f1377;
	fma.rn.f32 	%f2335, %f1303, %f2335, %f1378;
	ld.global.nc.f32 	%f1379, [%rd17+128];
	mul.f32 	%f1380, %f1314, %f1379;
	fma.rn.f32 	%f2334, %f1303, %f2334, %f1380;
	ld.global.nc.f32 	%f1381, [%rd17+132];
	mul.f32 	%f1382, %f1314, %f1381;
	fma.rn.f32 	%f2333, %f1303, %f2333, %f1382;
	ld.global.nc.f32 	%f1383, [%rd17+136];
	mul.f32 	%f1384, %f1314, %f1383;
	fma.rn.f32 	%f2332, %f1303, %f2332, %f1384;
	ld.global.nc.f32 	%f1385, [%rd17+140];
	mul.f32 	%f1386, %f1314, %f1385;
	fma.rn.f32 	%f2331, %f1303, %f2331, %f1386;
	ld.global.nc.f32 	%f1387, [%rd17+144];
	mul.f32 	%f1388, %f1314, %f1387;
	fma.rn.f32 	%f2330, %f1303, %f2330, %f1388;
	ld.global.nc.f32 	%f1389, [%rd17+148];
	mul.f32 	%f1390, %f1314, %f1389;
	fma.rn.f32 	%f2329, %f1303, %f2329, %f1390;
	ld.global.nc.f32 	%f1391, [%rd17+152];
	mul.f32 	%f1392, %f1314, %f1391;
	fma.rn.f32 	%f2328, %f1303, %f2328, %f1392;
	ld.global.nc.f32 	%f1393, [%rd17+156];
	mul.f32 	%f1394, %f1314, %f1393;
	fma.rn.f32 	%f2327, %f1303, %f2327, %f1394;
	ld.global.nc.f32 	%f1395, [%rd17+160];
	mul.f32 	%f1396, %f1314, %f1395;
	fma.rn.f32 	%f2326, %f1303, %f2326, %f1396;
	ld.global.nc.f32 	%f1397, [%rd17+164];
	mul.f32 	%f1398, %f1314, %f1397;
	fma.rn.f32 	%f2325, %f1303, %f2325, %f1398;
	ld.global.nc.f32 	%f1399, [%rd17+168];
	mul.f32 	%f1400, %f1314, %f1399;
	fma.rn.f32 	%f2324, %f1303, %f2324, %f1400;
	ld.global.nc.f32 	%f1401, [%rd17+172];
	mul.f32 	%f1402, %f1314, %f1401;
	fma.rn.f32 	%f2323, %f1303, %f2323, %f1402;
	ld.global.nc.f32 	%f1403, [%rd17+176];
	mul.f32 	%f1404, %f1314, %f1403;
	fma.rn.f32 	%f2322, %f1303, %f2322, %f1404;
	ld.global.nc.f32 	%f1405, [%rd17+180];
	mul.f32 	%f1406, %f1314, %f1405;
	fma.rn.f32 	%f2321, %f1303, %f2321, %f1406;
	ld.global.nc.f32 	%f1407, [%rd17+184];
	mul.f32 	%f1408, %f1314, %f1407;
	fma.rn.f32 	%f2320, %f1303, %f2320, %f1408;
	ld.global.nc.f32 	%f1409, [%rd17+188];
	mul.f32 	%f1410, %f1314, %f1409;
	fma.rn.f32 	%f2319, %f1303, %f2319, %f1410;
	ld.global.nc.f32 	%f1411, [%rd17+192];
	mul.f32 	%f1412, %f1314, %f1411;
	fma.rn.f32 	%f2318, %f1303, %f2318, %f1412;
	ld.global.nc.f32 	%f1413, [%rd17+196];
	mul.f32 	%f1414, %f1314, %f1413;
	fma.rn.f32 	%f2317, %f1303, %f2317, %f1414;
	ld.global.nc.f32 	%f1415, [%rd17+200];
	mul.f32 	%f1416, %f1314, %f1415;
	fma.rn.f32 	%f2316, %f1303, %f2316, %f1416;
	ld.global.nc.f32 	%f1417, [%rd17+204];
	mul.f32 	%f1418, %f1314, %f1417;
	fma.rn.f32 	%f2315, %f1303, %f2315, %f1418;
	ld.global.nc.f32 	%f1419, [%rd17+208];
	mul.f32 	%f1420, %f1314, %f1419;
	fma.rn.f32 	%f2314, %f1303, %f2314, %f1420;
	ld.global.nc.f32 	%f1421, [%rd17+212];
	mul.f32 	%f1422, %f1314, %f1421;
	fma.rn.f32 	%f2313, %f1303, %f2313, %f1422;
	ld.global.nc.f32 	%f1423, [%rd17+216];
	mul.f32 	%f1424, %f1314, %f1423;
	fma.rn.f32 	%f2312, %f1303, %f2312, %f1424;
	ld.global.nc.f32 	%f1425, [%rd17+220];
	mul.f32 	%f1426, %f1314, %f1425;
	fma.rn.f32 	%f2311, %f1303, %f2311, %f1426;
	ld.global.nc.f32 	%f1427, [%rd17+224];
	mul.f32 	%f1428, %f1314, %f1427;
	fma.rn.f32 	%f2310, %f1303, %f2310, %f1428;
	ld.global.nc.f32 	%f1429, [%rd17+228];
	mul.f32 	%f1430, %f1314, %f1429;
	fma.rn.f32 	%f2309, %f1303, %f2309, %f1430;
	ld.global.nc.f32 	%f1431, [%rd17+232];
	mul.f32 	%f1432, %f1314, %f1431;
	fma.rn.f32 	%f2308, %f1303, %f2308, %f1432;
	ld.global.nc.f32 	%f1433, [%rd17+236];
	mul.f32 	%f1434, %f1314, %f1433;
	fma.rn.f32 	%f2307, %f1303, %f2307, %f1434;
	ld.global.nc.f32 	%f1435, [%rd17+240];
	mul.f32 	%f1436, %f1314, %f1435;
	fma.rn.f32 	%f2306, %f1303, %f2306, %f1436;
	ld.global.nc.f32 	%f1437, [%rd17+244];
	mul.f32 	%f1438, %f1314, %f1437;
	fma.rn.f32 	%f2305, %f1303, %f2305, %f1438;
	ld.global.nc.f32 	%f1439, [%rd17+248];
	mul.f32 	%f1440, %f1314, %f1439;
	fma.rn.f32 	%f2304, %f1303, %f2304, %f1440;
	ld.global.nc.f32 	%f1441, [%rd17+252];
	mul.f32 	%f1442, %f1314, %f1441;
	fma.rn.f32 	%f2303, %f1303, %f2303, %f1442;
	ld.global.nc.f32 	%f1443, [%rd17+256];
	mul.f32 	%f1444, %f1314, %f1443;
	fma.rn.f32 	%f2302, %f1303, %f2302, %f1444;
	ld.global.nc.f32 	%f1445, [%rd17+260];
	mul.f32 	%f1446, %f1314, %f1445;
	fma.rn.f32 	%f2301, %f1303, %f2301, %f1446;
	ld.global.nc.f32 	%f1447, [%rd17+264];
	mul.f32 	%f1448, %f1314, %f1447;
	fma.rn.f32 	%f2300, %f1303, %f2300, %f1448;
	ld.global.nc.f32 	%f1449, [%rd17+268];
	mul.f32 	%f1450, %f1314, %f1449;
	fma.rn.f32 	%f2299, %f1303, %f2299, %f1450;
	ld.global.nc.f32 	%f1451, [%rd17+272];
	mul.f32 	%f1452, %f1314, %f1451;
	fma.rn.f32 	%f2298, %f1303, %f2298, %f1452;
	ld.global.nc.f32 	%f1453, [%rd17+276];
	mul.f32 	%f1454, %f1314, %f1453;
	fma.rn.f32 	%f2297, %f1303, %f2297, %f1454;
	ld.global.nc.f32 	%f1455, [%rd17+280];
	mul.f32 	%f1456, %f1314, %f1455;
	fma.rn.f32 	%f2296, %f1303, %f2296, %f1456;
	ld.global.nc.f32 	%f1457, [%rd17+284];
	mul.f32 	%f1458, %f1314, %f1457;
	fma.rn.f32 	%f2295, %f1303, %f2295, %f1458;
	ld.global.nc.f32 	%f1459, [%rd17+288];
	mul.f32 	%f1460, %f1314, %f1459;
	fma.rn.f32 	%f2294, %f1303, %f2294, %f1460;
	ld.global.nc.f32 	%f1461, [%rd17+292];
	mul.f32 	%f1462, %f1314, %f1461;
	fma.rn.f32 	%f2293, %f1303, %f2293, %f1462;
	ld.global.nc.f32 	%f1463, [%rd17+296];
	mul.f32 	%f1464, %f1314, %f1463;
	fma.rn.f32 	%f2292, %f1303, %f2292, %f1464;
	ld.global.nc.f32 	%f1465, [%rd17+300];
	mul.f32 	%f1466, %f1314, %f1465;
	fma.rn.f32 	%f2291, %f1303, %f2291, %f1466;
	ld.global.nc.f32 	%f1467, [%rd17+304];
	mul.f32 	%f1468, %f1314, %f1467;
	fma.rn.f32 	%f2290, %f1303, %f2290, %f1468;
	ld.global.nc.f32 	%f1469, [%rd17+308];
	mul.f32 	%f1470, %f1314, %f1469;
	fma.rn.f32 	%f2289, %f1303, %f2289, %f1470;
	ld.global.nc.f32 	%f1471, [%rd17+312];
	mul.f32 	%f1472, %f1314, %f1471;
	fma.rn.f32 	%f2288, %f1303, %f2288, %f1472;
	ld.global.nc.f32 	%f1473, [%rd17+316];
	mul.f32 	%f1474, %f1314, %f1473;
	fma.rn.f32 	%f2287, %f1303, %f2287, %f1474;
	ld.global.nc.f32 	%f1475, [%rd17+320];
	mul.f32 	%f1476, %f1314, %f1475;
	fma.rn.f32 	%f2286, %f1303, %f2286, %f1476;
	ld.global.nc.f32 	%f1477, [%rd17+324];
	mul.f32 	%f1478, %f1314, %f1477;
	fma.rn.f32 	%f2285, %f1303, %f2285, %f1478;
	ld.global.nc.f32 	%f1479, [%rd17+328];
	mul.f32 	%f1480, %f1314, %f1479;
	fma.rn.f32 	%f2284, %f1303, %f2284, %f1480;
	ld.global.nc.f32 	%f1481, [%rd17+332];
	mul.f32 	%f1482, %f1314, %f1481;
	fma.rn.f32 	%f2283, %f1303, %f2283, %f1482;
	ld.global.nc.f32 	%f1483, [%rd17+336];
	mul.f32 	%f1484, %f1314, %f1483;
	fma.rn.f32 	%f2282, %f1303, %f2282, %f1484;
	ld.global.nc.f32 	%f1485, [%rd17+340];
	mul.f32 	%f1486, %f1314, %f1485;
	fma.rn.f32 	%f2281, %f1303, %f2281, %f1486;
	ld.global.nc.f32 	%f1487, [%rd17+344];
	mul.f32 	%f1488, %f1314, %f1487;
	fma.rn.f32 	%f2280, %f1303, %f2280, %f1488;
	ld.global.nc.f32 	%f1489, [%rd17+348];
	mul.f32 	%f1490, %f1314, %f1489;
	fma.rn.f32 	%f2279, %f1303, %f2279, %f1490;
	ld.global.nc.f32 	%f1491, [%rd17+352];
	mul.f32 	%f1492, %f1314, %f1491;
	fma.rn.f32 	%f2278, %f1303, %f2278, %f1492;
	ld.global.nc.f32 	%f1493, [%rd17+356];
	mul.f32 	%f1494, %f1314, %f1493;
	fma.rn.f32 	%f2277, %f1303, %f2277, %f1494;
	ld.global.nc.f32 	%f1495, [%rd17+360];
	mul.f32 	%f1496, %f1314, %f1495;
	fma.rn.f32 	%f2276, %f1303, %f2276, %f1496;
	ld.global.nc.f32 	%f1497, [%rd17+364];
	mul.f32 	%f1498, %f1314, %f1497;
	fma.rn.f32 	%f2275, %f1303, %f2275, %f1498;
	ld.global.nc.f32 	%f1499, [%rd17+368];
	mul.f32 	%f1500, %f1314, %f1499;
	fma.rn.f32 	%f2274, %f1303, %f2274, %f1500;
	ld.global.nc.f32 	%f1501, [%rd17+372];
	mul.f32 	%f1502, %f1314, %f1501;
	fma.rn.f32 	%f2273, %f1303, %f2273, %f1502;
	ld.global.nc.f32 	%f1503, [%rd17+376];
	mul.f32 	%f1504, %f1314, %f1503;
	fma.rn.f32 	%f2272, %f1303, %f2272, %f1504;
	ld.global.nc.f32 	%f1505, [%rd17+380];
	mul.f32 	%f1506, %f1314, %f1505;
	fma.rn.f32 	%f2271, %f1303, %f2271, %f1506;
	ld.global.nc.f32 	%f1507, [%rd17+384];
	mul.f32 	%f1508, %f1314, %f1507;
	fma.rn.f32 	%f2270, %f1303, %f2270, %f1508;
	ld.global.nc.f32 	%f1509, [%rd17+388];
	mul.f32 	%f1510, %f1314, %f1509;
	fma.rn.f32 	%f2269, %f1303, %f2269, %f1510;
	ld.global.nc.f32 	%f1511, [%rd17+392];
	mul.f32 	%f1512, %f1314, %f1511;
	fma.rn.f32 	%f2268, %f1303, %f2268, %f1512;
	ld.global.nc.f32 	%f1513, [%rd17+396];
	mul.f32 	%f1514, %f1314, %f1513;
	fma.rn.f32 	%f2267, %f1303, %f2267, %f1514;
	ld.global.nc.f32 	%f1515, [%rd17+400];
	mul.f32 	%f1516, %f1314, %f1515;
	fma.rn.f32 	%f2266, %f1303, %f2266, %f1516;
	ld.global.nc.f32 	%f1517, [%rd17+404];
	mul.f32 	%f1518, %f1314, %f1517;
	fma.rn.f32 	%f2265, %f1303, %f2265, %f1518;
	ld.global.nc.f32 	%f1519, [%rd17+408];
	mul.f32 	%f1520, %f1314, %f1519;
	fma.rn.f32 	%f2264, %f1303, %f2264, %f1520;
	ld.global.nc.f32 	%f1521, [%rd17+412];
	mul.f32 	%f1522, %f1314, %f1521;
	fma.rn.f32 	%f2263, %f1303, %f2263, %f1522;
	ld.global.nc.f32 	%f1523, [%rd17+416];
	mul.f32 	%f1524, %f1314, %f1523;
	fma.rn.f32 	%f2262, %f1303, %f2262, %f1524;
	ld.global.nc.f32 	%f1525, [%rd17+420];
	mul.f32 	%f1526, %f1314, %f1525;
	fma.rn.f32 	%f2261, %f1303, %f2261, %f1526;
	ld.global.nc.f32 	%f1527, [%rd17+424];
	mul.f32 	%f1528, %f1314, %f1527;
	fma.rn.f32 	%f2260, %f1303, %f2260, %f1528;
	ld.global.nc.f32 	%f1529, [%rd17+428];
	mul.f32 	%f1530, %f1314, %f1529;
	fma.rn.f32 	%f2259, %f1303, %f2259, %f1530;
	ld.global.nc.f32 	%f1531, [%rd17+432];
	mul.f32 	%f1532, %f1314, %f1531;
	fma.rn.f32 	%f2258, %f1303, %f2258, %f1532;
	ld.global.nc.f32 	%f1533, [%rd17+436];
	mul.f32 	%f1534, %f1314, %f1533;
	fma.rn.f32 	%f2257, %f1303, %f2257, %f1534;
	ld.global.nc.f32 	%f1535, [%rd17+440];
	mul.f32 	%f1536, %f1314, %f1535;
	fma.rn.f32 	%f2256, %f1303, %f2256, %f1536;
	ld.global.nc.f32 	%f1537, [%rd17+444];
	mul.f32 	%f1538, %f1314, %f1537;
	fma.rn.f32 	%f2255, %f1303, %f2255, %f1538;
	ld.global.nc.f32 	%f1539, [%rd17+448];
	mul.f32 	%f1540, %f1314, %f1539;
	fma.rn.f32 	%f2254, %f1303, %f2254, %f1540;
	ld.global.nc.f32 	%f1541, [%rd17+452];
	mul.f32 	%f1542, %f1314, %f1541;
	fma.rn.f32 	%f2253, %f1303, %f2253, %f1542;
	ld.global.nc.f32 	%f1543, [%rd17+456];
	mul.f32 	%f1544, %f1314, %f1543;
	fma.rn.f32 	%f2252, %f1303, %f2252, %f1544;
	ld.global.nc.f32 	%f1545, [%rd17+460];
	mul.f32 	%f1546, %f1314, %f1545;
	fma.rn.f32 	%f2251, %f1303, %f2251, %f1546;
	ld.global.nc.f32 	%f1547, [%rd17+464];
	mul.f32 	%f1548, %f1314, %f1547;
	fma.rn.f32 	%f2250, %f1303, %f2250, %f1548;
	ld.global.nc.f32 	%f1549, [%rd17+468];
	mul.f32 	%f1550, %f1314, %f1549;
	fma.rn.f32 	%f2249, %f1303, %f2249, %f1550;
	ld.global.nc.f32 	%f1551, [%rd17+472];
	mul.f32 	%f1552, %f1314, %f1551;
	fma.rn.f32 	%f2248, %f1303, %f2248, %f1552;
	ld.global.nc.f32 	%f1553, [%rd17+476];
	mul.f32 	%f1554, %f1314, %f1553;
	fma.rn.f32 	%f2247, %f1303, %f2247, %f1554;
	ld.global.nc.f32 	%f1555, [%rd17+480];
	mul.f32 	%f1556, %f1314, %f1555;
	fma.rn.f32 	%f2246, %f1303, %f2246, %f1556;
	ld.global.nc.f32 	%f1557, [%rd17+484];
	mul.f32 	%f1558, %f1314, %f1557;
	fma.rn.f32 	%f2245, %f1303, %f2245, %f1558;
	ld.global.nc.f32 	%f1559, [%rd17+488];
	mul.f32 	%f1560, %f1314, %f1559;
	fma.rn.f32 	%f2244, %f1303, %f2244, %f1560;
	ld.global.nc.f32 	%f1561, [%rd17+492];
	mul.f32 	%f1562, %f1314, %f1561;
	fma.rn.f32 	%f2243, %f1303, %f2243, %f1562;
	ld.global.nc.f32 	%f1563, [%rd17+496];
	mul.f32 	%f1564, %f1314, %f1563;
	fma.rn.f32 	%f2242, %f1303, %f2242, %f1564;
	ld.global.nc.f32 	%f1565, [%rd17+500];
	mul.f32 	%f1566, %f1314, %f1565;
	fma.rn.f32 	%f2241, %f1303, %f2241, %f1566;
	ld.global.nc.f32 	%f1567, [%rd17+504];
	mul.f32 	%f1568, %f1314, %f1567;
	fma.rn.f32 	%f2240, %f1303, %f2240, %f1568;
	ld.global.nc.f32 	%f1569, [%rd17+508];
	mul.f32 	%f1570, %f1314, %f1569;
	fma.rn.f32 	%f2239, %f1303, %f2239, %f1570;
	add.s32 	%r412, %r412, 1;
	add.s32 	%r411, %r411, 128;
	setp.ne.s32 	%p3, %r412, 1;
	mov.f32 	%f2237, %f259;
	@%p3 bra 	$L__BB2_3;
$L__BB2_4:
	ld.param.u32 	%r409, [_Z17traditional_layerPKfS0_S0_S0_S0_Pfiif_param_7];
	rcp.rn.f32 	%f1572, %f2367;
	mul.f32 	%f518, %f1572, %f2366;
	mul.f32 	%f519, %f1572, %f2365;
	mul.f32 	%f520, %f1572, %f2364;
	mul.f32 	%f521, %f1572, %f2363;
	mul.f32 	%f522, %f1572, %f2362;
	mul.f32 	%f523, %f1572, %f2361;
	mul.f32 	%f524, %f1572, %f2360;
	mul.f32 	%f525, %f1572, %f2359;
	mul.f32 	%f526, %f1572, %f2358;
	mul.f32 	%f527, %f1572, %f2357;
	mul.f32 	%f528, %f1572, %f2356;
	mul.f32 	%f529, %f1572, %f2355;
	mul.f32 	%f530, %f1572, %f2354;
	mul.f32 	%f531, %f1572, %f2353;
	mul.f32 	%f532, %f1572, %f2352;
	mul.f32 	%f533, %f1572, %f2351;
	mul.f32 	%f534, %f1572, %f2350;
	mul.f32 	%f535, %f1572, %f2349;
	mul.f32 	%f536, %f1572, %f2348;
	mul.f32 	%f537, %f1572, %f2347;
	mul.f32 	%f538, %f1572, %f2346;
	mul.f32 	%f539, %f1572, %f2345;
	mul.f32 	%f540, %f1572, %f2344;
	mul.f32 	%f541, %f1572, %f2343;
	mul.f32 	%f542, %f1572, %f2342;
	mul.f32 	%f543, %f1572, %f2341;
	mul.f32 	%f544, %f1572, %f2340;
	mul.f32 	%f545, %f1572, %f2339;
	mul.f32 	%f546, %f1572, %f2338;
	mul.f32 	%f547, %f1572, %f2337;
	mul.f32 	%f548, %f1572, %f2336;
	mul.f32 	%f549, %f1572, %f2335;
	mul.f32 	%f550, %f1572, %f2334;
	mul.f32 	%f551, %f1572, %f2333;
	mul.f32 	%f552, %f1572, %f2332;
	mul.f32 	%f553, %f1572, %f2331;
	mul.f32 	%f554, %f1572, %f2330;
	mul.f32 	%f555, %f1572, %f2329;
	mul.f32 	%f556, %f1572, %f2328;
	mul.f32 	%f557, %f1572, %f2327;
	mul.f32 	%f558, %f1572, %f2326;
	mul.f32 	%f559, %f1572, %f2325;
	mul.f32 	%f560, %f1572, %f2324;
	mul.f32 	%f561, %f1572, %f2323;
	mul.f32 	%f562, %f1572, %f2322;
	mul.f32 	%f563, %f1572, %f2321;
	mul.f32 	%f564, %f1572, %f2320;
	mul.f32 	%f565, %f1572, %f2319;
	mul.f32 	%f566, %f1572, %f2318;
	mul.f32 	%f567, %f1572, %f2317;
	mul.f32 	%f568, %f1572, %f2316;
	mul.f32 	%f569, %f1572, %f2315;
	mul.f32 	%f570, %f1572, %f2314;
	mul.f32 	%f571, %f1572, %f2313;
	mul.f32 	%f572, %f1572, %f2312;
	mul.f32 	%f573, %f1572, %f2311;
	mul.f32 	%f574, %f1572, %f2310;
	mul.f32 	%f575, %f1572, %f2309;
	mul.f32 	%f576, %f1572, %f2308;
	mul.f32 	%f577, %f1572, %f2307;
	mul.f32 	%f578, %f1572, %f2306;
	mul.f32 	%f579, %f1572, %f2305;
	mul.f32 	%f580, %f1572, %f2304;
	mul.f32 	%f581, %f1572, %f2303;
	mul.f32 	%f582, %f1572, %f2302;
	mul.f32 	%f583, %f1572, %f2301;
	mul.f32 	%f584, %f1572, %f2300;
	mul.f32 	%f585, %f1572, %f2299;
	mul.f32 	%f586, %f1572, %f2298;
	mul.f32 	%f587, %f1572, %f2297;
	mul.f32 	%f588, %f1572, %f2296;
	mul.f32 	%f589, %f1572, %f2295;
	mul.f32 	%f590, %f1572, %f2294;
	mul.f32 	%f591, %f1572, %f2293;
	mul.f32 	%f592, %f1572, %f2292;
	mul.f32 	%f593, %f1572, %f2291;
	mul.f32 	%f594, %f1572, %f2290;
	mul.f32 	%f595, %f1572, %f2289;
	mul.f32 	%f596, %f1572, %f2288;
	mul.f32 	%f597, %f1572, %f2287;
	mul.f32 	%f598, %f1572, %f2286;
	mul.f32 	%f599, %f1572, %f2285;
	mul.f32 	%f600, %f1572, %f2284;
	mul.f32 	%f601, %f1572, %f2283;
	mul.f32 	%f602, %f1572, %f2282;
	mul.f32 	%f603, %f1572, %f2281;
	mul.f32 	%f604, %f1572, %f2280;
	mul.f32 	%f605, %f1572, %f2279;
	mul.f32 	%f606, %f1572, %f2278;
	mul.f32 	%f607, %f1572, %f2277;
	mul.f32 	%f608, %f1572, %f2276;
	mul.f32 	%f609, %f1572, %f2275;
	mul.f32 	%f610, %f1572, %f2274;
	mul.f32 	%f611, %f1572, %f2273;
	mul.f32 	%f612, %f1572, %f2272;
	mul.f32 	%f613, %f1572, %f2271;
	mul.f32 	%f614, %f1572, %f2270;
	mul.f32 	%f615, %f1572, %f2269;
	mul.f32 	%f616, %f1572, %f2268;
	mul.f32 	%f617, %f1572, %f2267;
	mul.f32 	%f618, %f1572, %f2266;
	mul.f32 	%f619, %f1572, %f2265;
	mul.f32 	%f620, %f1572, %f2264;
	mul.f32 	%f621, %f1572, %f2263;
	mul.f32 	%f622, %f1572, %f2262;
	mul.f32 	%f623, %f1572, %f2261;
	mul.f32 	%f624, %f1572, %f2260;
	mul.f32 	%f625, %f1572, %f2259;
	mul.f32 	%f626, %f1572, %f2258;
	mul.f32 	%f627, %f1572, %f2257;
	mul.f32 	%f628, %f1572, %f2256;
	mul.f32 	%f629, %f1572, %f2255;
	mul.f32 	%f630, %f1572, %f2254;
	mul.f32 	%f631, %f1572, %f2253;
	mul.f32 	%f632, %f1572, %f2252;
	mul.f32 	%f633, %f1572, %f2251;
	mul.f32 	%f634, %f1572, %f2250;
	mul.f32 	%f635, %f1572, %f2249;
	mul.f32 	%f636, %f1572, %f2248;
	mul.f32 	%f637, %f1572, %f2247;
	mul.f32 	%f638, %f1572, %f2246;
	mul.f32 	%f639, %f1572, %f2245;
	mul.f32 	%f640, %f1572, %f2244;
	mul.f32 	%f641, %f1572, %f2243;
	mul.f32 	%f642, %f1572, %f2242;
	mul.f32 	%f643, %f1572, %f2241;
	mul.f32 	%f644, %f1572, %f2240;
	mul.f32 	%f645, %f1572, %f2239;
	setp.lt.s32 	%p4, %r409, 1;
	mov.f32 	%f2496, 0f00000000;
	mov.f32 	%f2497, %f2496;
	mov.f32 	%f2498, %f2496;
	mov.f32 	%f2499, %f2496;
	mov.f32 	%f2500, %f2496;
	mov.f32 	%f2501, %f2496;
	mov.f32 	%f2502, %f2496;
	mov.f32 	%f2503, %f2496;
	mov.f32 	%f2504, %f2496;
	mov.f32 	%f2505, %f2496;
	mov.f32 	%f2506, %f2496;
	mov.f32 	%f2507, %f2496;
	mov.f32 	%f2508, %f2496;
	mov.f32 	%f2509, %f2496;
	mov.f32 	%f2510, %f2496;
	mov.f32 	%f2511, %f2496;
	mov.f32 	%f2512, %f2496;
	mov.f32 	%f2513, %f2496;
	mov.f32 	%f2514, %f2496;
	mov.f32 	%f2515, %f2496;
	mov.f32 	%f2516, %f2496;
	mov.f32 	%f2517, %f2496;
	mov.f32 	%f2518, %f2496;
	mov.f32 	%f2519, %f2496;
	mov.f32 	%f2520, %f2496;
	mov.f32 	%f2521, %f2496;
	mov.f32 	%f2522, %f2496;
	mov.f32 	%f2523, %f2496;
	mov.f32 	%f2524, %f2496;
	mov.f32 	%f2525, %f2496;
	mov.f32 	%f2526, %f2496;
	mov.f32 	%f2527, %f2496;
	mov.f32 	%f2528, %f2496;
	mov.f32 	%f2529, %f2496;
	mov.f32 	%f2530, %f2496;
	mov.f32 	%f2531, %f2496;
	mov.f32 	%f2532, %f2496;
	mov.f32 	%f2533, %f2496;
	mov.f32 	%f2534, %f2496;
	mov.f32 	%f2535, %f2496;
	mov.f32 	%f2536, %f2496;
	mov.f32 	%f2537, %f2496;
	mov.f32 	%f2538, %f2496;
	mov.f32 	%f2539, %f2496;
	mov.f32 	%f2540, %f2496;
	mov.f32 	%f2541, %f2496;
	mov.f32 	%f2542, %f2496;
	mov.f32 	%f2543, %f2496;
	mov.f32 	%f2544, %f2496;
	mov.f32 	%f2545, %f2496;
	mov.f32 	%f2546, %f2496;
	mov.f32 	%f2547, %f2496;
	mov.f32 	%f2548, %f2496;
	mov.f32 	%f2549, %f2496;
	mov.f32 	%f2550, %f2496;
	mov.f32 	%f2551, %f2496;
	mov.f32 	%f2552, %f2496;
	mov.f32 	%f2553, %f2496;
	mov.f32 	%f2554, %f2496;
	mov.f32 	%f2555, %f2496;
	mov.f32 	%f2556, %f2496;
	mov.f32 	%f2557, %f2496;
	mov.f32 	%f2558, %f2496;
	mov.f32 	%f2559, %f2496;
	mov.f32 	%f2560, %f2496;
	mov.f32 	%f2561, %f2496;
	mov.f32 	%f2562, %f2496;
	mov.f32 	%f2563, %f2496;
	mov.f32 	%f2564, %f2496;
	mov.f32 	%f2565, %f2496;
	mov.f32 	%f2566, %f2496;
	mov.f32 	%f2567, %f2496;
	mov.f32 	%f2568, %f2496;
	mov.f32 	%f2569, %f2496;
	mov.f32 	%f2570, %f2496;
	mov.f32 	%f2571, %f2496;
	mov.f32 	%f2572, %f2496;
	mov.f32 	%f2573, %f2496;
	mov.f32 	%f2574, %f2496;
	mov.f32 	%f2575, %f2496;
	mov.f32 	%f2576, %f2496;
	mov.f32 	%f2577, %f2496;
	mov.f32 	%f2578, %f2496;
	mov.f32 	%f2579, %f2496;
	mov.f32 	%f2580, %f2496;
	mov.f32 	%f2581, %f2496;
	mov.f32 	%f2582, %f2496;
	mov.f32 	%f2583, %f2496;
	mov.f32 	%f2584, %f2496;
	mov.f32 	%f2585, %f2496;
	mov.f32 	%f2586, %f2496;
	mov.f32 	%f2587, %f2496;
	mov.f32 	%f2588, %f2496;
	mov.f32 	%f2589, %f2496;
	mov.f32 	%f2590, %f2496;
	mov.f32 	%f2591, %f2496;
	mov.f32 	%f2592, %f2496;
	mov.f32 	%f2593, %f2496;
	mov.f32 	%f2594, %f2496;
	mov.f32 	%f2595, %f2496;
	mov.f32 	%f2596, %f2496;
	mov.f32 	%f2597, %f2496;
	mov.f32 	%f2598, %f2496;
	mov.f32 	%f2599, %f2496;
	mov.f32 	%f2600, %f2496;
	mov.f32 	%f2601, %f2496;
	mov.f32 	%f2602, %f2496;
	mov.f32 	%f2603, %f2496;
	mov.f32 	%f2604, %f2496;
	mov.f32 	%f2605, %f2496;
	mov.f32 	%f2606, %f2496;
	mov.f32 	%f2607, %f2496;
	mov.f32 	%f2608, %f2496;
	mov.f32 	%f2609, %f2496;
	mov.f32 	%f2610, %f2496;
	mov.f32 	%f2611, %f2496;
	mov.f32 	%f2612, %f2496;
	mov.f32 	%f2613, %f2496;
	mov.f32 	%f2614, %f2496;
	mov.f32 	%f2615, %f2496;
	mov.f32 	%f2616, %f2496;
	mov.f32 	%f2617, %f2496;
	mov.f32 	%f2618, %f2496;
	mov.f32 	%f2619, %f2496;
	mov.f32 	%f2620, %f2496;
	mov.f32 	%f2621, %f2496;
	mov.f32 	%f2622, %f2496;
	mov.f32 	%f2623, %f2496;
	@%p4 bra 	$L__BB2_7;
	ld.param.u32 	%r415, [_Z17traditional_layerPKfS0_S0_S0_S0_Pfiif_param_7];
	ld.param.u64 	%rd281, [_Z17traditional_layerPKfS0_S0_S0_S0_Pfiif_param_3];
	cvta.to.global.u64 	%rd285, %rd281;
	shl.b32 	%r541, %r415, 1;
	mul.lo.s32 	%r540, %r415, 3;
	shl.b32 	%r539, %r415, 2;
	mul.lo.s32 	%r538, %r415, 5;
	mul.lo.s32 	%r537, %r415, 6;
	mul.lo.s32 	%r536, %r415, 7;
	shl.b32 	%r535, %r415, 3;
	mul.lo.s32 	%r534, %r415, 9;
	mul.lo.s32 	%r533, %r415, 10;
	mul.lo.s32 	%r532, %r415, 11;
	mul.lo.s32 	%r531, %r415, 12;
	mul.lo.s32 	%r530, %r415, 13;
	mul.lo.s32 	%r529, %r415, 14;
	mul.lo.s32 	%r528, %r415, 15;
	shl.b32 	%r527, %r415, 4;
	mul.lo.s32 	%r526, %r415, 17;
	mul.lo.s32 	%r525, %r415, 18;
	mul.lo.s32 	%r524, %r415, 19;
	mul.lo.s32 	%r523, %r415, 20;
	mul.lo.s32 	%r522, %r415, 21;
	mul.lo.s32 	%r521, %r415, 22;
	mul.lo.s32 	%r520, %r415, 23;
	mul.lo.s32 	%r519, %r415, 24;
	mul.lo.s32 	%r518, %r415, 25;
	mul.lo.s32 	%r517, %r415, 26;
	mul.lo.s32 	%r516, %r415, 27;
	mul.lo.s32 	%r515, %r415, 28;
	mul.lo.s32 	%r514, %r415, 29;
	mul.lo.s32 	%r513, %r415, 30;
	mul.lo.s32 	%r512, %r415, 31;
	shl.b32 	%r511, %r415, 5;
	mul.lo.s32 	%r510, %r415, 33;
	mul.lo.s32 	%r509, %r415, 34;
	mul.lo.s32 	%r508, %r415, 35;
	mul.lo.s32 	%r507, %r415, 36;
	mul.lo.s32 	%r506, %r415, 37;
	mul.lo.s32 	%r505, %r415, 38;
	mul.lo.s32 	%r504, %r415, 39;
	mul.lo.s32 	%r503, %r415, 40;
	mul.lo.s32 	%r502, %r415, 41;
	mul.lo.s32 	%r501, %r415, 42;
	mul.lo.s32 	%r500, %r415, 43;
	mul.lo.s32 	%r499, %r415, 44;
	mul.lo.s32 	%r498, %r415, 45;
	mul.lo.s32 	%r497, %r415, 46;
	mul.lo.s32 	%r496, %r415, 47;
	mul.lo.s32 	%r495, %r415, 48;
	mul.lo.s32 	%r494, %r415, 49;
	mul.lo.s32 	%r493, %r415, 50;
	mul.lo.s32 	%r492, %r415, 51;
	mul.lo.s32 	%r491, %r415, 52;
	mul.lo.s32 	%r490, %r415, 53;
	mul.lo.s32 	%r489, %r415, 54;
	mul.lo.s32 	%r488, %r415, 55;
	mul.lo.s32 	%r487, %r415, 56;
	mul.lo.s32 	%r486, %r415, 57;
	mul.lo.s32 	%r485, %r415, 58;
	mul.lo.s32 	%r484, %r415, 59;
	mul.lo.s32 	%r483, %r415, 60;
	mul.lo.s32 	%r482, %r415, 61;
	mul.lo.s32 	%r481, %r415, 62;
	mul.lo.s32 	%r480, %r415, 63;
	shl.b32 	%r479, %r415, 6;
	mul.lo.s32 	%r478, %r415, 65;
	mul.lo.s32 	%r477, %r415, 66;
	mul.lo.s32 	%r476, %r415, 67;
	mul.lo.s32 	%r475, %r415, 68;
	mul.lo.s32 	%r474, %r415, 69;
	mul.lo.s32 	%r473, %r415, 70;
	mul.lo.s32 	%r472, %r415, 71;
	mul.lo.s32 	%r471, %r415, 72;
	mul.lo.s32 	%r470, %r415, 73;
	mul.lo.s32 	%r469, %r415, 74;
	mul.lo.s32 	%r468, %r415, 75;
	mul.lo.s32 	%r467, %r415, 76;
	mul.lo.s32 	%r466, %r415, 77;
	mul.lo.s32 	%r465, %r415, 78;
	mul.lo.s32 	%r464, %r415, 79;
	mul.lo.s32 	%r463, %r415, 80;
	mul.lo.s32 	%r462, %r415, 81;
	mul.lo.s32 	%r461, %r415, 82;
	mul.lo.s32 	%r460, %r415, 83;
	mul.lo.s32 	%r459, %r415, 84;
	mul.lo.s32 	%r458, %r415, 85;
	mul.lo.s32 	%r457, %r415, 86;
	mul.lo.s32 	%r456, %r415, 87;
	mul.lo.s32 	%r455, %r415, 88;
	mul.lo.s32 	%r454, %r415, 89;
	mul.lo.s32 	%r453, %r415, 90;
	mul.lo.s32 	%r452, %r415, 91;
	mul.lo.s32 	%r451, %r415, 92;
	mul.lo.s32 	%r450, %r415, 93;
	mul.lo.s32 	%r449, %r415, 94;
	mul.lo.s32 	%r448, %r415, 95;
	mul.lo.s32 	%r447, %r415, 96;
	mul.lo.s32 	%r446, %r415, 97;
	mul.lo.s32 	%r445, %r415, 98;
	mul.lo.s32 	%r444, %r415, 99;
	mul.lo.s32 	%r443, %r415, 100;
	mul.lo.s32 	%r442, %r415, 101;
	mul.lo.s32 	%r441, %r415, 102;
	mul.lo.s32 	%r440, %r415, 103;
	mul.lo.s32 	%r439, %r415, 104;
	mul.lo.s32 	%r438, %r415, 105;
	mul.lo.s32 	%r437, %r415, 106;
	mul.lo.s32 	%r436, %r415, 107;
	mul.lo.s32 	%r435, %r415, 108;
	mul.lo.s32 	%r434, %r415, 109;
	mul.lo.s32 	%r433, %r415, 110;
	mul.lo.s32 	%r432, %r415, 111;
	mul.lo.s32 	%r431, %r415, 112;
	mul.lo.s32 	%r430, %r415, 113;
	mul.lo.s32 	%r429, %r415, 114;
	mul.lo.s32 	%r428, %r415, 115;
	mul.lo.s32 	%r427, %r415, 116;
	mul.lo.s32 	%r426, %r415, 117;
	mul.lo.s32 	%r425, %r415, 118;
	mul.lo.s32 	%r424, %r415, 119;
	mul.lo.s32 	%r423, %r415, 120;
	mul.lo.s32 	%r422, %r415, 121;
	mul.lo.s32 	%r421, %r415, 122;
	mul.lo.s32 	%r420, %r415, 123;
	mul.lo.s32 	%r419, %r415, 124;
	mul.lo.s32 	%r418, %r415, 125;
	mul.lo.s32 	%r417, %r415, 126;
	mul.lo.s32 	%r416, %r415, 127;
	neg.s32 	%r414, %r415;
	mov.f32 	%f2496, 0f00000000;
	mov.b32 	%r413, 0;
$L__BB2_6:
	ld.param.u64 	%rd283, [_Z17traditional_layerPKfS0_S0_S0_S0_Pfiif_param_4];
	ld.param.u64 	%rd282, [_Z17traditional_layerPKfS0_S0_S0_S0_Pfiif_param_3];
	ld.global.nc.f32 	%f1574, [%rd285];
	fma.rn.f32 	%f1575, %f518, %f1574, 0f00000000;
	cvta.to.global.u64 	%rd18, %rd282;
	mul.wide.u32 	%rd19, %r415, 4;
	add.s64 	%rd20, %rd18, %rd19;
	ld.global.nc.f32 	%f1576, [%rd20];
	fma.rn.f32 	%f1577, %f519, %f1576, %f1575;
	mul.wide.u32 	%rd21, %r541, 4;
	add.s64 	%rd22, %rd18, %rd21;
	ld.global.nc.f32 	%f1578, [%rd22];
	fma.rn.f32 	%f1579, %f520, %f1578, %f1577;
	mul.wide.u32 	%rd23, %r540, 4;
	add.s64 	%rd24, %rd18, %rd23;
	ld.global.nc.f32 	%f1580, [%rd24];
	fma.rn.f32 	%f1581, %f521, %f1580, %f1579;
	mul.wide.u32 	%rd25, %r539, 4;
	add.s64 	%rd26, %rd18, %rd25;
	ld.global.nc.f32 	%f1582, [%rd26];
	fma.rn.f32 	%f1583, %f522, %f1582, %f1581;
	mul.wide.u32 	%rd27, %r538, 4;
	add.s64 	%rd28, %rd18, %rd27;
	ld.global.nc.f32 	%f1584, [%rd28];
	fma.rn.f32 	%f1585, %f523, %f1584, %f1583;
	mul.wide.u32 	%rd29, %r537, 4;
	add.s64 	%rd30, %rd18, %rd29;
	ld.global.nc.f32 	%f1586, [%rd30];
	fma.rn.f32 	%f1587, %f524, %f1586, %f1585;
	mul.wide.u32 	%rd31, %r536, 4;
	add.s64 	%rd32, %rd18, %rd31;
	ld.global.nc.f32 	%f1588, [%rd32];
	fma.rn.f32 	%f1589, %f525, %f1588, %f1587;
	mul.wide.u32 	%rd33, %r535, 4;
	add.s64 	%rd34, %rd18, %rd33;
	ld.global.nc.f32 	%f1590, [%rd34];
	fma.rn.f32 	%f1591, %f526, %f1590, %f1589;
	mul.wide.u32 	%rd35, %r534, 4;
	add.s64 	%rd36, %rd18, %rd35;
	ld.global.nc.f32 	%f1592, [%rd36];
	fma.rn.f32 	%f1593, %f527, %f1592, %f1591;
	mul.wide.u32 	%rd37, %r533, 4;
	add.s64 	%rd38, %rd18, %rd37;
	ld.global.nc.f32 	%f1594, [%rd38];
	fma.rn.f32 	%f1595, %f528, %f1594, %f1593;
	mul.wide.u32 	%rd39, %r532, 4;
	add.s64 	%rd40, %rd18, %rd39;
	ld.global.nc.f32 	%f1596, [%rd40];
	fma.rn.f32 	%f1597, %f529, %f1596, %f1595;
	mul.wide.u32 	%rd41, %r531, 4;
	add.s64 	%rd42, %rd18, %rd41;
	ld.global.nc.f32 	%f1598, [%rd42];
	fma.rn.f32 	%f1599, %f530, %f1598, %f1597;
	mul.wide.u32 	%rd43, %r530, 4;
	add.s64 	%rd44, %rd18, %rd43;
	ld.global.nc.f32 	%f1600, [%rd44];
	fma.rn.f32 	%f1601, %f531, %f1600, %f1599;
	mul.wide.u32 	%rd45, %r529, 4;
	add.s64 	%rd46, %rd18, %rd45;
	ld.global.nc.f32 	%f1602, [%rd46];
	fma.rn.f32 	%f1603, %f532, %f1602, %f1601;
	mul.wide.u32 	%rd47, %r528, 4;
	add.s64 	%rd48, %rd18, %rd47;
	ld.global.nc.f32 	%f1604, [%rd48];
	fma.rn.f32 	%f1605, %f533, %f1604, %f1603;
	mul.wide.u32 	%rd49, %r527, 4;
	add.s64 	%rd50, %rd18, %rd49;
	ld.global.nc.f32 	%f1606, [%rd50];
	fma.rn.f32 	%f1607, %f534, %f1606, %f1605;
	mul.wide.u32 	%rd51, %r526, 4;
	add.s64 	%rd52, %rd18, %rd51;
	ld.global.nc.f32 	%f1608, [%rd52];
	fma.rn.f32 	%f1609, %f535, %f1608, %f1607;
	mul.wide.u32 	%rd53, %r525, 4;
	add.s64 	%rd54, %rd18, %rd53;
	ld.global.nc.f32 	%f1610, [%rd54];
	fma.rn.f32 	%f1611, %f536, %f1610, %f1609;
	mul.wide.u32 	%rd55, %r524, 4;
	add.s64 	%rd56, %rd18, %rd55;
	ld.global.nc.f32 	%f1612, [%rd56];
	fma.rn.f32 	%f1613, %f537, %f1612, %f1611;
	mul.wide.u32 	%rd57, %r523, 4;
	add.s64 	%rd58, %rd18, %rd57;
	ld.global.nc.f32 	%f1614, [%rd58];
	fma.rn.f32 	%f1615, %f538, %f1614, %f1613;
	mul.wide.u32 	%rd59, %r522, 4;
	add.s64 	%rd60, %rd18, %rd59;
	ld.global.nc.f32 	%f1616, [%rd60];
	fma.rn.f32 	%f1617, %f539, %f1616, %f1615;
	mul.wide.u32 	%rd61, %r521, 4;
	add.s64 	%rd62, %rd18, %rd61;
	ld.global.nc.f32 	%f1618, [%rd62];
	fma.rn.f32 	%f1619, %f540, %f1618, %f1617;
	mul.wide.u32 	%rd63, %r520, 4;
	add.s64 	%rd64, %rd18, %rd63;
	ld.global.nc.f32 	%f1620, [%rd64];
	fma.rn.f32 	%f1621, %f541, %f1620, %f1619;
	mul.wide.u32 	%rd65, %r519, 4;
	add.s64 	%rd66, %rd18, %rd65;
	ld.global.nc.f32 	%f1622, [%rd66];
	fma.rn.f32 	%f1623, %f542, %f1622, %f1621;
	mul.wide.u32 	%rd67, %r518, 4;
	add.s64 	%rd68, %rd18, %rd67;
	ld.global.nc.f32 	%f1624, [%rd68];
	fma.rn.f32 	%f1625, %f543, %f1624, %f1623;
	mul.wide.u32 	%rd69, %r517, 4;
	add.s64 	%rd70, %rd18, %rd69;
	ld.global.nc.f32 	%f1626, [%rd70];
	fma.rn.f32 	%f1627, %f544, %f1626, %f1625;
	mul.wide.u32 	%rd71, %r516, 4;
	add.s64 	%rd72, %rd18, %rd71;
	ld.global.nc.f32 	%f1628, [%rd72];
	fma.rn.f32 	%f1629, %f545, %f1628, %f1627;
	mul.wide.u32 	%rd73, %r515, 4;
	add.s64 	%rd74, %rd18, %rd73;
	ld.global.nc.f32 	%f1630, [%rd74];
	fma.rn.f32 	%f1631, %f546, %f1630, %f1629;
	mul.wide.u32 	%rd75, %r514, 4;
	add.s64 	%rd76, %rd18, %rd75;
	ld.global.nc.f32 	%f1632, [%rd76];
	fma.rn.f32 	%f1633, %f547, %f1632, %f1631;
	mul.wide.u32 	%rd77, %r513, 4;
	add.s64 	%rd78, %rd18, %rd77;
	ld.global.nc.f32 	%f1634, [%rd78];
	fma.rn.f32 	%f1635, %f548, %f1634, %f1633;
	mul.wide.u32 	%rd79, %r512, 4;
	add.s64 	%rd80, %rd18, %rd79;
	ld.global.nc.f32 	%f1636, [%rd80];
	fma.rn.f32 	%f1637, %f549, %f1636, %f1635;
	mul.wide.u32 	%rd81, %r511, 4;
	add.s64 	%rd82, %rd18, %rd81;
	ld.global.nc.f32 	%f1638, [%rd82];
	fma.rn.f32 	%f1639, %f550, %f1638, %f1637;
	mul.wide.u32 	%rd83, %r510, 4;
	add.s64 	%rd84, %rd18, %rd83;
	ld.global.nc.f32 	%f1640, [%rd84];
	fma.rn.f32 	%f1641, %f551, %f1640, %f1639;
	mul.wide.u32 	%rd85, %r509, 4;
	add.s64 	%rd86, %rd18, %rd85;
	ld.global.nc.f32 	%f1642, [%rd86];
	fma.rn.f32 	%f1643, %f552, %f1642, %f1641;
	mul.wide.u32 	%rd87, %r508, 4;
	add.s64 	%rd88, %rd18, %rd87;
	ld.global.nc.f32 	%f1644, [%rd88];
	fma.rn.f32 	%f1645, %f553, %f1644, %f1643;
	mul.wide.u32 	%rd89, %r507, 4;
	add.s64 	%rd90, %rd18, %rd89;
	ld.global.nc.f32 	%f1646, [%rd90];
	fma.rn.f32 	%f1647, %f554, %f1646, %f1645;
	mul.wide.u32 	%rd91, %r506, 4;
	add.s64 	%rd92, %rd18, %rd91;
	ld.global.nc.f32 	%f1648, [%rd92];
	fma.rn.f32 	%f1649, %f555, %f1648, %f1647;
	mul.wide.u32 	%rd93, %r505, 4;
	add.s64 	%rd94, %rd18, %rd93;
	ld.global.nc.f32 	%f1650, [%rd94];
	fma.rn.f32 	%f1651, %f556, %f1650, %f1649;
	mul.wide.u32 	%rd95, %r504, 4;
	add.s64 	%rd96, %rd18, %rd95;
	ld.global.nc.f32 	%f1652, [%rd96];
	fma.rn.f32 	%f1653, %f557, %f1652, %f1651;
	mul.wide.u32 	%rd97, %r503, 4;
	add.s64 	%rd98, %rd18, %rd97;
	ld.global.nc.f32 	%f1654, [%rd98];
	fma.rn.f32 	%f1655, %f558, %f1654, %f1653;
	mul.wide.u32 	%rd99, %r502, 4;
	add.s64 	%rd100, %rd18, %rd99;
	ld.global.nc.f32 	%f1656, [%rd100];
	fma.rn.f32 	%f1657, %f559, %f1656, %f1655;
	mul.wide.u32 	%rd101, %r501, 4;
	add.s64 	%rd102, %rd18, %rd101;
	ld.global.nc.f32 	%f1658, [%rd102];
	fma.rn.f32 	%f1659, %f560, %f1658, %f1657;
	mul.wide.u32 	%rd103, %r500, 4;
	add.s64 	%rd104, %rd18, %rd103;
	ld.global.nc.f32 	%f1660, [%rd104];
	fma.rn.f32 	%f1661, %f561, %f1660, %f1659;
	mul.wide.u32 	%rd105, %r499, 4;
	add.s64 	%rd106, %rd18, %rd105;
	ld.global.nc.f32 	%f1662, [%rd106];
	fma.rn.f32 	%f1663, %f562, %f1662, %f1661;
	mul.wide.u32 	%rd107, %r498, 4;
	add.s64 	%rd108, %rd18, %rd107;
	ld.global.nc.f32 	%f1664, [%rd108];
	fma.rn.f32 	%f1665, %f563, %f1664, %f1663;
	mul.wide.u32 	%rd109, %r497, 4;
	add.s64 	%rd110, %rd18, %rd109;
	ld.global.nc.f32 	%f1666, [%rd110];
	fma.rn.f32 	%f1667, %f564, %f1666, %f1665;
	mul.wide.u32 	%rd111, %r496, 4;
	add.s64 	%rd112, %rd18, %rd111;
	ld.global.nc.f32 	%f1668, [%rd112];
	fma.rn.f32 	%f1669, %f565, %f1668, %f1667;
	mul.wide.u32 	%rd113, %r495, 4;
	add.s64 	%rd114, %rd18, %rd113;
	ld.global.nc.f32 	%f1670, [%rd114];
	fma.rn.f32 	%f1671, %f566, %f1670, %f1669;
	mul.wide.u32 	%rd115, %r494, 4;
	add.s64 	%rd116, %rd18, %rd115;
	ld.global.nc.f32 	%f1672, [%rd116];
	fma.rn.f32 	%f1673, %f567, %f1672, %f1671;
	mul.wide.u32 	%rd117, %r493, 4;
	add.s64 	%rd118, %rd18, %rd117;
	ld.global.nc.f32 	%f1674, [%rd118];
	fma.rn.f32 	%f1675, %f568, %f1674, %f1673;
	mul.wide.u32 	%rd119, %r492, 4;
	add.s64 	%rd120, %rd18, %rd119;
	ld.global.nc.f32 	%f1676, [%rd120];
	fma.rn.f32 	%f1677, %f569, %f1676, %f1675;
	mul.wide.u32 	%rd121, %r491, 4;
	add.s64 	%rd122, %rd18, %rd121;
	ld.global.nc.f32 	%f1678, [%rd122];
	fma.rn.f32 	%f1679, %f570, %f1678, %f1677;
	mul.wide.u32 	%rd123, %r490, 4;
	add.s64 	%rd124, %rd18, %rd123;
	ld.global.nc.f32 	%f1680, [%rd124];
	fma.rn.f32 	%f1681, %f571, %f1680, %f1679;
	mul.wide.u32 	%rd125, %r489, 4;
	add.s64 	%rd126, %rd18, %rd125;
	ld.global.nc.f32 	%f1682, [%rd126];
	fma.rn.f32 	%f1683, %f572, %f1682, %f1681;
	mul.wide.u32 	%rd127, %r488, 4;
	add.s64 	%rd128, %rd18, %rd127;
	ld.global.nc.f32 	%f1684, [%rd128];
	fma.rn.f32 	%f1685, %f573, %f1684, %f1683;
	mul.wide.u32 	%rd129, %r487, 4;
	add.s64 	%rd130, %rd18, %rd129;
	ld.global.nc.f32 	%f1686, [%rd130];
	fma.rn.f32 	%f1687, %f574, %f1686, %f1685;
	mul.wide.u32 	%rd131, %r486, 4;
	add.s64 	%rd132, %rd18, %rd131;
	ld.global.nc.f32 	%f1688, [%rd132];
	fma.rn.f32 	%f1689, %f575, %f1688, %f1687;
	mul.wide.u32 	%rd133, %r485, 4;
	add.s64 	%rd134, %rd18, %rd133;
	ld.global.nc.f32 	%f1690, [%rd134];
	fma.rn.f32 	%f1691, %f576, %f1690, %f1689;
	mul.wide.u32 	%rd135, %r484, 4;
	add.s64 	%rd136, %rd18, %rd135;
	ld.global.nc.f32 	%f1692, [%rd136];
	fma.rn.f32 	%f1693, %f577, %f1692, %f1691;
	mul.wide.u32 	%rd137, %r483, 4;
	add.s64 	%rd138, %rd18, %rd137;
	ld.global.nc.f32 	%f1694, [%rd138];
	fma.rn.f32 	%f1695, %f578, %f1694, %f1693;
	mul.wide.u32 	%rd139, %r482, 4;
	add.s64 	%rd140, %rd18, %rd139;
	ld.global.nc.f32 	%f1696, [%rd140];
	fma.rn.f32 	%f1697, %f579, %f1696, %f1695;
	mul.wide.u32 	%rd141, %r481, 4;
	add.s64 	%rd142, %rd18, %rd141;
	ld.global.nc.f32 	%f1698, [%rd142];
	fma.rn.f32 	%f1699, %f580, %f1698, %f1697;
	mul.wide.u32 	%rd143, %r480, 4;
	add.s64 	%rd144, %rd18, %rd143;
	ld.global.nc.f32 	%f1700, [%rd144];
	fma.rn.f32 	%f1701, %f581, %f1700, %f1699;
	mul.wide.u32 	%rd145, %r479, 4;
	add.s64 	%rd146, %rd18, %rd145;
	ld.global.nc.f32 	%f1702, [%rd146];
	fma.rn.f32 	%f1703, %f582, %f1702, %f1701;
	mul.wide.u32 	%rd147, %r478, 4;
	add.s64 	%rd148, %rd18, %rd147;
	ld.global.nc.f32 	%f1704, [%rd148];
	fma.rn.f32 	%f1705, %f583, %f1704, %f1703;
	mul.wide.u32 	%rd149, %r477, 4;
	add.s64 	%rd150, %rd18, %rd149;
	ld.global.nc.f32 	%f1706, [%rd150];
	fma.rn.f32 	%f1707, %f584, %f1706, %f1705;
	mul.wide.u32 	%rd151, %r476, 4;
	add.s64 	%rd152, %rd18, %rd151;
	ld.global.nc.f32 	%f1708, [%rd152];
	fma.rn.f32 	%f1709, %f585, %f1708, %f1707;
	mul.wide.u32 	%rd153, %r475, 4;
	add.s64 	%rd154, %rd18, %rd153;
	ld.global.nc.f32 	%f1710, [%rd154];
	fma.rn.f32 	%f1711, %f586, %f1710, %f1709;
	mul.wide.u32 	%rd155, %r474, 4;
	add.s64 	%rd156, %rd18, %rd155;
	ld.global.nc.f32 	%f1712, [%rd156];
	fma.rn.f32 	%f1713, %f587, %f1712, %f1711;
	mul.wide.u32 	%rd157, %r473, 4;
	add.s64 	%rd158, %rd18, %rd157;
	ld.global.nc.f32 	%f1714, [%rd158];
	fma.rn.f32 	%f1715, %f588, %f1714, %f1713;
	mul.wide.u32 	%rd159, %r472, 4;
	add.s64 	%rd160, %rd18, %rd159;
	ld.global.nc.f32 	%f1716, [%rd160];
	fma.rn.f32 	%f1717, %f589, %f1716, %f1715;
	mul.wide.u32 	%rd161, %r471, 4;
	add.s64 	%rd162, %rd18, %rd161;
	ld.global.nc.f32 	%f1718, [%rd162];
	fma.rn.f32 	%f1719, %f590, %f1718, %f1717;
	mul.wide.u32 	%rd163, %r470, 4;
	add.s64 	%rd164, %rd18, %rd163;
	ld.global.nc.f32 	%f1720, [%rd164];
	fma.rn.f32 	%f1721, %f591, %f1720, %f1719;
	mul.wide.u32 	%rd165, %r469, 4;
	add.s64 	%rd166, %rd18, %rd165;
	ld.global.nc.f32 	%f1722, [%rd166];
	fma.rn.f32 	%f1723, %f592, %f1722, %f1721;
	mul.wide.u32 	%rd167, %r468, 4;
	add.s64 	%rd168, %rd18, %rd167;
	ld.global.nc.f32 	%f1724, [%rd168];
	fma.rn.f32 	%f1725, %f593, %f1724, %f1723;
	mul.wide.u32 	%rd169, %r467, 4;
	add.s64 	%rd170, %rd18, %rd169;
	ld.global.nc.f32 	%f1726, [%rd170];
	fma.rn.f32 	%f1727, %f594, %f1726, %f1725;
	mul.wide.u32 	%rd171, %r466, 4;
	add.s64 	%rd172, %rd18, %rd171;
	ld.global.nc.f32 	%f1728, [%rd172];
	fma.rn.f32 	%f1729, %f595, %f1728, %f1727;
	mul.wide.u32 	%rd173, %r465, 4;
	add.s64 	%rd174, %rd18, %rd173;
	ld.global.nc.f32 	%f1730, [%rd174];
	fma.rn.f32 	%f1731, %f596, %f1730, %f1729;
	mul.wide.u32 	%rd175, %r464, 4;
	add.s64 	%rd176, %rd18, %rd175;
	ld.global.nc.f32 	%f1732, [%rd176];
	fma.rn.f32 	%f1733, %f597, %f1732, %f1731;
	mul.wide.u32 	%rd177, %r463, 4;
	add.s64 	%rd178, %rd18, %rd177;
	ld.global.nc.f32 	%f1734, [%rd178];
	fma.rn.f32 	%f1735, %f598, %f1734, %f1733;
	mul.wide.u32 	%rd179, %r462, 4;
	add.s64 	%rd180, %rd18, %rd179;
	ld.global.nc.f32 	%f1736, [%rd180];
	fma.rn.f32 	%f1737, %f599, %f1736, %f1735;
	mul.wide.u32 	%rd181, %r461, 4;
	add.s64 	%rd182, %rd18, %rd181;
	ld.global.nc.f32 	%f1738, [%rd182];
	fma.rn.f32 	%f1739, %f600, %f1738, %f1737;
	mul.wide.u32 	%rd183, %r460, 4;
	add.s64 	%rd184, %rd18, %rd183;
	ld.global.nc.f32 	%f1740, [%rd184];
	fma.rn.f32 	%f1741, %f601, %f1740, %f1739;
	mul.wide.u32 	%rd185, %r459, 4;
	add.s64 	%rd186, %rd18, %rd185;
	ld.global.nc.f32 	%f1742, [%rd186];
	fma.rn.f32 	%f1743, %f602, %f1742, %f1741;
	mul.wide.u32 	%rd187, %r458, 4;
	add.s64 	%rd188, %rd18, %rd187;
	ld.global.nc.f32 	%f1744, [%rd188];
	fma.rn.f32 	%f1745, %f603, %f1744, %f1743;
	mul.wide.u32 	%rd189, %r457, 4;
	add.s64 	%rd190, %rd18, %rd189;
	ld.global.nc.f32 	%f1746, [%rd190];
	fma.rn.f32 	%f1747, %f604, %f1746, %f1745;
	mul.wide.u32 	%rd191, %r456, 4;
	add.s64 	%rd192, %rd18, %rd191;
	ld.global.nc.f32 	%f1748, [%rd192];
	fma.rn.f32 	%f1749, %f605, %f1748, %f1747;
	mul.wide.u32 	%rd193, %r455, 4;
	add.s64 	%rd194, %rd18, %rd193;
	ld.global.nc.f32 	%f1750, [%rd194];
	fma.rn.f32 	%f1751, %f606, %f1750, %f1749;
	mul.wide.u32 	%rd195, %r454, 4;
	add.s64 	%rd196, %rd18, %rd195;
	ld.global.nc.f32 	%f1752, [%rd196];
	fma.rn.f32 	%f1753, %f607, %f1752, %f1751;
	mul.wide.u32 	%rd197, %r453, 4;
	add.s64 	%rd198, %rd18, %rd197;
	ld.global.nc.f32 	%f1754, [%rd198];
	fma.rn.f32 	%f1755, %f608, %f1754, %f1753;
	mul.wide.u32 	%rd199, %r452, 4;
	add.s64 	%rd200, %rd18, %rd199;
	ld.global.nc.f32 	%f1756, [%rd200];
	fma.rn.f32 	%f1757, %f609, %f1756, %f1755;
	mul.wide.u32 	%rd201, %r451, 4;
	add.s64 	%rd202, %rd18, %rd201;
	ld.global.nc.f32 	%f1758, [%rd202];
	fma.rn.f32 	%f1759, %f610, %f1758, %f1757;
	mul.wide.u32 	%rd203, %r450, 4;
	add.s64 	%rd204, %rd18, %rd203;
	ld.global.nc.f32 	%f1760, [%rd204];
	fma.rn.f32 	%f1761, %f611, %f1760, %f1759;
	mul.wide.u32 	%rd205, %r449, 4;
	add.s64 	%rd206, %rd18, %rd205;
	ld.global.nc.f32 	%f1762, [%rd206];
	fma.rn.f32 	%f1763, %f612, %f1762, %f1761;
	mul.wide.u32 	%rd207, %r448, 4;
	add.s64 	%rd208, %rd18, %rd207;
	ld.global.nc.f32 	%f1764, [%rd208];
	fma.rn.f32 	%f1765, %f613, %f1764, %f1763;
	mul.wide.u32 	%rd209, %r447, 4;
	add.s64 	%rd210, %rd18, %rd209;
	ld.global.nc.f32 	%f1766, [%rd210];
	fma.rn.f32 	%f1767, %f614, %f1766, %f1765;
	mul.wide.u32 	%rd211, %r446, 4;
	add.s64 	%rd212, %rd18, %rd211;
	ld.global.nc.f32 	%f1768, [%rd212];
	fma.rn.f32 	%f1769, %f615, %f1768, %f1767;
	mul.wide.u32 	%rd213, %r445, 4;
	add.s64 	%rd214, %rd18, %rd213;
	ld.global.nc.f32 	%f1770, [%rd214];
	fma.rn.f32 	%f1771, %f616, %f1770, %f1769;
	mul.wide.u32 	%rd215, %r444, 4;
	add.s64 	%rd216, %rd18, %rd215;
	ld.global.nc.f32 	%f1772, [%rd216];
	fma.rn.f32 	%f1773, %f617, %f1772, %f1771;
	mul.wide.u32 	%rd217, %r443, 4;
	add.s64 	%rd218, %rd18, %rd217;
	ld.global.nc.f32 	%f1774, [%rd218];
	fma.rn.f32 	%f1775, %f618, %f1774, %f1773;
	mul.wide.u32 	%rd219, %r442, 4;
	add.s64 	%rd220, %rd18, %rd219;
	ld.global.nc.f32 	%f1776, [%rd220];
	fma.rn.f32 	%f1777, %f619, %f1776, %f1775;
	mul.wide.u32 	%rd221, %r441, 4;
	add.s64 	%rd222, %rd18, %rd221;
	ld.global.nc.f32 	%f1778, [%rd222];
	fma.rn.f32 	%f1779, %f620, %f1778, %f1777;
	mul.wide.u32 	%rd223, %r440, 4;
	add.s64 	%rd224, %rd18, %rd223;
	ld.global.nc.f32 	%f1780, [%rd224];
	fma.rn.f32 	%f1781, %f621, %f1780, %f1779;
	mul.wide.u32 	%rd225, %r439, 4;
	add.s64 	%rd226, %rd18, %rd225;
	ld.global.nc.f32 	%f1782, [%rd226];
	fma.rn.f32 	%f1783, %f622, %f1782, %f1781;
	mul.wide.u32 	%rd227, %r438, 4;
	add.s64 	%rd228, %rd18, %rd227;
	ld.global.nc.f32 	%f1784, [%rd228];
	fma.rn.f32 	%f1785, %f623, %f1784, %f1783;
	mul.wide.u32 	%rd229, %r437, 4;
	add.s64 	%rd230, %rd18, %rd229;
	ld.global.nc.f32 	%f1786, [%rd230];
	fma.rn.f32 	%f1787, %f624, %f1786, %f1785;
	mul.wide.u32 	%rd231, %r436, 4;
	add.s64 	%rd232, %rd18, %rd231;
	ld.global.nc.f32 	%f1788, [%rd232];
	fma.rn.f32 	%f1789, %f625, %f1788, %f1787;
	mul.wide.u32 	%rd233, %r435, 4;
	add.s64 	%rd234, %rd18, %rd233;
	ld.global.nc.f32 	%f1790, [%rd234];
	fma.rn.f32 	%f1791, %f626, %f1790, %f1789;
	mul.wide.u32 	%rd235, %r434, 4;
	add.s64 	%rd236, %rd18, %rd235;
	ld.global.nc.f32 	%f1792, [%rd236];
	fma.rn.f32 	%f1793, %f627, %f1792, %f1791;
	mul.wide.u32 	%rd237, %r433, 4;
	add.s64 	%rd238, %rd18, %rd237;
	ld.global.nc.f32 	%f1794, [%rd238];
	fma.rn.f32 	%f1795, %f628, %f1794, %f1793;
	mul.wide.u32 	%rd239, %r432, 4;
	add.s64 	%rd240, %rd18, %rd239;
	ld.global.nc.f32 	%f1796, [%rd240];
	fma.rn.f32 	%f1797, %f629, %f1796, %f1795;
	mul.wide.u32 	%rd241, %r431, 4;
	add.s64 	%rd242, %rd18, %rd241;
	ld.global.nc.f32 	%f1798, [%rd242];
	fma.rn.f32 	%f1799, %f630, %f1798, %f1797;
	mul.wide.u32 	%rd243, %r430, 4;
	add.s64 	%rd244, %rd18, %rd243;
	ld.global.nc.f32 	%f1800, [%rd244];
	fma.rn.f32 	%f1801, %f631, %f1800, %f1799;
	mul.wide.u32 	%rd245, %r429, 4;
	add.s64 	%rd246, %rd18, %rd245;
	ld.global.nc.f32 	%f1802, [%rd246];
	fma.rn.f32 	%f1803, %f632, %f1802, %f1801;
	mul.wide.u32 	%rd247, %r428, 4;
	add.s64 	%rd248, %rd18, %rd247;
	ld.global.nc.f32 	%f1804, [%rd248];
	fma.rn.f32 	%f1805, %f633, %f1804, %f1803;
	mul.wide.u32 	%rd249, %r427, 4;
	add.s64 	%rd250, %rd18, %rd249;
	ld.global.nc.f32 	%f1806, [%rd250];
	fma.rn.f32 	%f1807, %f634, %f1806, %f1805;
	mul.wide.u32 	%rd251, %r426, 4;
	add.s64 	%rd252, %rd18, %rd251;
	ld.global.nc.f32 	%f1808, [%rd252];
	fma.rn.f32 	%f1809, %f635, %f1808, %f1807;
	mul.wide.u32 	%rd253, %r425, 4;
	add.s64 	%rd254, %rd18, %rd253;
	ld.global.nc.f32 	%f1810, [%rd254];
	fma.rn.f32 	%f1811, %f636, %f1810, %f1809;
	mul.wide.u32 	%rd255, %r424, 4;
	add.s64 	%rd256, %rd18, %rd255;
	ld.global.nc.f32 	%f1812, [%rd256];
	fma.rn.f32 	%f1813, %f637, %f1812, %f1811;
	mul.wide.u32 	%rd257, %r423, 4;
	add.s64 	%rd258, %rd18, %rd257;
	ld.global.nc.f32 	%f1814, [%rd258];
	fma.rn.f32 	%f1815, %f638, %f1814, %f1813;
	mul.wide.u32 	%rd259, %r422, 4;
	add.s64 	%rd260, %rd18, %rd259;
	ld.global.nc.f32 	%f1816, [%rd260];
	fma.rn.f32 	%f1817, %f639, %f1816, %f1815;
	mul.wide.u32 	%rd261, %r421, 4;
	add.s64 	%rd262, %rd18, %rd261;
	ld.global.nc.f32 	%f1818, [%rd262];
	fma.rn.f32 	%f1819, %f640, %f1818, %f1817;
	mul.wide.u32 	%rd263, %r420, 4;
	add.s64 	%rd264, %rd18, %rd263;
	ld.global.nc.f32 	%f1820, [%rd264];
	fma.rn.f32 	%f1821, %f641, %f1820, %f1819;
	mul.wide.u32 	%rd265, %r419, 4;
	add.s64 	%rd266, %rd18, %rd265;
	ld.global.nc.f32 	%f1822, [%rd266];
	fma.rn.f32 	%f1823, %f642, %f1822, %f1821;
	mul.wide.u32 	%rd267, %r418, 4;
	add.s64 	%rd268, %rd18, %rd267;
	ld.global.nc.f32 	%f1824, [%rd268];
	fma.rn.f32 	%f1825, %f643, %f1824, %f1823;
	mul.wide.u32 	%rd269, %r417, 4;
	add.s64 	%rd270, %rd18, %rd269;
	ld.global.nc.f32 	%f1826, [%rd270];
	fma.rn.f32 	%f1827, %f644, %f1826, %f1825;
	mul.wide.u32 	%rd271, %r416, 4;
	add.s64 	%rd272, %rd18, %rd271;
	ld.global.nc.f32 	%f1828, [%rd272];
	fma.rn.f32 	%f1829, %f645, %f1828, %f1827;
	mul.f32 	%f1830, %f1829, 0f3F000000;
	mul.f32 	%f1831, %f1829, 0f3D372713;
	mul.f32 	%f1832, %f1829, %f1831;
	fma.rn.f32 	%f1833, %f1829, %f1832, %f1829;
	mul.f32 	%f1834, %f1833, 0f3F4C422A;
	abs.f32 	%f1835, %f1834;
	mul.f32 	%f1836, %f1835, 0f4038AA3B;
	ex2.approx.ftz.f32 	%f1837, %f1836;
	add.f32 	%f1838, %f1837, 0f3F800000;
	rcp.approx.ftz.f32 	%f1839, %f1838;
	fma.rn.f32 	%f1840, %f1839, 0fC0000000, 0f3F800000;
	setp.ge.f32 	%p5, %f1835, 0f41102CB4;
	selp.f32 	%f1841, 0f3F800000, %f1840, %p5;
	copysign.f32 	%f1842, %f1834, %f1841;
	mul.f32 	%f1843, %f1834, %f1834;
	fma.rn.f32 	%f1844, %f1843, 0f3C80F082, 0fBD563CAE;
	fma.rn.f32 	%f1845, %f1844, %f1843, 0f3E085941;
	fma.rn.f32 	%f1846, %f1845, %f1843, 0fBEAAA9ED;
	fma.rn.f32 	%f1847, %f1846, %f1843, 0f00000000;
	fma.rn.f32 	%f1848, %f1847, %f1834, %f1834;
	setp.ge.f32 	%p6, %f1835, 0f3F19999A;
	selp.f32 	%f1849, %f1842, %f1848, %p6;
	add.f32 	%f1850, %f1849, 0f3F800000;
	mul.f32 	%f1851, %f1830, %f1850;
	cvta.to.global.u64 	%rd273, %rd283;
	mul.wide.u32 	%rd274, %r413, 4;
	add.s64 	%rd275, %rd273, %rd274;
	ld.global.nc.f32 	%f1852, [%rd275];
	fma.rn.f32 	%f2623, %f1851, %f1852, %f2623;
	ld.global.nc.f32 	%f1853, [%rd275+4];
	fma.rn.f32 	%f2622, %f1851, %f1853, %f2622;
	ld.global.nc.f32 	%f1854, [%rd275+8];
	fma.rn.f32 	%f2621, %f1851, %f1854, %f2621;
	ld.global.nc.f32 	%f1855, [%rd275+12];
	fma.rn.f32 	%f2620, %f1851, %f1855, %f2620;
	ld.global.nc.f32 	%f1856, [%rd275+16];
	fma.rn.f32 	%f2619, %f1851, %f1856, %f2619;
	ld.global.nc.f32 	%f1857, [%rd275+20];
	fma.rn.f32 	%f2618, %f1851, %f1857, %f2618;
	ld.global.nc.f32 	%f1858, [%rd275+24];
	fma.rn.f32 	%f2617, %f1851, %f1858, %f2617;
	ld.global.nc.f32 	%f1859, [%rd275+28];
	fma.rn.f32 	%f2616, %f1851, %f1859, %f2616;
	ld.global.nc.f32 	%f1860, [%rd275+32];
	fma.rn.f32 	%f2615, %f1851, %f1860, %f2615;
	ld.global.nc.f32 	%f1861, [%rd275+36];
	fma.rn.f32 	%f2614, %f1851, %f1861, %f2614;
	ld.global.nc.f32 	%f1862, [%rd275+40];
	fma.rn.f32 	%f2613, %f1851, %f1862, %f2613;
	ld.global.nc.f32 	%f1863, [%rd275+44];
	fma.rn.f32 	%f2612, %f1851, %f1863, %f2612;
	ld.global.nc.f32 	%f1864, [%rd275+48];
	fma.rn.f32 	%f2611, %f1851, %f1864, %f2611;
	ld.global.nc.f32 	%f1865, [%rd275+52];
	fma.rn.f32 	%f2610, %f1851, %f1865, %f2610;
	ld.global.nc.f32 	%f1866, [%rd275+56];
	fma.rn.f32 	%f2609, %f1851, %f1866, %f2609;
	ld.global.nc.f32 	%f1867, [%rd275+60];
	fma.rn.f32 	%f2608, %f1851, %f1867, %f2608;
	ld.global.nc.f32 	%f1868, [%rd275+64];
	fma.rn.f32 	%f2607, %f1851, %f1868, %f2607;
	ld.global.nc.f32 	%f1869, [%rd275+68];
	fma.rn.f32 	%f2606, %f1851, %f1869, %f2606;
	ld.global.nc.f32 	%f1870, [%rd275+72];
	fma.rn.f32 	%f2605, %f1851, %f1870, %f2605;
	ld.global.nc.f32 	%f1871, [%rd275+76];
	fma.rn.f32 	%f2604, %f1851, %f1871, %f2604;
	ld.global.nc.f32 	%f1872, [%rd275+80];
	fma.rn.f32 	%f2603, %f1851, %f1872, %f2603;
	ld.global.nc.f32 	%f1873, [%rd275+84];
	fma.rn.f32 	%f2602, %f1851, %f1873, %f2602;
	ld.global.nc.f32 	%f1874, [%rd275+88];
	fma.rn.f32 	%f2601, %f1851, %f1874, %f2601;
	ld.global.nc.f32 	%f1875, [%rd275+92];
	fma.rn.f32 	%f2600, %f1851, %f1875, %f2600;
	ld.global.nc.f32 	%f1876, [%rd275+96];
	fma.rn.f32 	%f2599, %f1851, %f1876, %f2599;
	ld.global.nc.f32 	%f1877, [%rd275+100];
	fma.rn.f32 	%f2598, %f1851, %f1877, %f2598;
	ld.global.nc.f32 	%f1878, [%rd275+104];
	fma.rn.f32 	%f2597, %f1851, %f1878, %f2597;
	ld.global.nc.f32 	%f1879, [%rd275+108];
	fma.rn.f32 	%f2596, %f1851, %f1879, %f2596;
	ld.global.nc.f32 	%f1880, [%rd275+112];
	fma.rn.f32 	%f2595, %f1851, %f1880, %f2595;
	ld.global.nc.f32 	%f1881, [%rd275+116];
	fma.rn.f32 	%f2594, %f1851, %f1881, %f2594;
	ld.global.nc.f32 	%f1882, [%rd275+120];
	fma.rn.f32 	%f2593, %f1851, %f1882, %f2593;
	ld.global.nc.f32 	%f1883, [%rd275+124];
	fma.rn.f32 	%f2592, %f1851, %f1883, %f2592;
	ld.global.nc.f32 	%f1884, [%rd275+128];
	fma.rn.f32 	%f2591, %f1851, %f1884, %f2591;
	ld.global.nc.f32 	%f1885, [%rd275+132];
	fma.rn.f32 	%f2590, %f1851, %f1885, %f2590;
	ld.global.nc.f32 	%f1886, [%rd275+136];
	fma.rn.f32 	%f2589, %f1851, %f1886, %f2589;
	ld.global.nc.f32 	%f1887, [%rd275+140];
	fma.rn.f32 	%f2588, %f1851, %f1887, %f2588;
	ld.global.nc.f32 	%f1888, [%rd275+144];
	fma.rn.f32 	%f2587, %f1851, %f1888, %f2587;
	ld.global.nc.f32 	%f1889, [%rd275+148];
	fma.rn.f32 	%f2586, %f1851, %f1889, %f2586;
	ld.global.nc.f32 	%f1890, [%rd275+152];
	fma.rn.f32 	%f2585, %f1851, %f1890, %f2585;
	ld.global.nc.f32 	%f1891, [%rd275+156];
	fma.rn.f32 	%f2584, %f1851, %f1891, %f2584;
	ld.global.nc.f32 	%f1892, [%rd275+160];
	fma.rn.f32 	%f2583, %f1851, %f1892, %f2583;
	ld.global.nc.f32 	%f1893, [%rd275+164];
	fma.rn.f32 	%f2582, %f1851, %f1893, %f2582;
	ld.global.nc.f32 	%f1894, [%rd275+168];
	fma.rn.f32 	%f2581, %f1851, %f1894, %f2581;
	ld.global.nc.f32 	%f1895, [%rd275+172];
	fma.rn.f32 	%f2580, %f1851, %f1895, %f2580;
	ld.global.nc.f32 	%f1896, [%rd275+176];
	fma.rn.f32 	%f2579, %f1851, %f1896, %f2579;
	ld.global.nc.f32 	%f1897, [%rd275+180];
	fma.rn.f32 	%f2578, %f1851, %f1897, %f2578;
	ld.global.nc.f32 	%f1898, [%rd275+184];
	fma.rn.f32 	%f2577, %f1851, %f1898, %f2577;
	ld.global.nc.f32 	%f1899, [%rd275+188];
	fma.rn.f32 	%f2576, %f1851, %f1899, %f2576;
	ld.global.nc.f32 	%f1900, [%rd275+192];
	fma.rn.f32 	%f2575, %f1851, %f1900, %f2575;
	ld.global.nc.f32 	%f1901, [%rd275+196];
	fma.rn.f32 	%f2574, %f1851, %f1901, %f2574;
	ld.global.nc.f32 	%f1902, [%rd275+200];
	fma.rn.f32 	%f2573, %f1851, %f1902, %f2573;
	ld.global.nc.f32 	%f1903, [%rd275+204];
	fma.rn.f32 	%f2572, %f1851, %f1903, %f2572;
	ld.global.nc.f32 	%f1904, [%rd275+208];
	fma.rn.f32 	%f2571, %f1851, %f1904, %f2571;
	ld.global.nc.f32 	%f1905, [%rd275+212];
	fma.rn.f32 	%f2570, %f1851, %f1905, %f2570;
	ld.global.nc.f32 	%f1906, [%rd275+216];
	fma.rn.f32 	%f2569, %f1851, %f1906, %f2569;
	ld.global.nc.f32 	%f1907, [%rd275+220];
	fma.rn.f32 	%f2568, %f1851, %f1907, %f2568;
	ld.global.nc.f32 	%f1908, [%rd275+224];
	fma.rn.f32 	%f2567, %f1851, %f1908, %f2567;
	ld.global.nc.f32 	%f1909, [%rd275+228];
	fma.rn.f32 	%f2566, %f1851, %f1909, %f2566;
	ld.global.nc.f32 	%f1910, [%rd275+232];
	fma.rn.f32 	%f2565, %f1851, %f1910, %f2565;
	ld.global.nc.f32 	%f1911, [%rd275+236];
	fma.rn.f32 	%f2564, %f1851, %f1911, %f2564;
	ld.global.nc.f32 	%f1912, [%rd275+240];
	fma.rn.f32 	%f2563, %f1851, %f1912, %f2563;
	ld.global.nc.f32 	%f1913, [%rd275+244];
	fma.rn.f32 	%f2562, %f1851, %f1913, %f2562;
	ld.global.nc.f32 	%f1914, [%rd275+248];
	fma.rn.f32 	%f2561, %f1851, %f1914, %f2561;
	ld.global.nc.f32 	%f1915, [%rd275+252];
	fma.rn.f32 	%f2560, %f1851, %f1915, %f2560;
	ld.global.nc.f32 	%f1916, [%rd275+256];
	fma.rn.f32 	%f2559, %f1851, %f1916, %f2559;
	ld.global.nc.f32 	%f1917, [%rd275+260];
	fma.rn.f32 	%f2558, %f1851, %f1917, %f2558;
	ld.global.nc.f32 	%f1918, [%rd275+264];
	fma.rn.f32 	%f2557, %f1851, %f1918, %f2557;
	ld.global.nc.f32 	%f1919, [%rd275+268];
	fma.rn.f32 	%f2556, %f1851, %f1919, %f2556;
	ld.global.nc.f32 	%f1920, [%rd275+272];
	fma.rn.f32 	%f2555, %f1851, %f1920, %f2555;
	ld.global.nc.f32 	%f1921, [%rd275+276];
	fma.rn.f32 	%f2554, %f1851, %f1921, %f2554;
	ld.global.nc.f32 	%f1922, [%rd275+280];
	fma.rn.f32 	%f2553, %f1851, %f1922, %f2553;
	ld.global.nc.f32 	%f1923, [%rd275+284];
	fma.rn.f32 	%f2552, %f1851, %f1923, %f2552;
	ld.global.nc.f32 	%f1924, [%rd275+288];
	fma.rn.f32 	%f2551, %f1851, %f1924, %f2551;
	ld.global.nc.f32 	%f1925, [%rd275+292];
	fma.rn.f32 	%f2550, %f1851, %f1925, %f2550;
	ld.global.nc.f32 	%f1926, [%rd275+296];
	fma.rn.f32 	%f2549, %f1851, %f1926, %f2549;
	ld.global.nc.f32 	%f1927, [%rd275+300];
	fma.rn.f32 	%f2548, %f1851, %f1927, %f2548;
	ld.global.nc.f32 	%f1928, [%rd275+304];
	fma.rn.f32 	%f2547, %f1851, %f1928, %f2547;
	ld.global.nc.f32 	%f1929, [%rd275+308];
	fma.rn.f32 	%f2546, %f1851, %f1929, %f2546;
	ld.global.nc.f32 	%f1930, [%rd275+312];
	fma.rn.f32 	%f2545, %f1851, %f1930, %f2545;
	ld.global.nc.f32 	%f1931, [%rd275+316];
	fma.rn.f32 	%f2544, %f1851, %f1931, %f2544;
	ld.global.nc.f32 	%f1932, [%rd275+320];
	fma.rn.f32 	%f2543, %f1851, %f1932, %f2543;
	ld.global.nc.f32 	%f1933, [%rd275+324];
	fma.rn.f32 	%f2542, %f1851, %f1933, %f2542;
	ld.global.nc.f32 	%f1934, [%rd275+328];
	fma.rn.f32 	%f2541, %f1851, %f1934, %f2541;
	ld.global.nc.f32 	%f1935, [%rd275+332];
	fma.rn.f32 	%f2540, %f1851, %f1935, %f2540;
	ld.global.nc.f32 	%f1936, [%rd275+336];
	fma.rn.f32 	%f2539, %f1851, %f1936, %f2539;
	ld.global.nc.f32 	%f1937, [%rd275+340];
	fma.rn.f32 	%f2538, %f1851, %f1937, %f2538;
	ld.global.nc.f32 	%f1938, [%rd275+344];
	fma.rn.f32 	%f2537, %f1851, %f1938, %f2537;
	ld.global.nc.f32 	%f1939, [%rd275+348];
	fma.rn.f32 	%f2536, %f1851, %f1939, %f2536;
	ld.global.nc.f32 	%f1940, [%rd275+352];
	fma.rn.f32 	%f2535, %f1851, %f1940, %f2535;
	ld.global.nc.f32 	%f1941, [%rd275+356];
	fma.rn.f32 	%f2534, %f1851, %f1941, %f2534;
	ld.global.nc.f32 	%f1942, [%rd275+360];
	fma.rn.f32 	%f2533, %f1851, %f1942, %f2533;
	ld.global.nc.f32 	%f1943, [%rd275+364];
	fma.rn.f32 	%f2532, %f1851, %f1943, %f2532;
	ld.global.nc.f32 	%f1944, [%rd275+368];
	fma.rn.f32 	%f2531, %f1851, %f1944, %f2531;
	ld.global.nc.f32 	%f1945, [%rd275+372];
	fma.rn.f32 	%f2530, %f1851, %f1945, %f2530;
	ld.global.nc.f32 	%f1946, [%rd275+376];
	fma.rn.f32 	%f2529, %f1851, %f1946, %f2529;
	ld.global.nc.f32 	%f1947, [%rd275+380];
	fma.rn.f32 	%f2528, %f1851, %f1947, %f2528;
	ld.global.nc.f32 	%f1948, [%rd275+384];
	fma.rn.f32 	%f2527, %f1851, %f1948, %f2527;
	ld.global.nc.f32 	%f1949, [%rd275+388];
	fma.rn.f32 	%f2526, %f1851, %f1949, %f2526;
	ld.global.nc.f32 	%f1950, [%rd275+392];
	fma.rn.f32 	%f2525, %f1851, %f1950, %f2525;
	ld.global.nc.f32 	%f1951, [%rd275+396];
	fma.rn.f32 	%f2524, %f1851, %f1951, %f2524;
	ld.global.nc.f32 	%f1952, [%rd275+400];
	fma.rn.f32 	%f2523, %f1851, %f1952, %f2523;
	ld.global.nc.f32 	%f1953, [%rd275+404];
	fma.rn.f32 	%f2522, %f1851, %f1953, %f2522;
	ld.global.nc.f32 	%f1954, [%rd275+408];
	fma.rn.f32 	%f2521, %f1851, %f1954, %f2521;
	ld.global.nc.f32 	%f1955, [%rd275+412];
	fma.rn.f32 	%f2520, %f1851, %f1955, %f2520;
	ld.global.nc.f32 	%f1956, [%rd275+416];
	fma.rn.f32 	%f2519, %f1851, %f1956, %f2519;
	ld.global.nc.f32 	%f1957, [%rd275+420];
	fma.rn.f32 	%f2518, %f1851, %f1957, %f2518;
	ld.global.nc.f32 	%f1958, [%rd275+424];
	fma.rn.f32 	%f2517, %f1851, %f1958, %f2517;
	ld.global.nc.f32 	%f1959, [%rd275+428];
	fma.rn.f32 	%f2516, %f1851, %f1959, %f2516;
	ld.global.nc.f32 	%f1960, [%rd275+432];
	fma.rn.f32 	%f2515, %f1851, %f1960, %f2515;
	ld.global.nc.f32 	%f1961, [%rd275+436];
	fma.rn.f32 	%f2514, %f1851, %f1961, %f2514;
	ld.global.nc.f32 	%f1962, [%rd275+440];
	fma.rn.f32 	%f2513, %f1851, %f1962, %f2513;
	ld.global.nc.f32 	%f1963, [%rd275+444];
	fma.rn.f32 	%f2512, %f1851, %f1963, %f2512;
	ld.global.nc.f32 	%f1964, [%rd275+448];
	fma.rn.f32 	%f2511, %f1851, %f1964, %f2511;
	ld.global.nc.f32 	%f1965, [%rd275+452];
	fma.rn.f32 	%f2510, %f1851, %f1965, %f2510;
	ld.global.nc.f32 	%f1966, [%rd275+456];
	fma.rn.f32 	%f2509, %f1851, %f1966, %f2509;
	ld.global.nc.f32 	%f1967, [%rd275+460];
	fma.rn.f32 	%f2508, %f1851, %f1967, %f2508;
	ld.global.nc.f32 	%f1968, [%rd275+464];
	fma.rn.f32 	%f2507, %f1851, %f1968, %f2507;
	ld.global.nc.f32 	%f1969, [%rd275+468];
	fma.rn.f32 	%f2506, %f1851, %f1969, %f2506;
	ld.global.nc.f32 	%f1970, [%rd275+472];
	fma.rn.f32 	%f2505, %f1851, %f1970, %f2505;
	ld.global.nc.f32 	%f1971, [%rd275+476];
	fma.rn.f32 	%f2504, %f1851, %f1971, %f2504;
	ld.global.nc.f32 	%f1972, [%rd275+480];
	fma.rn.f32 	%f2503, %f1851, %f1972, %f2503;
	ld.global.nc.f32 	%f1973, [%rd275+484];
	fma.rn.f32 	%f2502, %f1851, %f1973, %f2502;
	ld.global.nc.f32 	%f1974, [%rd275+488];
	fma.rn.f32 	%f2501, %f1851, %f1974, %f2501;
	ld.global.nc.f32 	%f1975, [%rd275+492];
	fma.rn.f32 	%f2500, %f1851, %f1975, %f2500;
	ld.global.nc.f32 	%f1976, [%rd275+496];
	fma.rn.f32 	%f2499, %f1851, %f1976, %f2499;
	ld.global.nc.f32 	%f1977, [%rd275+500];
	fma.rn.f32 	%f2498, %f1851, %f1977, %f2498;
	ld.global.nc.f32 	%f1978, [%rd275+504];
	fma.rn.f32 	%f2497, %f1851, %f1978, %f2497;
	ld.global.nc.f32 	%f1979, [%rd275+508];
	fma.rn.f32 	%f2496, %f1851, %f1979, %f2496;
	add.s64 	%rd285, %rd285, 4;
	add.s32 	%r541, %r541, 1;
	add.s32 	%r540, %r540, 1;
	add.s32 	%r539, %r539, 1;
	add.s32 	%r538, %r538, 1;
	add.s32 	%r537, %r537, 1;
	add.s32 	%r536, %r536, 1;
	add.s32 	%r535, %r535, 1;
	add.s32 	%r534, %r534, 1;
	add.s32 	%r533, %r533, 1;
	add.s32 	%r532, %r532, 1;
	add.s32 	%r531, %r531, 1;
	add.s32 	%r530, %r530, 1;
	add.s32 	%r529, %r529, 1;
	add.s32 	%r528, %r528, 1;
	add.s32 	%r527, %r527, 1;
	add.s32 	%r526, %r526, 1;
	add.s32 	%r525, %r525, 1;
	add.s32 	%r524, %r524, 1;
	add.s32 	%r523, %r523, 1;
	add.s32 	%r522, %r522, 1;
	add.s32 	%r521, %r521, 1;
	add.s32 	%r520, %r520, 1;
	add.s32 	%r519, %r519, 1;
	add.s32 	%r518, %r518, 1;
	add.s32 	%r517, %r517, 1;
	add.s32 	%r516, %r516, 1;
	add.s32 	%r515, %r515, 1;
	add.s32 	%r514, %r514, 1;
	add.s32 	%r513, %r513, 1;
	add.s32 	%r512, %r512, 1;
	add.s32 	%r511, %r511, 1;
	add.s32 	%r510, %r510, 1;
	add.s32 	%r509, %r509, 1;
	add.s32 	%r508, %r508, 1;
	add.s32 	%r507, %r507, 1;
	add.s32 	%r506, %r506, 1;
	add.s32 	%r505, %r505, 1;
	add.s32 	%r504, %r504, 1;
	add.s32 	%r503, %r503, 1;
	add.s32 	%r502, %r502, 1;
	add.s32 	%r501, %r501, 1;
	add.s32 	%r500, %r500, 1;
	add.s32 	%r499, %r499, 1;
	add.s32 	%r498, %r498, 1;
	add.s32 	%r497, %r497, 1;
	add.s32 	%r496, %r496, 1;
	add.s32 	%r495, %r495, 1;
	add.s32 	%r494, %r494, 1;
	add.s32 	%r493, %r493, 1;
	add.s32 	%r492, %r492, 1;
	add.s32 	%r491, %r491, 1;
	add.s32 	%r490, %r490, 1;
	add.s32 	%r489, %r489, 1;
	add.s32 	%r488, %r488, 1;
	add.s32 	%r487, %r487, 1;
	add.s32 	%r486, %r486, 1;
	add.s32 	%r485, %r485, 1;
	add.s32 	%r484, %r484, 1;
	add.s32 	%r483, %r483, 1;
	add.s32 	%r482, %r482, 1;
	add.s32 	%r481, %r481, 1;
	add.s32 	%r480, %r480, 1;
	add.s32 	%r479, %r479, 1;
	add.s32 	%r478, %r478, 1;
	add.s32 	%r477, %r477, 1;
	add.s32 	%r476, %r476, 1;
	add.s32 	%r475, %r475, 1;
	add.s32 	%r474, %r474, 1;
	add.s32 	%r473, %r473, 1;
	add.s32 	%r472, %r472, 1;
	add.s32 	%r471, %r471, 1;
	add.s32 	%r470, %r470, 1;
	add.s32 	%r469, %r469, 1;
	add.s32 	%r468, %r468, 1;
	add.s32 	%r467, %r467, 1;
	add.s32 	%r466, %r466, 1;
	add.s32 	%r465, %r465, 1;
	add.s32 	%r464, %r464, 1;
	add.s32 	%r463, %r463, 1;
	add.s32 	%r462, %r462, 1;
	add.s32 	%r461, %r461, 1;
	add.s32 	%r460, %r460, 1;
	add.s32 	%r459, %r459, 1;
	add.s32 	%r458, %r458, 1;
	add.s32 	%r457, %r457, 1;
	add.s32 	%r456, %r456, 1;
	add.s32 	%r455, %r455, 1;
	add.s32 	%r454, %r454, 1;
	add.s32 	%r453, %r453, 1;
	add.s32 	%r452, %r452, 1;
	add.s32 	%r451, %r451, 1;
	add.s32 	%r450, %r450, 1;
	add.s32 	%r449, %r449, 1;
	add.s32 	%r448, %r448, 1;
	add.s32 	%r447, %r447, 1;
	add.s32 	%r446, %r446, 1;
	add.s32 	%r445, %r445, 1;
	add.s32 	%r444, %r444, 1;
	add.s32 	%r443, %r443, 1;
	add.s32 	%r442, %r442, 1;
	add.s32 	%r441, %r441, 1;
	add.s32 	%r440, %r440, 1;
	add.s32 	%r439, %r439, 1;
	add.s32 	%r438, %r438, 1;
	add.s32 	%r437, %r437, 1;
	add.s32 	%r436, %r436, 1;
	add.s32 	%r435, %r435, 1;
	add.s32 	%r434, %r434, 1;
	add.s32 	%r433, %r433, 1;
	add.s32 	%r432, %r432, 1;
	add.s32 	%r431, %r431, 1;
	add.s32 	%r430, %r430, 1;
	add.s32 	%r429, %r429, 1;
	add.s32 	%r428, %r428, 1;
	add.s32 	%r427, %r427, 1;
	add.s32 	%r426, %r426, 1;
	add.s32 	%r425, %r425, 1;
	add.s32 	%r424, %r424, 1;
	add.s32 	%r423, %r423, 1;
	add.s32 	%r422, %r422, 1;
	add.s32 	%r421, %r421, 1;
	add.s32 	%r420, %r420, 1;
	add.s32 	%r419, %r419, 1;
	add.s32 	%r418, %r418, 1;
	add.s32 	%r417, %r417, 1;
	add.s32 	%r416, %r416, 1;
	add.s32 	%r415, %r415, 1;
	add.s32 	%r414, %r414, 1;
	setp.ne.s32 	%p7, %r414, 0;
	add.s32 	%r413, %r413, 128;
	@%p7 bra 	$L__BB2_6;
$L__BB2_7:
	ld.param.u64 	%rd284, [_Z17traditional_layerPKfS0_S0_S0_S0_Pfiif_param_5];
	mov.u32 	%r404, %ctaid.x;
	mov.u32 	%r405, %ntid.x;
	mov.u32 	%r406, %tid.x;
	mad.lo.s32 	%r407, %r404, %r405, %r406;
	shl.b32 	%r408, %r407, 7;
	add.f32 	%f1980, %f518, %f2623;
	cvta.to.global.u64 	%rd276, %rd284;
	mul.wide.s32 	%rd277, %r408, 4;
	add.s64 	%rd278, %rd276, %rd277;
	st.global.f32 	[%rd278], %f1980;
	add.f32 	%f1981, %f519, %f2622;
	st.global.f32 	[%rd278+4], %f1981;
	add.f32 	%f1982, %f520, %f2621;
	st.global.f32 	[%rd278+8], %f1982;
	add.f32 	%f1983, %f521, %f2620;
	st.global.f32 	[%rd278+12], %f1983;
	add.f32 	%f1984, %f522, %f2619;
	st.global.f32 	[%rd278+16], %f1984;
	add.f32 	%f1985, %f523, %f2618;
	st.global.f32 	[%rd278+20], %f1985;
	add.f32 	%f1986, %f524, %f2617;
	st.global.f32 	[%rd278+24], %f1986;
	add.f32 	%f1987, %f525, %f2616;
	st.global.f32 	[%rd278+28], %f1987;
	add.f32 	%f1988, %f526, %f2615;
	st.global.f32 	[%rd278+32], %f1988;
	add.f32 	%f1989, %f527, %f2614;
	st.global.f32 	[%rd278+36], %f1989;
	add.f32 	%f1990, %f528, %f2613;
	st.global.f32 	[%rd278+40], %f1990;
	add.f32 	%f1991, %f529, %f2612;
	st.global.f32 	[%rd278+44], %f1991;
	add.f32 	%f1992, %f530, %f2611;
	st.global.f32 	[%rd278+48], %f1992;
	add.f32 	%f1993, %f531, %f2610;
	st.global.f32 	[%rd278+52], %f1993;
	add.f32 	%f1994, %f532, %f2609;
	st.global.f32 	[%rd278+56], %f1994;
	add.f32 	%f1995, %f533, %f2608;
	st.global.f32 	[%rd278+60], %f1995;
	add.f32 	%f1996, %f534, %f2607;
	st.global.f32 	[%rd278+64], %f1996;
	add.f32 	%f1997, %f535, %f2606;
	st.global.f32 	[%rd278+68], %f1997;
	add.f32 	%f1998, %f536, %f2605;
	st.global.f32 	[%rd278+72], %f1998;
	add.f32 	%f1999, %f537, %f2604;
	st.global.f32 	[%rd278+76], %f1999;
	add.f32 	%f2000, %f538, %f2603;
	st.global.f32 	[%rd278+80], %f2000;
	add.f32 	%f2001, %f539, %f2602;
	st.global.f32 	[%rd278+84], %f2001;
	add.f32 	%f2002, %f540, %f2601;
	st.global.f32 	[%rd278+88], %f2002;
	add.f32 	%f2003, %f541, %f2600;
	st.global.f32 	[%rd278+92], %f2003;
	add.f32 	%f2004, %f542, %f2599;
	st.global.f32 	[%rd278+96], %f2004;
	add.f32 	%f2005, %f543, %f2598;
	st.global.f32 	[%rd278+100], %f2005;
	add.f32 	%f2006, %f544, %f2597;
	st.global.f32 	[%rd278+104], %f2006;
	add.f32 	%f2007, %f545, %f2596;
	st.global.f32 	[%rd278+108], %f2007;
	add.f32 	%f2008, %f546, %f2595;
	st.global.f32 	[%rd278+112], %f2008;
	add.f32 	%f2009, %f547, %f2594;
	st.global.f32 	[%rd278+116], %f2009;
	add.f32 	%f2010, %f548, %f2593;
	st.global.f32 	[%rd278+120], %f2010;
	add.f32 	%f2011, %f549, %f2592;
	st.global.f32 	[%rd278+124], %f2011;
	add.f32 	%f2012, %f550, %f2591;
	st.global.f32 	[%rd278+128], %f2012;
	add.f32 	%f2013, %f551, %f2590;
	st.global.f32 	[%rd278+132], %f2013;
	add.f32 	%f2014, %f552, %f2589;
	st.global.f32 	[%rd278+136], %f2014;
	add.f32 	%f2015, %f553, %f2588;
	st.global.f32 	[%rd278+140], %f2015;
	add.f32 	%f2016, %f554, %f2587;
	st.global.f32 	[%rd278+144], %f2016;
	add.f32 	%f2017, %f555, %f2586;
	st.global.f32 	[%rd278+148], %f2017;
	add.f32 	%f2018, %f556, %f2585;
	st.global.f32 	[%rd278+152], %f2018;
	add.f32 	%f2019, %f557, %f2584;
	st.global.f32 	[%rd278+156], %f2019;
	add.f32 	%f2020, %f558, %f2583;
	st.global.f32 	[%rd278+160], %f2020;
	add.f32 	%f2021, %f559, %f2582;
	st.global.f32 	[%rd278+164], %f2021;
	add.f32 	%f2022, %f560, %f2581;
	st.global.f32 	[%rd278+168], %f2022;
	add.f32 	%f2023, %f561, %f2580;
	st.global.f32 	[%rd278+172], %f2023;
	add.f32 	%f2024, %f562, %f2579;
	st.global.f32 	[%rd278+176], %f2024;
	add.f32 	%f2025, %f563, %f2578;
	st.global.f32 	[%rd278+180], %f2025;
	add.f32 	%f2026, %f564, %f2577;
	st.global.f32 	[%rd278+184], %f2026;
	add.f32 	%f2027, %f565, %f2576;
	st.global.f32 	[%rd278+188], %f2027;
	add.f32 	%f2028, %f566, %f2575;
	st.global.f32 	[%rd278+192], %f2028;
	add.f32 	%f2029, %f567, %f2574;
	st.global.f32 	[%rd278+196], %f2029;
	add.f32 	%f2030, %f568, %f2573;
	st.global.f32 	[%rd278+200], %f2030;
	add.f32 	%f2031, %f569, %f2572;
	st.global.f32 	[%rd278+204], %f2031;
	add.f32 	%f2032, %f570, %f2571;
	st.global.f32 	[%rd278+208], %f2032;
	add.f32 	%f2033, %f571, %f2570;
	st.global.f32 	[%rd278+212], %f2033;
	add.f32 	%f2034, %f572, %f2569;
	st.global.f32 	[%rd278+216], %f2034;
	add.f32 	%f2035, %f573, %f2568;
	st.global.f32 	[%rd278+220], %f2035;
	add.f32 	%f2036, %f574, %f2567;
	st.global.f32 	[%rd278+224], %f2036;
	add.f32 	%f2037, %f575, %f2566;
	st.global.f32 	[%rd278+228], %f2037;
	add.f32 	%f2038, %f576, %f2565;
	st.global.f32 	[%rd278+232], %f2038;
	add.f32 	%f2039, %f577, %f2564;
	st.global.f32 	[%rd278+236], %f2039;
	add.f32 	%f2040, %f578, %f2563;
	st.global.f32 	[%rd278+240], %f2040;
	add.f32 	%f2041, %f579, %f2562;
	st.global.f32 	[%rd278+244], %f2041;
	add.f32 	%f2042, %f580, %f2561;
	st.global.f32 	[%rd278+248], %f2042;
	add.f32 	%f2043, %f581, %f2560;
	st.global.f32 	[%rd278+252], %f2043;
	add.f32 	%f2044, %f582, %f2559;
	st.global.f32 	[%rd278+256], %f2044;
	add.f32 	%f2045, %f583, %f2558;
	st.global.f32 	[%rd278+260], %f2045;
	add.f32 	%f2046, %f584, %f2557;
	st.global.f32 	[%rd278+264], %f2046;
	add.f32 	%f2047, %f585, %f2556;
	st.global.f32 	[%rd278+268], %f2047;
	add.f32 	%f2048, %f586, %f2555;
	st.global.f32 	[%rd278+272], %f2048;
	add.f32 	%f2049, %f587, %f2554;
	st.global.f32 	[%rd278+276], %f2049;
	add.f32 	%f2050, %f588, %f2553;
	st.global.f32 	[%rd278+280], %f2050;
	add.f32 	%f2051, %f589, %f2552;
	st.global.f32 	[%rd278+284], %f2051;
	add.f32 	%f2052, %f590, %f2551;
	st.global.f32 	[%rd278+288], %f2052;
	add.f32 	%f2053, %f591, %f2550;
	st.global.f32 	[%rd278+292], %f2053;
	add.f32 	%f2054, %f592, %f2549;
	st.global.f32 	[%rd278+296], %f2054;
	add.f32 	%f2055, %f593, %f2548;
	st.global.f32 	[%rd278+300], %f2055;
	add.f32 	%f2056, %f594, %f2547;
	st.global.f32 	[%rd278+304], %f2056;
	add.f32 	%f2057, %f595, %f2546;
	st.global.f32 	[%rd278+308], %f2057;
	add.f32 	%f2058, %f596, %f2545;
	st.global.f32 	[%rd278+312], %f2058;
	add.f32 	%f2059, %f597, %f2544;
	st.global.f32 	[%rd278+316], %f2059;
	add.f32 	%f2060, %f598, %f2543;
	st.global.f32 	[%rd278+320], %f2060;
	add.f32 	%f2061, %f599, %f2542;
	st.global.f32 	[%rd278+324], %f2061;
	add.f32 	%f2062, %f600, %f2541;
	st.global.f32 	[%rd278+328], %f2062;
	add.f32 	%f2063, %f601, %f2540;
	st.global.f32 	[%rd278+332], %f2063;
	add.f32 	%f2064, %f602, %f2539;
	st.global.f32 	[%rd278+336], %f2064;
	add.f32 	%f2065, %f603, %f2538;
	st.global.f32 	[%rd278+340], %f2065;
	add.f32 	%f2066, %f604, %f2537;
	st.global.f32 	[%rd278+344], %f2066;
	add.f32 	%f2067, %f605, %f2536;
	st.global.f32 	[%rd278+348], %f2067;
	add.f32 	%f2068, %f606, %f2535;
	st.global.f32 	[%rd278+352], %f2068;
	add.f32 	%f2069, %f607, %f2534;
	st.global.f32 	[%rd278+356], %f2069;
	add.f32 	%f2070, %f608, %f2533;
	st.global.f32 	[%rd278+360], %f2070;
	add.f32 	%f2071, %f609, %f2532;
	st.global.f32 	[%rd278+364], %f2071;
	add.f32 	%f2072, %f610, %f2531;
	st.global.f32 	[%rd278+368], %f2072;
	add.f32 	%f2073, %f611, %f2530;
	st.global.f32 	[%rd278+372], %f2073;
	add.f32 	%f2074, %f612, %f2529;
	st.global.f32 	[%rd278+376], %f2074;
	add.f32 	%f2075, %f613, %f2528;
	st.global.f32 	[%rd278+380], %f2075;
	add.f32 	%f2076, %f614, %f2527;
	st.global.f32 	[%rd278+384], %f2076;
	add.f32 	%f2077, %f615, %f2526;
	st.global.f32 	[%rd278+388], %f2077;
	add.f32 	%f2078, %f616, %f2525;
	st.global.f32 	[%rd278+392], %f2078;
	add.f32 	%f2079, %f617, %f2524;
	st.global.f32 	[%rd278+396], %f2079;
	add.f32 	%f2080, %f618, %f2523;
	st.global.f32 	[%rd278+400], %f2080;
	add.f32 	%f2081, %f619, %f2522;
	st.global.f32 	[%rd278+404], %f2081;
	add.f32 	%f2082, %f620, %f2521;
	st.global.f32 	[%rd278+408], %f2082;
	add.f32 	%f2083, %f621, %f2520;
	st.global.f32 	[%rd278+412], %f2083;
	add.f32 	%f2084, %f622, %f2519;
	st.global.f32 	[%rd278+416], %f2084;
	add.f32 	%f2085, %f623, %f2518;
	st.global.f32 	[%rd278+420], %f2085;
	add.f32 	%f2086, %f624, %f2517;
	st.global.f32 	[%rd278+424], %f2086;
	add.f32 	%f2087, %f625, %f2516;
	st.global.f32 	[%rd278+428], %f2087;
	add.f32 	%f2088, %f626, %f2515;
	st.global.f32 	[%rd278+432], %f2088;
	add.f32 	%f2089, %f627, %f2514;
	st.global.f32 	[%rd278+436], %f2089;
	add.f32 	%f2090, %f628, %f2513;
	st.global.f32 	[%rd278+440], %f2090;
	add.f32 	%f2091, %f629, %f2512;
	st.global.f32 	[%rd278+444], %f2091;
	add.f32 	%f2092, %f630, %f2511;
	st.global.f32 	[%rd278+448], %f2092;
	add.f32 	%f2093, %f631, %f2510;
	st.global.f32 	[%rd278+452], %f2093;
	add.f32 	%f2094, %f632, %f2509;
	st.global.f32 	[%rd278+456], %f2094;
	add.f32 	%f2095, %f633, %f2508;
	st.global.f32 	[%rd278+460], %f2095;
	add.f32 	%f2096, %f634, %f2507;
	st.global.f32 	[%rd278+464], %f2096;
	add.f32 	%f2097, %f635, %f2506;
	st.global.f32 	[%rd278+468], %f2097;
	add.f32 	%f2098, %f636, %f2505;
	st.global.f32 	[%rd278+472], %f2098;
	add.f32 	%f2099, %f637, %f2504;
	st.global.f32 	[%rd278+476], %f2099;
	add.f32 	%f2100, %f638, %f2503;
	st.global.f32 	[%rd278+480], %f2100;
	add.f32 	%f2101, %f639, %f2502;
	st.global.f32 	[%rd278+484], %f2101;
	add.f32 	%f2102, %f640, %f2501;
	st.global.f32 	[%rd278+488], %f2102;
	add.f32 	%f2103, %f641, %f2500;
	st.global.f32 	[%rd278+492], %f2103;
	add.f32 	%f2104, %f642, %f2499;
	st.global.f32 	[%rd278+496], %f2104;
	add.f32 	%f2105, %f643, %f2498;
	st.global.f32 	[%rd278+500], %f2105;
	add.f32 	%f2106, %f644, %f2497;
	st.global.f32 	[%rd278+504], %f2106;
	add.f32 	%f2107, %f645, %f2496;
	st.global.f32 	[%rd278+508], %f2107;
$L__BB2_8:
	ret;

}


// ===== COMPILED SASS (sm_100) =====

	.target	sm_100

	.elftype	@"ET_EXEC"


//--------------------- .note.nv.tkinfo           --------------------------
	.section	.note.nv.tkinfo,"",@"SHT_NOTE"
	.sectionflags	@"SHF_NOTE_NV_TKINFO"
	.tkinfo
        /*0018*/ 	.word	0x00000002
        /*0030*/ 	.string	""
        /*0030*/ 	.string	"ptxas"
        /*0030*/ 	.string	"Cuda compilation tools, release 13.0, V13.0.88"
        /*0030*/ 	.string	"Build cuda_13.0.r13.0/compiler.36424714_0"
        /*0030*/ 	.string	"-arch sm_100 -m 64 "



//--------------------- .note.nv.cuinfo           --------------------------
	.section	.note.nv.cuinfo,"",@"SHT_NOTE"
	.sectionflags	@"SHF_NOTE_NV_CUINFO"
        /*0018*/ 	.short	0x0002
        /*001a*/ 	.short	0x0064
        /*001c*/ 	.short	0x0082
	.zero		2


//--------------------- .nv.info                  --------------------------
	.section	.nv.info,"",@"SHT_CUDA_INFO"
	.align	4


	//----- nvinfo : EIATTR_REGCOUNT
	.align		4
        /*0000*/ 	.byte	0x04, 0x2f
        /*0002*/ 	.short	(.L_3 - .L_2)
	.align		4
.L_2:
        /*0004*/ 	.word	index@(_Z20precompute_dct_basisPfi)
        /*0008*/ 	.word	0x00000012


	//----- nvinfo : EIATTR_FRAME_SIZE
	.align		4
.L_3:
        /*000c*/ 	.byte	0x04, 0x11
        /*000e*/ 	.short	(.L_5 - .L_4)
	.align		4
.L_4:
        /*0010*/ 	.word	index@($__internal_3_$__cuda_sm3x_div_rn_noftz_f32_slowpath)
        /*0014*/ 	.word	0x00000020


	//----- nvinfo : EIATTR_FRAME_SIZE
	.align		4
.L_5:
        /*0018*/ 	.byte	0x04, 0x11
        /*001a*/ 	.short	(.L_7 - .L_6)
	.align		4
.L_6:
        /*001c*/ 	.word	index@($__internal_2_$__cuda_sm20_sqrt_rn_f32_slowpath)
        /*0020*/ 	.word	0x00000020


	//----- nvinfo : EIATTR_FRAME_SIZE
	.align		4
.L_7:
        /*0024*/ 	.byte	0x04, 0x11
        /*0026*/ 	.short	(.L_9 - .L_8)
	.align		4
.L_8:
        /*0028*/ 	.word	index@(_Z20precompute_dct_basisPfi)
        /*002c*/ 	.word	0x00000020


	//----- nvinfo : EIATTR_REGCOUNT
	.align		4
.L_9:
        /*0030*/ 	.byte	0x04, 0x2f
        /*0032*/ 	.short	(.L_11 - .L_10)
	.align		4
.L_10:
        /*0034*/ 	.word	index@(_Z24attention_with_image_mlpPKfS0_S0_S0_S0_Pfiif)
        /*0038*/ 	.word	0x000000ff


	//----- nvinfo : EIATTR_FRAME_SIZE
	.align		4
.L_11:
        /*003c*/ 	.byte	0x04, 0x11
        /*003e*/ 	.short	(.L_13 - .L_12)
	.align		4
.L_12:
        /*0040*/ 	.word	index@($__internal_1_$__cuda_sm20_rcp_rn_f32_slowpath)
        /*0044*/ 	.word	0x00000470


	//----- nvinfo : EIATTR_FRAME_SIZE
	.align		4
.L_13:
        /*0048*/ 	.byte	0x04, 0x11
        /*004a*/ 	.short	(.L_15 - .L_14)
	.align		4
.L_14:
        /*004c*/ 	.word	index@(_Z24attention_with_image_mlpPKfS0_S0_S0_S0_Pfiif)
        /*0050*/ 	.word	0x00000470


	//----- nvinfo : EIATTR_REGCOUNT
	.align		4
.L_15:
        /*0054*/ 	.byte	0x04, 0x2f
        /*0056*/ 	.short	(.L_17 - .L_16)
	.align		4
.L_16:
        /*0058*/ 	.word	index@(_Z17traditional_layerPKfS0_S0_S0_S0_Pfiif)
        /*005c*/ 	.word	0x000000ff


	//----- nvinfo : EIATTR_FRAME_SIZE
	.align		4
.L_17:
        /*0060*/ 	.byte	0x04, 0x11
        /*0062*/ 	.short	(.L_19 - .L_18)
	.align		4
.L_18:
        /*0064*/ 	.word	index@($__internal_0_$__cuda_sm20_rcp_rn_f32_slowpath)
        /*0068*/ 	.word	0x00000268


	//----- nvinfo : EIATTR_FRAME_SIZE
	.align		4
.L_19:
        /*006c*/ 	.byte	0x04, 0x11
        /*006e*/ 	.short	(.L_21 - .L_20)
	.align		4
.L_20:
        /*0070*/ 	.word	index@(_Z17traditional_layerPKfS0_S0_S0_S0_Pfiif)
        /*0074*/ 	.word	0x00000268


	//----- nvinfo : EIATTR_MIN_STACK_SIZE
	.align		4
.L_21:
        /*0078*/ 	.byte	0x04, 0x12
        /*007a*/ 	.short	(.L_23 - .L_22)
	.align		4
.L_22:
        /*007c*/ 	.word	index@(_Z17traditional_layerPKfS0_S0_S0_S0_Pfiif)
        /*0080*/ 	.word	0x00000268


	//----- nvinfo : EIATTR_MIN_STACK_SIZE
	.align		4
.L_23:
        /*0084*/ 	.byte	0x04, 0x12
        /*0086*/ 	.short	(.L_25 - .L_24)
	.align		4
.L_24:
        /*0088*/ 	.word	index@(_Z24attention_with_image_mlpPKfS0_S0_S0_S0_Pfiif)
        /*008c*/ 	.word	0x00000470


	//----- nvinfo : EIATTR_MIN_STACK_SIZE
	.align		4
.L_25:
        /*0090*/ 	.byte	0x04, 0x12
        /*0092*/ 	.short	(.L_27 - .L_26)
	.align		4
.L_26:
        /*0094*/ 	.word	index@(_Z20precompute_dct_basisPfi)
        /*0098*/ 	.word	0x00000020
.L_27:


//--------------------- .nv.compat                --------------------------
	.section	.nv.compat,"",@"SHT_CUDA_COMPAT_INFO"
	.align	4
        /*0000*/ 	.byte	0x02, 0x09, 0x00, 0x00, 0x02, 0x02, 0x01, 0x00, 0x02, 0x05, 0x05, 0x00, 0x03, 0x07, 0x01, 0x01
        /*0010*/ 	.byte	0x02, 0x03, 0x00, 0x00, 0x02, 0x06, 0x01, 0x00, 0x04, 0x0b, 0x08, 0x00, 0x01, 0x00, 0x00, 0x00
        /*0020*/ 	.byte	0x00, 0x00, 0x00, 0x00


//--------------------- .nv.info._Z17traditional_layerPKfS0_S0_S0_S0_Pfiif --------------------------
	.section	.nv.info._Z17traditional_layerPKfS0_S0_S0_S0_Pfiif,"",@"SHT_CUDA_INFO"
	.sectionflags	@""
	.align	4


	//----- nvinfo : EIATTR_CUDA_API_VERSION
	.align		4
        /*0000*/ 	.byte	0x04, 0x37
        /*0002*/ 	.short	(.L_29 - .L_28)
.L_28:
        /*0004*/ 	.word	0x00000082


	//----- nvinfo : EIATTR_KPARAM_INFO
	.align		4
.L_29:
        /*0008*/ 	.byte	0x04, 0x17
        /*000a*/ 	.short	(.L_31 - .L_30)
.L_30:
        /*000c*/ 	.word	0x00000000
        /*0010*/ 	.short	0x0008
        /*0012*/ 	.short	0x0038
        /*0014*/ 	.byte	0x00, 0xf0, 0x11, 0x00


	//----- nvinfo : EIATTR_KPARAM_INFO
	.align		4
.L_31:
        /*0018*/ 	.byte	0x04, 0x17
        /*001a*/ 	.short	(.L_33 - .L_32)
.L_32:
        /*001c*/ 	.word	0x00000000
        /*0020*/ 	.short	0x0007
        /*0022*/ 	.short	0x0034
        /*0024*/ 	.byte	0x00, 0xf0, 0x11, 0x00


	//----- nvinfo : EIATTR_KPARAM_INFO
	.align		4
.L_33:
        /*0028*/ 	.byte	0x04, 0x17
        /*002a*/ 	.short	(.L_35 - .L_34)
.L_34:
        /*002c*/ 	.word	0x00000000
        /*0030*/ 	.short	0x0006
        /*0032*/ 	.short	0x0030
        /*0034*/ 	.byte	0x00, 0xf0, 0x11, 0x00


	//----- nvinfo : EIATTR_KPARAM_INFO
	.align		4
.L_35:
        /*0038*/ 	.byte	0x04, 0x17
        /*003a*/ 	.short	(.L_37 - .L_36)
.L_36:
        /*003c*/ 	.word	0x00000000
        /*0040*/ 	.short	0x0005
        /*0042*/ 	.short	0x0028
        /*0044*/ 	.byte	0x00, 0xf5, 0x21, 0x00


	//----- nvinfo : EIATTR_KPARAM_INFO
	.align		4
.L_37:
        /*0048*/ 	.byte	0x04, 0x17
        /*004a*/ 	.short	(.L_39 - .L_38)
.L_38:
        /*004c*/ 	.word	0x00000000
        /*0050*/ 	.short	0x0004
        /*0052*/ 	.short	0x0020
        /*0054*/ 	.byte	0x00, 0xf5, 0x21, 0x00


	//----- nvinfo : EIATTR_KPARAM_INFO
	.align		4
.L_39:
        /*0058*/ 	.byte	0x04, 0x17
        /*005a*/ 	.short	(.L_41 - .L_40)
.L_40:
        /*005c*/ 	.word	0x00000000
        /*0060*/ 	.short	0x0003
        /*0062*/ 	.short	0x0018
        /*0064*/ 	.byte	0x00, 0xf5, 0x21, 0x00


	//----- nvinfo : EIATTR_KPARAM_INFO
	.align		4
.L_41:
        /*0068*/ 	.byte	0x04, 0x17
        /*006a*/ 	.short	(.L_43 - .L_42)
.L_42:
        /*006c*/ 	.word	0x00000000
        /*0070*/ 	.short	0x0002
        /*0072*/ 	.short	0x0010
        /*0074*/ 	.byte	0x00, 0xf5, 0x21, 0x00


	//----- nvinfo : EIATTR_KPARAM_INFO
	.align		4
.L_43:
        /*0078*/ 	.byte	0x04, 0x17
        /*007a*/ 	.short	(.L_45 - .L_44)
.L_44:
        /*007c*/ 	.word	0x00000000
        /*0080*/ 	.short	0x0001
        /*0082*/ 	.short	0x0008
        /*0084*/ 	.byte	0x00, 0xf5, 0x21, 0x00


	//----- nvinfo : EIATTR_KPARAM_INFO
	.align		4
.L_45:
        /*0088*/ 	.byte	0x04, 0x17
        /*008a*/ 	.short	(.L_47 - .L_46)
.L_46:
        /*008c*/ 	.word	0x00000000
        /*0090*/ 	.short	0x0000
        /*0092*/ 	.short	0x0000
        /*0094*/ 	.byte	0x00, 0xf5, 0x21, 0x00


	//----- nvinfo : EIATTR_SPARSE_MMA_MASK
	.align		4
.L_47:
        /*0098*/ 	.byte	0x03, 0x50
        /*009a*/ 	.short	0x0000


	//----- nvinfo : EIATTR_MAXREG_COUNT
	.align		4
        /*009c*/ 	.byte	0x03, 0x1b
        /*009e*/ 	.short	0x00ff


	//----- nvinfo : EIATTR_ANNOTATIONS
	.align		4
        /*00a0*/ 	.byte	0x04, 0x55
        /*00a2*/ 	.short	(.L_49 - .L_48)


	//   ....[0]....
.L_48:
        /*00a4*/ 	.word	0x00000001
        /*00a8*/ 	.byte	0xd0, 0x09, 0x00, 0x00, 0x01, 0x00, 0x00, 0x00, 0xe0, 0x09, 0x00, 0x00, 0x01, 0x00, 0x00, 0x00
        /* <DEDUP_REMOVED lines=261> */
        /*1108*/ 	.byte	0xd0, 0xa5, 0x00, 0x00, 0x01, 0x00, 0x00, 0x00, 0xe0, 0xa5, 0x00, 0x00


	//----- nvinfo : EIATTR_MERCURY_ISA_VERSION
	.align		4
.L_49:
        /*1114*/ 	.byte	0x03, 0x5f
        /*1116*/ 	.short	0x0101


	//----- nvinfo : EIATTR_VRC_CTA_INIT_COUNT
	.align		4
        /*1118*/ 	.byte	0x02, 0x4a
	.zero		1
	.zero		1


	//----- nvinfo : EIATTR_EXIT_INSTR_OFFSETS
	.align		4
        /*111c*/ 	.byte	0x04, 0x1c
        /*111e*/ 	.short	(.L_51 - .L_50)


	//   ....[0]....
.L_50:
        /*1120*/ 	.word	0x00000080


	//   ....[1]....
        /*1124*/ 	.word	0x0000afe0


	//----- nvinfo : EIATTR_CRS_STACK_SIZE
	.align		4
.L_51:
        /*1128*/ 	.byte	0x04, 0x1e
        /*112a*/ 	.short	(.L_53 - .L_52)
.L_52:
        /*112c*/ 	.word	0x00000000


	//----- nvinfo : EIATTR_CBANK_PARAM_SIZE
	.align		4
.L_53:
        /*1130*/ 	.byte	0x03, 0x19
        /*1132*/ 	.short	0x003c


	//----- nvinfo : EIATTR_PARAM_CBANK
	.align		4
        /*1134*/ 	.byte	0x04, 0x0a
        /*1136*/ 	.short	(.L_55 - .L_54)
	.align		4
.L_54:
        /*1138*/ 	.word	index@(.nv.constant0._Z17traditional_layerPKfS0_S0_S0_S0_Pfiif)
        /*113c*/ 	.short	0x0380
        /*113e*/ 	.short	0x003c


	//----- nvinfo : EIATTR_SW_WAR
	.align		4
.L_55:
        /*1140*/ 	.byte	0x04, 0x36
        /*1142*/ 	.short	(.L_57 - .L_56)
.L_56:
        /*1144*/ 	.word	0x00000008
.L_57:


//--------------------- .nv.info._Z24attention_with_image_mlpPKfS0_S0_S0_S0_Pfiif --------------------------
	.section	.nv.info._Z24attention_with_image_mlpPKfS0_S0_S0_S0_Pfiif,"",@"SHT_CUDA_INFO"
	.sectionflags	@""
	.align	4


	//----- nvinfo : EIATTR_CUDA_API_VERSION
	.align		4
        /*0000*/ 	.byte	0x04, 0x37
        /*0002*/ 	.short	(.L_59 - .L_58)
.L_58:
        /*0004*/ 	.word	0x00000082


	//----- nvinfo : EIATTR_KPARAM_INFO
	.align		4
.L_59:
        /*0008*/ 	.byte	0x04, 0x17
        /*000a*/ 	.short	(.L_61 - .L_60)
.L_60:
        /*000c*/ 	.word	0x00000000
        /*0010*/ 	.short	0x0008
        /*0012*/ 	.short	0x0038
        /*0014*/ 	.byte	0x00, 0xf0, 0x11, 0x00


	//----- nvinfo : EIATTR_KPARAM_INFO
	.align		4
.L_61:
        /*0018*/ 	.byte	0x04, 0x17
        /*001a*/ 	.short	(.L_63 - .L_62)
.L_62:
        /*001c*/ 	.word	0x00000000
        /*0020*/ 	.short	0x0007
        /*0022*/ 	.short	0x0034
        /*0024*/ 	.byte	0x00, 0xf0, 0x11, 0x00


	//----- nvinfo : EIATTR_KPARAM_INFO
	.align		4
.L_63:
        /*0028*/ 	.byte	0x04, 0x17
        /*002a*/ 	.short	(.L_65 - .L_64)
.L_64:
        /*002c*/ 	.word	0x00000000
        /*0030*/ 	.short	0x0006
        /*0032*/ 	.short	0x0030
        /*0034*/ 	.byte	0x00, 0xf0, 0x11, 0x00


	//----- nvinfo : EIATTR_KPARAM_INFO
	.align		4
.L_65:
        /*0038*/ 	.byte	0x04, 0x17
        /*003a*/ 	.short	(.L_67 - .L_66)
.L_66:
        /*003c*/ 	.word	0x00000000
        /*0040*/ 	.short	0x0005
        /*0042*/ 	.short	0x0028
        /*0044*/ 	.byte	0x00, 0xf5, 0x21, 0x00


	//----- nvinfo : EIATTR_KPARAM_INFO
	.align		4
.L_67:
        /*0048*/ 	.byte	0x04, 0x17
        /*004a*/ 	.short	(.L_69 - .L_68)
.L_68:
        /*004c*/ 	.word	0x00000000
        /*0050*/ 	.short	0x0004
        /*0052*/ 	.short	0x0020
        /*0054*/ 	.byte	0x00, 0xf5, 0x21, 0x00


	//----- nvinfo : EIATTR_KPARAM_INFO
	.align		4
.L_69:
        /*0058*/ 	.byte	0x04, 0x17
        /*005a*/ 	.short	(.L_71 - .L_70)
.L_70:
        /*005c*/ 	.word	0x00000000
        /*0060*/ 	.short	0x0003
        /*0062*/ 	.short	0x0018
        /*0064*/ 	.byte	0x00, 0xf5, 0x21, 0x00


	//----- nvinfo : EIATTR_KPARAM_INFO
	.align		4
.L_71:
        /*0068*/ 	.byte	0x04, 0x17
        /*006a*/ 	.short	(.L_73 - .L_72)
.L_72:
        /*006c*/ 	.word	0x00000000
        /*0070*/ 	.short	0x0002
        /*0072*/ 	.short	0x0010
        /*0074*/ 	.byte	0x00, 0xf5, 0x21, 0x00


	//----- nvinfo : EIATTR_KPARAM_INFO
	.align		4
.L_73:
        /*0078*/ 	.byte	0x04, 0x17
        /*007a*/ 	.short	(.L_75 - .L_74)
.L_74:
        /*007c*/ 	.word	0x00000000
        /*0080*/ 	.short	0x0001
        /*0082*/ 	.short	0x0008
        /*0084*/ 	.byte	0x00, 0xf5, 0x21, 0x00


	//----- nvinfo : EIATTR_KPARAM_INFO
	.align		4
.L_75:
        /*0088*/ 	.byte	0x04, 0x17
        /*008a*/ 	.short	(.L_77 - .L_76)
.L_76:
        /*008c*/ 	.word	0x00000000
        /*0090*/ 	.short	0x0000
        /*0092*/ 	.short	0x0000
        /*0094*/ 	.byte	0x00, 0xf5, 0x21, 0x00


	//----- nvinfo : EIATTR_SPARSE_MMA_MASK
	.align		4
.L_77:
        /*0098*/ 	.byte	0x03, 0x50
        /*009a*/ 	.short	0x0000


	//----- nvinfo : EIATTR_MAXREG_COUNT
	.align		4
        /*009c*/ 	.byte	0x03, 0x1b
        /*009e*/ 	.short	0x00ff


	//----- nvinfo : EIATTR_ANNOTATIONS
	.align		4
        /*00a0*/ 	.byte	0x04, 0x55
        /*00a2*/ 	.short	(.L_79 - .L_78)


	//   ....[0]....
.L_78:
        /* <DEDUP_REMOVED lines=39> */


	//----- nvinfo : EIATTR_MERCURY_ISA_VERSION
	.align		4
.L_79:
        /*0304*/ 	.byte	0x03, 0x5f
        /*0306*/ 	.short	0x0101


	//----- nvinfo : EIATTR_VRC_CTA_INIT_COUNT
	.align		4
        /*0308*/ 	.byte	0x02, 0x4a
	.zero		1
	.zero		1


	//----- nvinfo : EIATTR_EXIT_INSTR_OFFSETS
	.align		4
        /*030c*/ 	.byte	0x04, 0x1c
        /*030e*/ 	.short	(.L_81 - .L_80)


	//   ....[0]....
.L_80:
        /*0310*/ 	.word	0x00000080


	//   ....[1]....
        /*0314*/ 	.word	0x00008010


	//----- nvinfo : EIATTR_CRS_STACK_SIZE
	.align		4
.L_81:
        /*0318*/ 	.byte	0x04, 0x1e
        /*031a*/ 	.short	(.L_83 - .L_82)
.L_82:
        /*031c*/ 	.word	0x00000000


	//----- nvinfo : EIATTR_CBANK_PARAM_SIZE
	.align		4
.L_83:
        /*0320*/ 	.byte	0x03, 0x19
        /*0322*/ 	.short	0x003c


	//----- nvinfo : EIATTR_PARAM_CBANK
	.align		4
        /*0324*/ 	.byte	0x04, 0x0a
        /*0326*/ 	.short	(.L_85 - .L_84)
	.align		4
.L_84:
        /*0328*/ 	.word	index@(.nv.constant0._Z24attention_with_image_mlpPKfS0_S0_S0_S0_Pfiif)
        /*032c*/ 	.short	0x0380
        /*032e*/ 	.short	0x003c


	//----- nvinfo : EIATTR_SW_WAR
	.align		4
.L_85:
        /*0330*/ 	.byte	0x04, 0x36
        /*0332*/ 	.short	(.L_87 - .L_86)
.L_86:
        /*0334*/ 	.word	0x00000008
.L_87:


//--------------------- .nv.info._Z20precompute_dct_basisPfi --------------------------
	.section	.nv.info._Z20precompute_dct_basisPfi,"",@"SHT_CUDA_INFO"
	.sectionflags	@""
	.align	4


	//----- nvinfo : EIATTR_CUDA_API_VERSION
	.align		4
        /*0000*/ 	.byte	0x04, 0x37
        /*0002*/ 	.short	(.L_89 - .L_88)
.L_88:
        /*0004*/ 	.word	0x00000082


	//----- nvinfo : EIATTR_KPARAM_INFO
	.align		4
.L_89:
        /*0008*/ 	.byte	0x04, 0x17
        /*000a*/ 	.short	(.L_91 - .L_90)
.L_90:
        /*000c*/ 	.word	0x00000000
        /*0010*/ 	.short	0x0001
        /*0012*/ 	.short	0x0008
        /*0014*/ 	.byte	0x00, 0xf0, 0x11, 0x00


	//----- nvinfo : EIATTR_KPARAM_INFO
	.align		4
.L_91:
        /*0018*/ 	.byte	0x04, 0x17
        /*001a*/ 	.short	(.L_93 - .L_92)
.L_92:
        /*001c*/ 	.word	0x00000000
        /*0020*/ 	.short	0x0000
        /*0022*/ 	.short	0x0000
        /*0024*/ 	.byte	0x00, 0xf5, 0x21, 0x00


	//----- nvinfo : EIATTR_SPARSE_MMA_MASK
	.align		4
.L_93:
        /*0028*/ 	.byte	0x03, 0x50
        /*002a*/ 	.short	0x0000


	//----- nvinfo : EIATTR_MAXREG_COUNT
	.align		4
        /*002c*/ 	.byte	0x03, 0x1b
        /*002e*/ 	.short	0x00ff


	//----- nvinfo : EIATTR_MERCURY_ISA_VERSION
	.align		4
        /*0030*/ 	.byte	0x03, 0x5f
        /*0032*/ 	.short	0x0101


	//----- nvinfo : EIATTR_VRC_CTA_INIT_COUNT
	.align		4
        /*0034*/ 	.byte	0x02, 0x4a
	.zero		1
	.zero		1


	//----- nvinfo : EIATTR_EXIT_INSTR_OFFSETS
	.align		4
        /*0038*/ 	.byte	0x04, 0x1c
        /*003a*/ 	.short	(.L_95 - .L_94)


	//   ....[0]....
.L_94:
        /*003c*/ 	.word	0x00000070


	//   ....[1]....
        /*0040*/ 	.word	0x00000930


	//----- nvinfo : EIATTR_CRS_STACK_SIZE
	.align		4
.L_95:
        /*0044*/ 	.byte	0x04, 0x1e
        /*0046*/ 	.short	(.L_97 - .L_96)
.L_96:
        /*0048*/ 	.word	0x00000000


	//----- nvinfo : EIATTR_CBANK_PARAM_SIZE
	.align		4
.L_97:
        /*004c*/ 	.byte	0x03, 0x19
        /*004e*/ 	.short	0x000c


	//----- nvinfo : EIATTR_PARAM_CBANK
	.align		4
        /*0050*/ 	.byte	0x04, 0x0a
        /*0052*/ 	.short	(.L_99 - .L_98)
	.align		4
.L_98:
        /*0054*/ 	.word	index@(.nv.constant0._Z20precompute_dct_basisPfi)
        /*0058*/ 	.short	0x0380
        /*005a*/ 	.short	0x000c


	//----- nvinfo : EIATTR_SW_WAR
	.align		4
.L_99:
        /*005c*/ 	.byte	0x04, 0x36
        /*005e*/ 	.short	(.L_101 - .L_100)
.L_100:
        /*0060*/ 	.word	0x00000008
.L_101:


//--------------------- .nv.callgraph             --------------------------
	.section	.nv.callgraph,"",@"SHT_CUDA_CALLGRAPH"
	.align	4
	.sectionentsize	8
	.align		4
        /*0000*/ 	.word	0x00000000
	.align		4
        /*0004*/ 	.word	0xffffffff
	.align		4
        /*0008*/ 	.word	0x00000000
	.align		4
        /*000c*/ 	.word	0xfffffffe
	.align		4
        /*0010*/ 	.word	0x00000000
	.align		4
        /*0014*/ 	.word	0xfffffffd
	.align		4
        /*0018*/ 	.word	0x00000000
	.align		4
        /*001c*/ 	.word	0xfffffffc


//--------------------- .nv.constant3             --------------------------
	.section	.nv.constant3,"a",@progbits
	.align	4
.nv.constant3:
	.type		DCT_BASIS,@object
	.size		DCT_BASIS,(.L_0 - DCT_BASIS)
DCT_BASIS:
	.zero		65536
.L_0:


//--------------------- .nv.constant4             --------------------------
	.section	.nv.constant4,"a",@progbits
	.align	8
	.align		8
.nv.constant4:
        /*0000*/ 	.dword	__cudart_i2opi_f


//--------------------- .text._Z17traditional_layerPKfS0_S0_S0_S0_Pfiif --------------------------
	.section	.text._Z17traditional_layerPKfS0_S0_S0_S0_Pfiif,"ax",@progbits
	.align	128
        .global         _Z17traditional_layerPKfS0_S0_S0_S0_Pfiif
        .type           _Z17traditional_layerPKfS0_S0_S0_S0_Pfiif,@function
        .size           _Z17traditional_layerPKfS0_S0_S0_S0_Pfiif,(.L_x_60 - _Z17traditional_layerPKfS0_S0_S0_S0_Pfiif)
        .other          _Z17traditional_layerPKfS0_S0_S0_S0_Pfiif,@"STO_CUDA_ENTRY STV_DEFAULT"
_Z17traditional_layerPKfS0_S0_S0_S0_Pfiif:
.text._Z17traditional_layerPKfS0_S0_S0_S0_Pfiif:
[----:B------:R-:W0:Y:S01]  /*0000*/  LDC R1, c[0x0][0x37c] ;  /* 0x0000df00ff017b82 */ /* 0x000e220000000800 */
[----:B------:R-:W1:Y:S07]  /*0010*/  S2R R0, SR_TID.X ;  /* 0x0000000000007919 */ /* 0x000e6e0000002100 */
[----:B------:R-:W1:Y:S01]  /*0020*/  S2UR UR4, SR_CTAID.X ;  /* 0x00000000000479c3 */ /* 0x000e620000002500 */
[----:B------:R-:W2:Y:S01]  /*0030*/  LDCU UR5, c[0x0][0x3b0] ;  /* 0x00007600ff0577ac */ /* 0x000ea20008000800 */
[----:B0-----:R-:W-:-:S06]  /*0040*/  IADD3 R1, PT, PT, R1, -0x268, RZ ;  /* 0xfffffd9801017810 */ /* 0x001fcc0007ffe0ff */
[----:B------:R-:W1:Y:S02]  /*0050*/  LDC R239, c[0x0][0x360] ;  /* 0x0000d800ffef7b82 */ /* 0x000e640000000800 */
[----:B-1----:R-:W-:-:S05]  /*0060*/  IMAD R239, R239, UR4, R0 ;  /* 0x00000004efef7c24 */ /* 0x002fca000f8e0200 */
[----:B--2---:R-:W-:-:S13]  /*0070*/  ISETP.GE.AND P0, PT, R239, UR5, PT ;  /* 0x00000005ef007c0c */ /* 0x004fda000bf06270 */
[----:B------:R-:W-:Y:S05]  /*0080*/  @P0 EXIT ;  /* 0x000000000000094d */ /* 0x000fea0003800000 */
[----:B------:R-:W0:Y:S01]  /*0090*/  LDC.64 R126, c[0x0][0x380] ;  /* 0x0000e000ff7e7b82 */ /* 0x000e220000000a00 */
[C---:B------:R-:W-:Y:S01]  /*00a0*/  ISETP.GE.AND P0, PT, R239.reuse, RZ, PT ;  /* 0x000000ffef00720c */ /* 0x040fe20003f06270 */
[----:B------:R-:W1:Y:S01]  /*00b0*/  LDCU.64 UR4, c[0x0][0x358] ;  /* 0x00006b00ff0477ac */ /* 0x000e620008000a00 */
[----:B------:R-:W-:Y:S01]  /*00c0*/  SHF.L.U32 R3, R239, 0x7, RZ ;  /* 0x00000007ef037819 */ /* 0x000fe200000006ff */
[----:B------:R-:W-:Y:S01]  /*00d0*/  BSSY.RECONVERGENT B0, `(.L_x_0) ;  /* 0x00003a1000007945 */ /* 0x000fe20003800200 */
[----:B------:R-:W-:Y:S01]  /*00e0*/  HFMA2 R0, -RZ, RZ, 0, 0 ;  /* 0x00000000ff007431 */ /* 0x000fe200000001ff */
[----:B------:R-:W2:Y:S01]  /*00f0*/  LDCU UR6, c[0x0][0x3b8] ;  /* 0x00007700ff0677ac */ /* 0x000ea20008000800 */
[----:B------:R-:W-:Y:S02]  /*0100*/  CS2R R122, SRZ ;  /* 0x00000000007a7805 */ /* 0x000fe4000001ff00 */
[----:B------:R-:W-:Y:S02]  /*0110*/  CS2R R124, SRZ ;  /* 0x00000000007c7805 */ /* 0x000fe4000001ff00 */
[----:B------:R-:W-:-:S02]  /*0120*/  CS2R R10, SRZ ;  /* 0x00000000000a7805 */ /* 0x000fc4000001ff00 */
[----:B------:R-:W-:Y:S02]  /*0130*/  CS2R R8, SRZ ;  /* 0x0000000000087805 */ /* 0x000fe4000001ff00 */
[----:B------:R-:W-:Y:S02]  /*0140*/  CS2R R4, SRZ ;  /* 0x0000000000047805 */ /* 0x000fe4000001ff00 */
[----:B------:R-:W-:Y:S02]  /*0150*/  CS2R R120, SRZ ;  /* 0x0000000000787805 */ /* 0x000fe4000001ff00 */
        /* <DEDUP_REMOVED lines=10> */
[----:B------:R-:W-:Y:S01]  /*0200*/  CS2R R32, SRZ ;  /* 0x0000000000207805 */ /* 0x000fe2000001ff00 */
[----:B0-----:R-:W-:Y:S01]  /*0210*/  IMAD.WIDE R126, R3, 0x4, R126 ;  /* 0x00000004037e7825 */ /* 0x001fe200078e027e */
        /* <DEDUP_REMOVED lines=46> */
[----:B------:R-:W-:Y:S01]  /*0500*/  CS2R R118, SRZ ;  /* 0x0000000000767805 */ /* 0x000fe2000001ff00 */
[----:B-12---:R-:W-:Y:S06]  /*0510*/  @!P0 BRA `(.L_x_1) ;  /* 0x0000003400708947 */ /* 0x006fec0003800000 */
[----:B------:R-:W2:Y:S04]  /*0520*/  LDG.E.CONSTANT R144, desc[UR4][R126.64] ;  /* 0x000000047e907981 */ /* 0x000ea8000c1e9900 */
[----:B------:R-:W3:Y:S04]  /*0530*/  LDG.E.CONSTANT R145, desc[UR4][R126.64+0x4] ;  /* 0x000004047e917981 */ /* 0x000ee8000c1e9900 */
[----:B------:R-:W4:Y:S04]  /*0540*/  LDG.E.CONSTANT R146, desc[UR4][R126.64+0x8] ;  /* 0x000008047e927981 */ /* 0x000f28000c1e9900 */
        /* <DEDUP_REMOVED lines=17> */
[----:B------:R0:W5:Y:S04]  /*0660*/  LDG.E.CONSTANT R132, desc[UR4][R126.64+0x1fc] ;  /* 0x0001fc047e847981 */ /* 0x000168000c1e9900 */
        /* <DEDUP_REMOVED lines=54> */
[----:B--2---:R1:W-:Y:S04]  /*09d0*/  STL [R1+0x4c], R144 ;  /* 0x00004c9001007387 */ /* 0x0043e80000100800 */
[----:B---3--:R2:W-:Y:S04]  /*09e0*/  STL [R1+0x48], R145 ;  /* 0x0000489101007387 */ /* 0x0085e80000100800 */
[----:B----4-:R3:W-:Y:S04]  /*09f0*/  STL [R1+0x44], R146 ;  /* 0x0000449201007387 */ /* 0x0107e80000100800 */
[----:B------:R4:W-:Y:S04]  /*0a00*/  STL [R1+0x40], R147 ;  /* 0x0000409301007387 */ /* 0x0009e80000100800 */
        /* <DEDUP_REMOVED lines=15> */
[----:B-1----:R1:W5:Y:S04]  /*0b00*/  LDG.E.CONSTANT R144, desc[UR4][R126.64+0x7c] ;  /* 0x00007c047e907981 */ /* 0x002368000c1e9900 */
[----:B--2---:R1:W5:Y:S04]  /*0b10*/  LDG.E.CONSTANT R145, desc[UR4][R126.64+0x80] ;  /* 0x000080047e917981 */ /* 0x004368000c1e9900 */
[----:B---3--:R1:W5:Y:S04]  /*0b20*/  LDG.E.CONSTANT R146, desc[UR4][R126.64+0x84] ;  /* 0x000084047e927981 */ /* 0x008368000c1e9900 */
[----:B----4-:R1:W5:Y:S04]  /*0b30*/  LDG.E.CONSTANT R147, desc[UR4][R126.64+0x88] ;  /* 0x000088047e937981 */ /* 0x010368000c1e9900 */
[----:B0-----:R1:W5:Y:S04]  /*0b40*/  LDG.E.CONSTANT R148, desc[UR4][R126.64+0x8c] ;  /* 0x00008c047e947981 */ /* 0x001368000c1e9900 */
        /* <DEDUP_REMOVED lines=47> */
[----:B------:R1:W5:Y:S01]  /*0e40*/  LDG.E.CONSTANT R240, desc[UR4][R126.64+0x1f8] ;  /* 0x0001f8047ef07981 */ /* 0x000362000c1e9900 */
[----:B------:R-:W-:-:S02]  /*0e50*/  IADD3 R239, PT, PT, -R239, RZ, RZ ;  /* 0x000000ffefef7210 */ /* 0x000fc40007ffe1ff */
[----:B------:R-:W-:Y:S01]  /*0e60*/  MOV R242, 0xf149f2ca ;  /* 0xf149f2ca00f27802 */ /* 0x000fe20000000f00 */
[----:B------:R0:W-:Y:S01]  /*0e70*/  STL [R1], R3 ;  /* 0x0000000301007387 */ /* 0x0001e20000100800 */
[----:B------:R-:W-:Y:S02]  /*0e80*/  MOV R241, RZ ;  /* 0x000000ff00f17202 */ /* 0x000fe40000000f00 */
[----:B01----:R-:W-:-:S07]  /*0e90*/  MOV R3, RZ ;  /* 0x000000ff00037202 */ /* 0x003fce0000000f00 */
.L_x_2:
[----:B------:R-:W0:Y:S01]  /*0ea0*/  LDC.64 R126, c[0x0][0x388] ;  /* 0x0000e200ff7e7b82 */ /* 0x000e220000000a00 */
[----:B------:R1:W-:Y:S04]  /*0eb0*/  STL [R1+0x264], R5 ;  /* 0x0002640501007387 */ /* 0x0003e80000100800 */
[----:B-1----:R-:W2:Y:S04]  /*0ec0*/  LDL R5, [R1+0x4c] ;  /* 0x00004c0001057983 */ /* 0x002ea80000100800 */
[----:B------:R1:W-:Y:S01]  /*0ed0*/  STL [R1+0x260], R8 ;  /* 0x0002600801007387 */ /* 0x0003e20000100800 */
[----:B0-----:R-:W-:-:S03]  /*0ee0*/  IMAD.WIDE.U32 R126, R241, 0x4, R126 ;  /* 0x00000004f17e7825 */ /* 0x001fc600078e007e */
[----:B-1----:R-:W3:Y:S04]  /*0ef0*/  LDL R8, [R1+0x48] ;  /* 0x0000480001087983 */ /* 0x002ee80000100800 */
[----:B------:R-:W2:Y:S04]  /*0f00*/  LDG.E.CONSTANT R252, desc[UR4][R126.64] ;  /* 0x000000047efc7981 */ /* 0x000ea8000c1e9900 */
[----:B------:R-:W3:Y:S04]  /*0f10*/  LDG.E.CONSTANT R251, desc[UR4][R126.64+0x4] ;  /* 0x000004047efb7981 */ /* 0x000ee8000c1e9900 */
[----:B------:R0:W-:Y:S04]  /*0f20*/  STL [R1+0x25c], R131 ;  /* 0x00025c8301007387 */ /* 0x0001e80000100800 */
[----:B------:R-:W4:Y:S04]  /*0f30*/  LDG.E.CONSTANT R250, desc[UR4][R126.64+0x8] ;  /* 0x000008047efa7981 */ /* 0x000f28000c1e9900 */
[----:B------:R-:W4:Y:S04]  /*0f40*/  LDG.E.CONSTANT R249, desc[UR4][R126.64+0xc] ;  /* 0x00000c047ef97981 */ /* 0x000f28000c1e9900 */
[----:B0-----:R-:W4:Y:S04]  /*0f50*/  LDL R131, [R1+0x44] ;  /* 0x0000440001837983 */ /* 0x001f280000100800 */
        /* <DEDUP_REMOVED lines=13> */
[----:B0-----:R-:W4:Y:S04]  /*1030*/  LDL R122, [R1+0x30] ;  /* 0x00003000017a7983 */ /* 0x001f280000100800 */
[----:B------:R0:W-:Y:S04]  /*1040*/  STL [R1+0x248], R239 ;  /* 0x000248ef01007387 */ /* 0x0001e80000100800 */
[----:B0-----:R-:W4:Y:S01]  /*1050*/  LDL R239, [R1+0x38] ;  /* 0x0000380001ef7983 */ /* 0x001f220000100800 */
[----:B--2---:R-:W-:-:S03]  /*1060*/  FFMA R252, R5, R252, RZ ;  /* 0x000000fc05fc7223 */ /* 0x004fc600000000ff */
[----:B------:R-:W2:Y:S01]  /*1070*/  LDL.LU R5, [R1+0x264] ;  /* 0x0002640001057983 */ /* 0x000ea20000300800 */
[----:B---3--:R-:W-:-:S03]  /*1080*/  FFMA R251, R8, R251, R252 ;  /* 0x000000fb08fb7223 */ /* 0x008fc600000000fc */
[----:B------:R-:W3:Y:S04]  /*1090*/  LDL.LU R8, [R1+0x260] ;  /* 0x0002600001087983 */ /* 0x000ee80000300800 */
[----:B------:R-:W2:Y:S01]  /*10a0*/  LDL R252, [R1+0x3c] ;  /* 0x00003c0001fc7983 */ /* 0x000ea20000100800 */
[----:B----4-:R-:W-:-:S03]  /*10b0*/  FFMA R250, R131, R250, R251 ;  /* 0x000000fa83fa7223 */ /* 0x010fc600000000fb */
[----:B------:R-:W4:Y:S04]  /*10c0*/  LDL.LU R131, [R1+0x25c] ;  /* 0x00025c0001837983 */ /* 0x000f280000300800 */
[----:B------:R-:W3:Y:S02]  /*10d0*/  LDL R251, [R1+0x40] ;  /* 0x0000400001fb7983 */ /* 0x000ee40000100800 */
[----:B---3--:R-:W-:Y:S02]  /*10e0*/  FFMA R249, R251, R249, R250 ;  /* 0x000000f9fbf97223 */ /* 0x008fe400000000fa */
[----:B------:R-:W3:Y:S02]  /*10f0*/  LDG.E.CONSTANT R250, desc[UR4][R126.64+0x40] ;  /* 0x000040047efa7981 */ /* 0x000ee4000c1e9900 */
[----:B--2---:R-:W-:-:S02]  /*1100*/  FFMA R248, R252, R248, R249 ;  /* 0x000000f8fcf87223 */ /* 0x004fc400000000f9 */
[----:B------:R-:W2:Y:S02]  /*1110*/  LDG.E.CONSTANT R249, desc[UR4][R126.64+0x3c] ;  /* 0x00003c047ef97981 */ /* 0x000ea4000c1e9900 */
[----:B------:R-:W-:Y:S02]  /*1120*/  FFMA R247, R239, R247, R248 ;  /* 0x000000f7eff77223 */ /* 0x000fe400000000f8 */
[----:B------:R-:W4:Y:S02]  /*1130*/  LDL R239, [R1+0x20] ;  /* 0x0000200001ef7983 */ /* 0x000f240000100800 */
[----:B------:R-:W-:Y:S02]  /*1140*/  FFMA R246, R10, R246, R247 ;  /* 0x000000f60af67223 */ /* 0x000fe400000000f7 */
[----:B------:R-:W3:Y:S02]  /*1150*/  LDL R10, [R1+0x24] ;  /* 0x00002400010a7983 */ /* 0x000ee40000100800 */
[----:B------:R-:W-:-:S02]  /*1160*/  FFMA R245, R122, R245, R246 ;  /* 0x000000f57af57223 */ /* 0x000fc400000000f6 */
[----:B------:R-:W2:Y:S02]  /*1170*/  LDG.E.CONSTANT R246, desc[UR4][R126.64+0x30] ;  /* 0x000030047ef67981 */ /* 0x000ea4000c1e9900 */
[----:B------:R-:W-:Y:S02]  /*1180*/  FFMA R244, R123, R244, R245 ;  /* 0x000000f47bf47223 */ /* 0x000fe400000000f5 */
[----:B------:R-:W4:Y:S02]  /*1190*/  LDG.E.CONSTANT R245, desc[UR4][R126.64+0x2c] ;  /* 0x00002c047ef57981 */ /* 0x000f24000c1e9900 */
[----:B------:R-:W-:Y:S02]  /*11a0*/  FFMA R243, R124, R243, R244 ;  /* 0x000000f37cf37223 */ /* 0x000fe400000000f4 */
[----:B------:R-:W3:Y:S04]  /*11b0*/  LDG.E.CONSTANT R244, desc[UR4][R126.64+0x28] ;  /* 0x000028047ef47981 */ /* 0x000ee8000c1e9900 */
[----:B------:R-:W2:Y:S04]  /*11c0*/  LDL R124, [R1+0x1c] ;  /* 0x00001c00017c7983 */ /* 0x000ea80000100800 */
[----:B------:R-:W2:Y:S04]  /*11d0*/  LDL R123, [R1+0x18] ;  /* 0x00001800017b7983 */ /* 0x000ea80000100800 */
[----:B------:R-:W2:Y:S04]  /*11e0*/  LDG.E.CONSTANT R247, desc[UR4][R126.64+0x34] ;  /* 0x000034047ef77981 */ /* 0x000ea8000c1e9900 */
[----:B------:R-:W2:Y:S04]  /*11f0*/  LDL R122, [R1+0x14] ;  /* 0x00001400017a7983 */ /* 0x000ea80000100800 */
[----:B------:R-:W2:Y:S04]  /*1200*/  LDG.E.CONSTANT R248, desc[UR4][R126.64+0x38] ;  /* 0x000038047ef87981 */ /* 0x000ea8000c1e9900 */
[----:B------:R-:W2:Y:S04]  /*1210*/  LDG.E.CONSTANT R251, desc[UR4][R126.64+0x44] ;  /* 0x000044047efb7981 */ /* 0x000ea8000c1e9900 */
[----:B------:R-:W2:Y:S01]  /*1220*/  LDG.E.CONSTANT R252, desc[UR4][R126.64+0x48] ;  /* 0x000048047efc7981 */ /* 0x000ea2000c1e9900 */
[----:B---3--:R-:W-:-:S03]  /*1230*/  FFMA R243, R10, R244, R243 ;  /* 0x000000f40af37223 */ /* 0x008fc600000000f3 */
[----:B------:R-:W3:Y:S01]  /*1240*/  LDL.LU R10, [R1+0x258] ;  /* 0x00025800010a7983 */ /* 0x000ee20000300800 */
[----:B----4-:R-:W-:-:S03]  /*1250*/  FFMA R243, R239, R245, R243 ;  /* 0x000000f5eff37223 */ /* 0x010fc600000000f3 */
[----:B------:R-:W4:Y:S01]  /*1260*/  LDL R244, [R1+0x4] ;  /* 0x0000040001f47983 */ /* 0x000f220000100800 */
[----:B--2---:R-:W-:-:S03]  /*1270*/  FFMA R243, R124, R246, R243 ;  /* 0x000000f67cf37223 */ /* 0x004fc600000000f3 */
[----:B------:R-:W2:Y:S01]  /*1280*/  LDL R245, [R1+0x8] ;  /* 0x0000080001f57983 */ /* 0x000ea20000100800 */
[----:B------:R-:W-:-:S03]  /*1290*/  FFMA R243, R123, R247, R243 ;  /* 0x000000f77bf37223 */ /* 0x000fc600000000f3 */
[----:B------:R-:W3:Y:S04]  /*12a0*/  LDL R239, [R1] ;  /* 0x0000000001ef7983 */ /* 0x000ee80000100800 */
[----:B------:R-:W3:Y:S04]  /*12b0*/  LDL.LU R124, [R1+0x254] ;  /* 0x00025400017c7983 */ /* 0x000ee80000300800 */
[----:B------:R-:W4:Y:S04]  /*12c0*/  LDL R246, [R1+0xc] ;  /* 0x00000c0001f67983 */ /* 0x000f280000100800 */
[----:B------:R-:W3:Y:S04]  /*12d0*/  LDL.LU R123, [R1+0x250] ;  /* 0x00025000017b7983 */ /* 0x000ee80000300800 */
[----:B------:R-:W2:Y:S01]  /*12e0*/  LDL R247, [R1+0x10] ;  /* 0x0000100001f77983 */ /* 0x000ea20000100800 */
[----:B------:R-:W-:-:S03]  /*12f0*/  FFMA R243, R122, R248, R243 ;  /* 0x000000f87af37223 */ /* 0x000fc600000000f3 */
[----:B------:R-:W3:Y:S04]  /*1300*/  LDG.E.CONSTANT R248, desc[UR4][R126.64+0x60] ;  /* 0x000060047ef87981 */ /* 0x000ee8000c1e9900 */
[----:B------:R-:W3:Y:S01]  /*1310*/  LDL.LU R122, [R1+0x24c] ;  /* 0x00024c00017a7983 */ /* 0x000ee20000300800 */
[----:B--2---:R-:W-:-:S03]  /*1320*/  FFMA R243, R247, R249, R243 ;  /* 0x000000f9f7f37223 */ /* 0x004fc600000000f3 */
[----:B------:R-:W2:Y:S01]  /*1330*/  LDG.E.CONSTANT R247, desc[UR4][R126.64+0x5c] ;  /* 0x00005c047ef77981 */ /* 0x000ea2000c1e9900 */
[----:B----4-:R-:W-:-:S03]  /*1340*/  FFMA R243, R246, R250, R243 ;  /* 0x000000faf6f37223 */ /* 0x010fc600000000f3 */
[----:B------:R-:W4:Y:S01]  /*1350*/  LDG.E.CONSTANT R246, desc[UR4][R126.64+0x58] ;  /* 0x000058047ef67981 */ /* 0x000f22000c1e9900 */
[----:B------:R-:W-:-:S03]  /*1360*/  FFMA R243, R245, R251, R243 ;  /* 0x000000fbf5f37223 */ /* 0x000fc600000000f3 */
[----:B------:R-:W2:Y:S01]  /*1370*/  LDG.E.CONSTANT R245, desc[UR4][R126.64+0x54] ;  /* 0x000054047ef57981 */ /* 0x000ea2000c1e9900 */
[----:B------:R-:W-:-:S03]  /*1380*/  FFMA R252, R244, R252, R243 ;  /* 0x000000fcf4fc7223 */ /* 0x000fc600000000f3 */
[----:B------:R-:W3:Y:S04]  /*1390*/  LDG.E.CONSTANT R243, desc[UR4][R126.64+0x4c] ;  /* 0x00004c047ef37981 */ /* 0x000ee8000c1e9900 */
[----:B------:R-:W4:Y:S04]  /*13a0*/  LDG.E.CONSTANT R244, desc[UR4][R126.64+0x50] ;  /* 0x000050047ef47981 */ /* 0x000f28000c1e9900 */
[----:B------:R-:W2:Y:S04]  /*13b0*/  LDG.E.CONSTANT R249, desc[UR4][R126.64+0x64] ;  /* 0x000064047ef97981 */ /* 0x000ea8000c1e9900 */
[----:B------:R-:W2:Y:S04]  /*13c0*/  LDG.E.CONSTANT R250, desc[UR4][R126.64+0x68] ;  /* 0x000068047efa7981 */ /* 0x000ea8000c1e9900 */
[----:B------:R-:W2:Y:S01]  /*13d0*/  LDG.E.CONSTANT R251, desc[UR4][R126.64+0x6c] ;  /* 0x00006c047efb7981 */ /* 0x000ea2000c1e9900 */
[----:B---3--:R-:W-:-:S03]  /*13e0*/  FFMA R243, R239, R243, R252 ;  /* 0x000000f3eff37223 */ /* 0x008fc600000000fc */
[----:B------:R-:W3:Y:S01]  /*13f0*/  LDG.E.CONSTANT R252, desc[UR4][R126.64+0x90] ;  /* 0x000090047efc7981 */ /* 0x000ee2000c1e9900 */
[----:B----45:R-:W-:-:S03]  /*1400*/  FFMA R243, R133, R244, R243 ;  /* 0x000000f485f37223 */ /* 0x030fc600000000f3 */
[----:B------:R-:W4:Y:S01]  /*1410*/  LDG.E.CONSTANT R244, desc[UR4][R126.64+0x74] ;  /* 0x000074047ef47981 */ /* 0x000f22000c1e9900 */
[----:B--2---:R-:W-:-:S03]  /*1420*/  FFMA R243, R134, R245, R243 ;  /* 0x000000f586f37223 */ /* 0x004fc600000000f3 */
[----:B------:R-:W2:Y:S01]  /*1430*/  LDG.E.CONSTANT R245, desc[UR4][R126.64+0x78] ;  /* 0x000078047ef57981 */ /* 0x000ea2000c1e9900 */
[----:B------:R-:W-:-:S03]  /*1440*/  FFMA R243, R135, R246, R243 ;  /* 0x000000f687f37223 */ /* 0x000fc600000000f3 */
[----:B------:R-:W3:Y:S01]  /*1450*/  LDG.E.CONSTANT R246, desc[UR4][R126.64+0x7c] ;  /* 0x00007c047ef67981 */ /* 0x000ee2000c1e9900 */
        /* <DEDUP_REMOVED lines=9> */
[----:B------:R-:W4:Y:S04]  /*14f0*/  LDG.E.CONSTANT R243, desc[UR4][R126.64+0x70] ;  /* 0x000070047ef37981 */ /* 0x000f28000c1e9900 */
[----:B------:R-:W3:Y:S01]  /*1500*/  LDL.LU R239, [R1+0x248] ;  /* 0x0002480001ef7983 */ /* 0x000ee20000300800 */
[----:B----4-:R-:W-:-:S03]  /*1510*/  FFMA R243, R141, R243, R251 ;  /* 0x000000f38df37223 */ /* 0x010fc600000000fb */
[----:B------:R-:W4:Y:S01]  /*1520*/  LDG.E.CONSTANT R251, desc[UR4][R126.64+0xb4] ;  /* 0x0000b4047efb7981 */ /* 0x000f22000c1e9900 */
[----:B------:R-:W-:-:S03]  /*1530*/  FFMA R243, R142, R244, R243 ;  /* 0x000000f48ef37223 */ /* 0x000fc600000000f3 */
[----:B------:R-:W4:Y:S01]  /*1540*/  LDG.E.CONSTANT R244, desc[UR4][R126.64+0x98] ;  /* 0x000098047ef47981 */ /* 0x000f22000c1e9900 */
[----:B--2---:R-:W-:-:S03]  /*1550*/  FFMA R243, R143, R245, R243 ;  /* 0x000000f58ff37223 */ /* 0x004fc600000000f3 */
[----:B------:R-:W2:Y:S01]  /*1560*/  LDG.E.CONSTANT R245, desc[UR4][R126.64+0x9c] ;  /* 0x00009c047ef57981 */ /* 0x000ea2000c1e9900 */
[----:B---3--:R-:W-:-:S03]  /*1570*/  FFMA R243, R144, R246, R243 ;  /* 0x000000f690f37223 */ /* 0x008fc600000000f3 */
        /* <DEDUP_REMOVED lines=10> */
[----:B------:R-:W4:Y:S02]  /*1620*/  LDG.E.CONSTANT R243, desc[UR4][R126.64+0x94] ;  /* 0x000094047ef37981 */ /* 0x000f24000c1e9900 */
[----:B----4-:R-:W-:Y:S02]  /*1630*/  FFMA R243, R150, R243, R252 ;  /* 0x000000f396f37223 */ /* 0x010fe400000000fc */
[----:B------:R-:W4:Y:S02]  /*1640*/  LDG.E.CONSTANT R252, desc[UR4][R126.64+0xd8] ;  /* 0x0000d8047efc7981 */ /* 0x000f24000c1e9900 */
[----:B------:R-:W-:Y:S02]  /*1650*/  FFMA R243, R151, R244, R243 ;  /* 0x000000f497f37223 */ /* 0x000fe400000000f3 */
[----:B------:R-:W4:Y:S02]  /*1660*/  LDG.E.CONSTANT R244, desc[UR4][R126.64+0xbc] ;  /* 0x0000bc047ef47981 */ /* 0x000f24000c1e9900 */
[----:B--2---:R-:W-:-:S02]  /*1670*/  FFMA R243, R152, R245, R243 ;  /* 0x000000f598f37223 */ /* 0x004fc400000000f3 */
[----:B------:R-:W2:Y:S02]  /*1680*/  LDG.E.CONSTANT R245, desc[UR4][R126.64+0xc0] ;  /* 0x0000c0047ef57981 */ /* 0x000ea4000c1e9900 */
[----:B---3--:R-:W-:Y:S02]  /*1690*/  FFMA R243, R153, R246, R243 ;  /* 0x000000f699f37223 */ /* 0x008fe400000000f3 */
[----:B------:R-:W3:Y:S02]  /*16a0*/  LDG.E.CONSTANT R246, desc[UR4][R126.64+0xc4] ;  /* 0x0000c4047ef67981 */ /* 0x000ee4000c1e9900 */
[----:B------:R-:W-:Y:S02]  /*16b0*/  FFMA R243, R154, R247, R243 ;  /* 0x000000f79af37223 */ /* 0x000fe400000000f3 */
[----:B------:R-:W3:Y:S02]  /*16c0*/  LDG.E.CONSTANT R247, desc[UR4][R126.64+0xc8] ;  /* 0x0000c8047ef77981 */ /* 0x000ee4000c1e9900 */
[----:B------:R-:W-:-:S02]  /*16d0*/  FFMA R243, R155, R248, R243 ;  /* 0x000000f89bf37223 */ /* 0x000fc400000000f3 */
[----:B------:R-:W3:Y:S02]  /*16e0*/  LDG.E.CONSTANT R248, desc[UR4][R126.64+0xcc] ;  /* 0x0000cc047ef87981 */ /* 0x000ee4000c1e9900 */
[----:B------:R-:W-:Y:S02]  /*16f0*/  FFMA R243, R156, R249, R243 ;  /* 0x000000f99cf37223 */ /* 0x000fe400000000f3 */
[----:B------:R-:W3:Y:S02]  /*1700*/  LDG.E.CONSTANT R249, desc[UR4][R126.64+0xd0] ;  /* 0x0000d0047ef97981 */ /* 0x000ee4000c1e9900 */
[----:B------:R-:W-:Y:S02]  /*1710*/  FFMA R243, R157, R250, R243 ;  /* 0x000000fa9df37223 */ /* 0x000fe400000000f3 */
[----:B------:R-:W3:Y:S02]  /*1720*/  LDG.E.CONSTANT R250, desc[UR4][R126.64+0xd4] ;  /* 0x0000d4047efa7981 */ /* 0x000ee4000c1e9900 */
[----:B------:R-:W-:-:S02]  /*1730*/  FFMA R251, R158, R251, R243 ;  /* 0x000000fb9efb7223 */ /* 0x000fc400000000f3 */
        /* <DEDUP_REMOVED lines=144> */
[----:B------:R-:W4:Y:S04]  /*2040*/  LDG.E.CONSTANT R243, desc[UR4][R126.64+0x1d8] ;  /* 0x0001d8047ef37981 */ /* 0x000f28000c1e9900 */
[----:B------:R-:W3:Y:S01]  /*2050*/  LDG.E.CONSTANT R126, desc[UR4][R126.64+0x1fc] ;  /* 0x0001fc047e7e7981 */ /* 0x000ee2000c1e9900 */
[----:B----4-:R-:W-:-:S04]  /*2060*/  FFMA R243, R231, R243, R251 ;  /* 0x000000f3e7f37223 */ /* 0x010fc800000000fb */
[----:B------:R-:W-:-:S04]  /*2070*/  FFMA R243, R232, R244, R243 ;  /* 0x000000f4e8f37223 */ /* 0x000fc800000000f3 */
[----:B--2---:R-:W-:-:S04]  /*2080*/  FFMA R243, R233, R245, R243 ;  /* 0x000000f5e9f37223 */ /* 0x004fc800000000f3 */
[----:B---3--:R-:W-:-:S04]  /*2090*/  FFMA R243, R234, R246, R243 ;  /* 0x000000f6eaf37223 */ /* 0x008fc800000000f3 */
[----:B------:R-:W-:Y:S02]  /*20a0*/  FFMA R243, R235, R247, R243 ;  /* 0x000000f7ebf37223 */ /* 0x000fe400000000f3 */
[----:B------:R-:W0:Y:S02]  /*20b0*/  LDC.64 R246, c[0x0][0x390] ;  /* 0x0000e400fff67b82 */ /* 0x000e240000000a00 */
[----:B------:R-:W-:-:S04]  /*20c0*/  FFMA R243, R236, R248, R243 ;  /* 0x000000f8ecf37223 */ /* 0x000fc800000000f3 */
[----:B------:R-:W-:-:S04]  /*20d0*/  FFMA R243, R237, R249, R243 ;  /* 0x000000f9edf37223 */ /* 0x000fc800000000f3 */
[----:B------:R-:W-:-:S04]  /*20e0*/  FFMA R243, R238, R250, R243 ;  /* 0x000000faeef37223 */ /* 0x000fc800000000f3 */
[----:B------:R-:W-:-:S04]  /*20f0*/  FFMA R243, R240, R252, R243 ;  /* 0x000000fcf0f37223 */ /* 0x000fc800000000f3 */
[----:B------:R-:W-:-:S04]  /*2100*/  FFMA R126, R132, R126, R243 ;  /* 0x0000007e847e7223 */ /* 0x000fc800000000f3 */
[----:B------:R-:W-:-:S05]  /*2110*/  FMUL R252, R126, UR6 ;  /* 0x000000067efc7c20 */ /* 0x000fca0008400000 */
[----:B------:R-:W-:Y:S01]  /*2120*/  FMNMX R249, R252, R242, !PT ;  /* 0x000000f2fcf97209 */ /* 0x000fe20007800000 */
[----:B------:R-:W-:-:S04]  /*2130*/  HFMA2 R126, -RZ, RZ, 3.7421875, 0 ;  /* 0x437c0000ff7e7431 */ /* 0x000fc800000001ff */
[----:B------:R-:W-:Y:S01]  /*2140*/  FADD R251, -R249, R242 ;  /* 0x000000f2f9fb7221 */ /* 0x000fe20000000100 */
[----:B------:R-:W-:Y:S01]  /*2150*/  MOV R242, 0x3bbb989d ;  /* 0x3bbb989d00f27802 */ /* 0x000fe20000000f00 */
[----:B------:R-:W-:-:S04]  /*2160*/  FADD R252, R252, -R249 ;  /* 0x800000f9fcfc7221 */ /* 0x000fc80000000000 */
[-C--:B------:R-:W-:Y:S01]  /*2170*/  FFMA.SAT R250, R251, R242.reuse, 0.5 ;  /* 0x3f000000fbfa7423 */ /* 0x080fe200000020f2 */
[----:B------:R-:W-:-:S04]  /*2180*/  FFMA.SAT R242, R252, R242, 0.5 ;  /* 0x3f000000fcf27423 */ /* 0x000fc800000020f2 */
[----:B------:R-:W-:-:S04]  /*2190*/  FFMA.RM R242, R242, R126, 12582913 ;  /* 0x4b400001f2f27423 */ /* 0x000fc8000000407e */
[----:B------:R-:W-:-:S04]  /*21a0*/  FADD R243, R242, -12583039 ;  /* 0xcb40007ff2f37421 */ /* 0x000fc80000000000 */
[----:B------:R-:W-:-:S04]  /*21b0*/  FFMA R243, R252, 1.4426950216293334961, -R243 ;  /* 0x3fb8aa3bfcf37823 */ /* 0x000fc800000008f3 */
[----:B------:R-:W-:Y:S01]  /*21c0*/  FFMA R252, R252, 1.925963033500011079e-08, R243 ;  /* 0x32a57060fcfc7823 */ /* 0x000fe200000000f3 */
[----:B------:R-:W-:-:S05]  /*21d0*/  FFMA.RM R250, R250, R126, 12582913 ;  /* 0x4b400001fafa7423 */ /* 0x000fca000000407e */
[----:B------:R-:W1:Y:S01]  /*21e0*/  MUFU.EX2 R252, R252 ;  /* 0x000000fc00fc7308 */ /* 0x000e620000000800 */
[----:B------:R-:W-:Y:S01]  /*21f0*/  FADD R244, R250, -12583039 ;  /* 0xcb40007ffaf47421 */ /* 0x000fe20000000000 */
[----:B------:R-:W-:Y:S01]  /*2200*/  SHF.L.U32 R242, R242, 0x17, RZ ;  /* 0x00000017f2f27819 */ /* 0x000fe200000006ff */
[----:B0-----:R-:W-:-:S04]  /*2210*/  IMAD.WIDE.U32 R126, R241, 0x4, R246 ;  /* 0x00000004f17e7825 */ /* 0x001fc800078e00f6 */
[C---:B------:R-:W-:Y:S01]  /*2220*/  FFMA R244, R251.reuse, 1.4426950216293334961, -R244 ;  /* 0x3fb8aa3bfbf47823 */ /* 0x040fe200000008f4 */
[----:B------:R-:W2:Y:S03]  /*2230*/  LDG.E.CONSTANT R243, desc[UR4][R126.64+0x1fc] ;  /* 0x0001fc047ef37981 */ /* 0x000ea6000c1e9900 */
[----:B------:R-:W-:Y:S02]  /*2240*/  FFMA R251, R251, 1.925963033500011079e-08, R244 ;  /* 0x32a57060fbfb7823 */ /* 0x000fe400000000f4 */
[----:B------:R-:W3:Y:S04]  /*2250*/  LDG.E.CONSTANT R244, desc[UR4][R126.64] ;  /* 0x000000047ef47981 */ /* 0x000ee8000c1e9900 */
[----:B------:R-:W4:Y:S01]  /*2260*/  LDG.E.CONSTANT R245, desc[UR4][R126.64+0x4] ;  /* 0x000004047ef57981 */ /* 0x000f22000c1e9900 */
[----:B-1----:R-:W-:-:S03]  /*2270*/  FMUL R242, R242, R252 ;  /* 0x000000fcf2f27220 */ /* 0x002fc60000400000 */
[----:B------:R-:W4:Y:S04]  /*2280*/  LDG.E.CONSTANT R246, desc[UR4][R126.64+0x8] ;  /* 0x000008047ef67981 */ /* 0x000f28000c1e9900 */
[----:B------:R-:W4:Y:S04]  /*2290*/  LDG.E.CONSTANT R247, desc[UR4][R126.64+0xc] ;  /* 0x00000c047ef77981 */ /* 0x000f28000c1e9900 */
[----:B------:R-:W4:Y:S04]  /*22a0*/  LDG.E.CONSTANT R248, desc[UR4][R126.64+0x10] ;  /* 0x000010047ef87981 */ /* 0x000f28000c1e9900 */
[----:B------:R-:W4:Y:S01]  /*22b0*/  LDG.E.CONSTANT R252, desc[UR4][R126.64+0x14] ;  /* 0x000014047efc7981 */ /* 0x000f22000c1e9900 */
[----:B------:R-:W0:Y:S01]  /*22c0*/  MUFU.EX2 R251, R251 ;  /* 0x000000fb00fb7308 */ /* 0x000e220000000800 */
[----:B------:R-:W-:-:S05]  /*22d0*/  SHF.L.U32 R250, R250, 0x17, RZ ;  /* 0x00000017fafa7819 */ /* 0x000fca00000006ff */
[----:B0-----:R-:W-:Y:S02]  /*22e0*/  FMUL R251, R250, R251 ;  /* 0x000000fbfafb7220 */ /* 0x001fe40000400000 */
[----:B------:R-:W4:Y:S01]  /*22f0*/  LDG.E.CONSTANT R250, desc[UR4][R126.64+0x30] ;  /* 0x000030047efa7981 */ /* 0x000f22000c1e9900 */
[C---:B--2---:R-:W-:Y:S01]  /*2300*/  FMUL R243, R242.reuse, R243 ;  /* 0x000000f3f2f37220 */ /* 0x044fe20000400000 */
[C---:B---3--:R-:W-:Y:S01]  /*2310*/  FMUL R244, R242.reuse, R244 ;  /* 0x000000f4f2f47220 */ /* 0x048fe20000400000 */
[C---:B----4-:R-:W-:Y:S01]  /*2320*/  FMUL R245, R242.reuse, R245 ;  /* 0x000000f5f2f57220 */ /* 0x050fe20000400000 */
[C---:B------:R-:W-:Y:S01]  /*2330*/  FMUL R246, R242.reuse, R246 ;  /* 0x000000f6f2f67220 */ /* 0x040fe20000400000 */
[C---:B------:R-:W-:Y:S01]  /*2340*/  FMUL R247, R242.reuse, R247 ;  /* 0x000000f7f2f77220 */ /* 0x040fe20000400000 */
[C---:B------:R-:W-:Y:S01]  /*2350*/  FMUL R248, R242.reuse, R248 ;  /* 0x000000f8f2f87220 */ /* 0x040fe20000400000 */
[C---:B------:R-:W-:Y:S01]  /*2360*/  FMUL R252, R242.reuse, R252 ;  /* 0x000000fcf2fc7220 */ /* 0x040fe20000400000 */
[C---:B------:R-:W-:Y:S01]  /*2370*/  FFMA R3, R251.reuse, R3, R243 ;  /* 0x00000003fb037223 */ /* 0x040fe200000000f3 */
[C---:B------:R-:W-:Y:S01]  /*2380*/  FFMA R120, R251.reuse, R120, R244 ;  /* 0x00000078fb787223 */ /* 0x040fe200000000f4 */
[C---:B------:R-:W-:Y:S01]  /*2390*/  FFMA R119, R251.reuse, R119, R245 ;  /* 0x00000077fb777223 */ /* 0x040fe200000000f5 */
[C---:B------:R-:W-:Y:S01]  /*23a0*/  FFMA R118, R251.reuse, R118, R246 ;  /* 0x00000076fb767223 */ /* 0x040fe200000000f6 */
[C---:B------:R-:W-:Y:S01]  /*23b0*/  FFMA R117, R251.reuse, R117, R247 ;  /* 0x00000075fb757223 */ /* 0x040fe200000000f7 */
[C---:B------:R-:W-:Y:S01]  /*23c0*/  FFMA R116, R251.reuse, R116, R248 ;  /* 0x00000074fb747223 */ /* 0x040fe200000000f8 */
[----:B------:R-:W-:Y:S01]  /*23d0*/  FFMA R115, R251, R115, R252 ;  /* 0x00000073fb737223 */ /* 0x000fe200000000fc */
[----:B------:R-:W2:Y:S04]  /*23e0*/  LDG.E.CONSTANT R243, desc[UR4][R126.64+0x18] ;  /* 0x000018047ef37981 */ /* 0x000ea8000c1e9900 */
[----:B------:R-:W3:Y:S04]  /*23f0*/  LDG.E.CONSTANT R244, desc[UR4][R126.64+0x1c] ;  /* 0x00001c047ef47981 */ /* 0x000ee8000c1e9900 */
[----:B------:R-:W4:Y:S04]  /*2400*/  LDG.E.CONSTANT R245, desc[UR4][R126.64+0x20] ;  /* 0x000020047ef57981 */ /* 0x000f28000c1e9900 */
[----:B------:R-:W4:Y:S04]  /*2410*/  LDG.E.CONSTANT R246, desc[UR4][R126.64+0x24] ;  /* 0x000024047ef67981 */ /* 0x000f28000c1e9900 */
[----:B------:R-:W4:Y:S04]  /*2420*/  LDG.E.CONSTANT R247, desc[UR4][R126.64+0x28] ;  /* 0x000028047ef77981 */ /* 0x000f28000c1e9900 */
[----:B------:R-:W4:Y:S04]  /*2430*/  LDG.E.CONSTANT R248, desc[UR4][R126.64+0x2c] ;  /* 0x00002c047ef87981 */ /* 0x000f28000c1e9900 */
[----:B------:R-:W4:Y:S01]  /*2440*/  LDG.E.CONSTANT R252, desc[UR4][R126.64+0x34] ;  /* 0x000034047efc7981 */ /* 0x000f22000c1e9900 */
[----:B------:R-:W-:-:S04]  /*2450*/  FMUL R250, R242, R250 ;  /* 0x000000faf2fa7220 */ /* 0x000fc80000400000 */
[C---:B------:R-:W-:Y:S02]  /*2460*/  FFMA R108, R251.reuse, R108, R250 ;  /* 0x0000006cfb6c7223 */ /* 0x040fe400000000fa */
        /* <DEDUP_REMOVED lines=319> */
[----:B------:R-:W-:Y:S01]  /*3860*/  FMUL R252, R242, R252 ;  /* 0x000000fcf2fc7220 */ /* 0x000fe20000400000 */
        /* <DEDUP_REMOVED lines=13> */
[----:B------:R-:W4:Y:S04]  /*3940*/  LDG.E.CONSTANT R252, desc[UR4][R126.64+0x1f4] ;  /* 0x0001f4047efc7981 */ /* 0x000f28000c1e9900 */
[----:B------:R-:W4:Y:S01]  /*3950*/  LDG.E.CONSTANT R126, desc[UR4][R126.64+0x1f8] ;  /* 0x0001f8047e7e7981 */ /* 0x000f22000c1e9900 */
[----:B------:R-:W-:-:S04]  /*3960*/  IADD3 R239, PT, PT, R239, 0x1, RZ ;  /* 0x00000001efef7810 */ /* 0x000fc80007ffe0ff */
[----:B------:R-:W-:Y:S01]  /*3970*/  ISETP.NE.AND P0, PT, R239, 0x1, PT ;  /* 0x00000001ef00780c */ /* 0x000fe20003f05270 */
[C---:B------:R-:W-:Y:S01]  /*3980*/  FMUL R250, R242.reuse, R250 ;  /* 0x000000faf2fa7220 */ /* 0x040fe20000400000 */
[----:B------:R-:W-:Y:S01]  /*3990*/  FFMA R131, R251, R131, R242 ;  /* 0x00000083fb837223 */ /* 0x000fe200000000f2 */
[----:B------:R-:W-:Y:S02]  /*39a0*/  IADD3 R241, PT, PT, R241, 0x80, RZ ;  /* 0x00000080f1f17810 */ /* 0x000fe40007ffe0ff */
[C---:B------:R-:W-:Y:S01]  /*39b0*/  FFMA R124, R251.reuse, R124, R250 ;  /* 0x0000007cfb7c7223 */ /* 0x040fe200000000fa */
        /* <DEDUP_REMOVED lines=13> */
[----:B------:R-:W-:Y:S01]  /*3a90*/  FMUL R126, R242, R126 ;  /* 0x0000007ef27e7220 */ /* 0x000fe20000400000 */
[----:B------:R-:W-:Y:S01]  /*3aa0*/  FFMA R123, R251, R123, R252 ;  /* 0x0000007bfb7b7223 */ /* 0x000fe200000000fc */
[----:B------:R-:W-:-:S02]  /*3ab0*/  MOV R242, R249 ;  /* 0x000000f900f27202 */ /* 0x000fc40000000f00 */
[----:B------:R-:W-:Y:S01]  /*3ac0*/  FFMA R122, R251, R122, R126 ;  /* 0x0000007afb7a7223 */ /* 0x000fe2000000007e */
[----:B------:R-:W-:Y:S06]  /*3ad0*/  @P0 BRA `(.L_x_2) ;  /* 0xffffffd000f00947 */ /* 0x000fec000383ffff */
.L_x_1:
[----:B------:R-:W-:Y:S05]  /*3ae0*/  BSYNC.RECONVERGENT B0 ;  /* 0x0000000000007941 */ /* 0x000fea0003800200 */
.L_x_0:
[----:B------:R-:W-:Y:S01]  /*3af0*/  IADD3 R126, PT, PT, R131, 0x1800000, RZ ;  /* 0x01800000837e7810 */ /* 0x000fe20007ffe0ff */
[----:B------:R-:W-:Y:S03]  /*3b00*/  BSSY.RECONVERGENT B0, `(.L_x_3) ;  /* 0x000000c000007945 */ /* 0x000fe60003800200 */
[----:B------:R-:W-:-:S04]  /*3b10*/  LOP3.LUT R126, R126, 0x7f800000, RZ, 0xc0, !PT ;  /* 0x7f8000007e7e7812 */ /* 0x000fc800078ec0ff */
[----:B------:R-:W-:-:S13]  /*3b20*/  ISETP.GT.U32.AND P0, PT, R126, 0x1ffffff, PT ;  /* 0x01ffffff7e00780c */ /* 0x000fda0003f04070 */
[----:B------:R-:W-:Y:S05]  /*3b30*/  @P0 BRA `(.L_x_4) ;  /* 0x0000000000100947 */ /* 0x000fea0003800000 */
[----:B------:R-:W-:-:S07]  /*3b40*/  MOV R135, 0x3b60 ;  /* 0x00003b6000877802 */ /* 0x000fce0000000f00 */
[----:B------:R-:W-:Y:S05]  /*3b50*/  CALL.REL.NOINC `($__internal_0_$__cuda_sm20_rcp_rn_f32_slowpath) ;  /* 0x0000007400247944 */ /* 0x000fea0003c00000 */
[----:B------:R-:W-:Y:S01]  /*3b60*/  MOV R127, R131 ;  /* 0x00000083007f7202 */ /* 0x000fe20000000f00 */
[----:B------:R-:W-:Y:S06]  /*3b70*/  BRA `(.L_x_5) ;  /* 0x0000000000107947 */ /* 0x000fec0003800000 */
.L_x_4:
[----:B------:R-:W0:Y:S02]  /*3b80*/  MUFU.RCP R126, R131 ;  /* 0x00000083007e7308 */ /* 0x000e240000001000 */
[----:B0-----:R-:W-:-:S04]  /*3b90*/  FFMA R127, R126, R131, -1 ;  /* 0xbf8000007e7f7423 */ /* 0x001fc80000000083 */
[----:B------:R-:W-:-:S04]  /*3ba0*/  FADD.FTZ R127, -R127, -RZ ;  /* 0x800000ff7f7f7221 */ /* 0x000fc80000010100 */
[----:B------:R-:W-:-:S07]  /*3bb0*/  FFMA R127, R126, R127, R126 ;  /* 0x0000007f7e7f7223 */ /* 0x000fce000000007e */
.L_x_5:
[----:B------:R-:W-:Y:S05]  /*3bc0*/  BSYNC.RECONVERGENT B0 ;  /* 0x0000000000007941 */ /* 0x000fea0003800200 */
.L_x_3:
[C---:B------:R-:W-:Y:S01]  /*3bd0*/  FMUL R126, R127.reuse, R120 ;  /* 0x000000787f7e7220 */ /* 0x040fe20000400000 */
[C---:B------:R-:W-:Y:S01]  /*3be0*/  FMUL R120, R127.reuse, R119 ;  /* 0x000000777f787220 */ /* 0x040fe20000400000 */
[C---:B------:R-:W-:Y:S01]  /*3bf0*/  FMUL R119, R127.reuse, R118 ;  /* 0x000000767f777220 */ /* 0x040fe20000400000 */
[C---:B------:R-:W-:Y:S01]  /*3c00*/  FMUL R118, R127.reuse, R117 ;  /* 0x000000757f767220 */ /* 0x040fe20000400000 */
[C---:B------:R-:W-:Y:S01]  /*3c10*/  FMUL R117, R127.reuse, R116 ;  /* 0x000000747f757220 */ /* 0x040fe20000400000 */
[----:B------:R-:W-:Y:S01]  /*3c20*/  STL [R1+0x244], R126 ;  /* 0x0002447e01007387 */ /* 0x000fe20000100800 */
        /* <DEDUP_REMOVED lines=70> */
[----:B------:R-:W-:Y:S01]  /*4090*/  FMUL R11, R127, R11 ;  /* 0x0000000b7f0b7220 */ /* 0x000fe20000400000 */
[----:B------:R-:W-:Y:S01]  /*40a0*/  STL [R1+0x1fc], R103 ;  /* 0x0001fc6701007387 */ /* 0x000fe20000100800 */
[----:B------:R-:W-:Y:S01]  /*40b0*/  HFMA2 R252, -RZ, RZ, 0, 0 ;  /* 0x00000000fffc7431 */ /* 0x000fe200000001ff */
[----:B------:R-:W-:Y:S01]  /*40c0*/  CS2R R134, SRZ ;  /* 0x0000000000867805 */ /* 0x000fe2000001ff00 */
[----:B------:R-:W-:Y:S01]  /*40d0*/  HFMA2 R249, -RZ, RZ, 0, 0 ;  /* 0x00000000fff97431 */ /* 0x000fe200000001ff */
[----:B------:R-:W-:Y:S01]  /*40e0*/  STL [R1+0x1f8], R102 ;  /* 0x0001f86601007387 */ /* 0x000fe20000100800 */
[----:B------:R-:W-:Y:S01]  /*40f0*/  HFMA2 R245, -RZ, RZ, 0, 0 ;  /* 0x00000000fff57431 */ /* 0x000fe200000001ff */
[----:B------:R-:W-:Y:S01]  /*4100*/  MOV R250, RZ ;  /* 0x000000ff00fa7202 */ /* 0x000fe20000000f00 */
[----:B------:R-:W-:Y:S01]  /*4110*/  HFMA2 R241, -RZ, RZ, 0, 0 ;  /* 0x00000000fff17431 */ /* 0x000fe200000001ff */
[----:B------:R-:W-:Y:S01]  /*4120*/  STL [R1+0x1f4], R101 ;  /* 0x0001f46501007387 */ /* 0x000fe20000100800 */
[----:B------:R-:W-:Y:S01]  /*4130*/  HFMA2 R237, -RZ, RZ, 0, 0 ;  /* 0x00000000ffed7431 */ /* 0x000fe200000001ff */
[----:B------:R-:W-:-:S02]  /*4140*/  MOV R247, RZ ;  /* 0x000000ff00f77202 */ /* 0x000fc40000000f00 */
[----:B------:R-:W-:Y:S01]  /*4150*/  CS2R R232, SRZ ;  /* 0x0000000000e87805 */ /* 0x000fe2000001ff00 */
[----:B------:R-:W-:Y:S01]  /*4160*/  STL [R1+0x1f0], R100 ;  /* 0x0001f06401007387 */ /* 0x000fe20000100800 */
[----:B------:R-:W-:Y:S02]  /*4170*/  MOV R243, RZ ;  /* 0x000000ff00f37202 */ /* 0x000fe40000000f00 */
[----:B------:R-:W-:Y:S02]  /*4180*/  CS2R R230, SRZ ;  /* 0x0000000000e67805 */ /* 0x000fe4000001ff00 */
[----:B------:R-:W-:Y:S01]  /*4190*/  MOV R239, RZ ;  /* 0x000000ff00ef7202 */ /* 0x000fe20000000f00 */
[----:B------:R-:W-:Y:S01]  /*41a0*/  STL [R1+0x1ec], R99 ;  /* 0x0001ec6301007387 */ /* 0x000fe20000100800 */
[----:B------:R-:W-:Y:S02]  /*41b0*/  MOV R234, RZ ;  /* 0x000000ff00ea7202 */ /* 0x000fe40000000f00 */
[----:B------:R-:W-:-:S02]  /*41c0*/  CS2R R228, SRZ ;  /* 0x0000000000e47805 */ /* 0x000fc4000001ff00 */
[----:B------:R-:W-:Y:S01]  /*41d0*/  CS2R R226, SRZ ;  /* 0x0000000000e27805 */ /* 0x000fe2000001ff00 */
[----:B------:R-:W-:Y:S01]  /*41e0*/  STL [R1+0x1e8], R98 ;  /* 0x0001e86201007387 */ /* 0x000fe20000100800 */
[----:B------:R-:W-:Y:S02]  /*41f0*/  CS2R R224, SRZ ;  /* 0x0000000000e07805 */ /* 0x000fe4000001ff00 */
[----:B------:R-:W-:Y:S02]  /*4200*/  CS2R R222, SRZ ;  /* 0x0000000000de7805 */ /* 0x000fe4000001ff00 */
[----:B------:R-:W-:Y:S01]  /*4210*/  CS2R R220, SRZ ;  /* 0x0000000000dc7805 */ /* 0x000fe2000001ff00 */
[----:B------:R-:W-:Y:S01]  /*4220*/  STL [R1+0x1e4], R97 ;  /* 0x0001e46101007387 */ /* 0x000fe20000100800 */
[----:B------:R-:W-:Y:S02]  /*4230*/  CS2R R218, SRZ ;  /* 0x0000000000da7805 */ /* 0x000fe4000001ff00 */
        /* <DEDUP_REMOVED lines=54> */
[----:B------:R-:W-:Y:S04]  /*45a0*/  STL [R1+0x1ac], R83 ;  /* 0x0001ac5301007387 */ /* 0x000fe80000100800 */
        /* <DEDUP_REMOVED lines=15> */
[----:B------:R0:W-:Y:S04]  /*46a0*/  STL [R1+0x16c], R2 ;  /* 0x00016c0201007387 */ /* 0x0001e80000100800 */
[----:B------:R1:W-:Y:S04]  /*46b0*/  STL [R1+0x168], R0 ;  /* 0x0001680001007387 */ /* 0x0003e80000100800 */
[----:B------:R2:W-:Y:S01]  /*46c0*/  STL [R1+0x164], R66 ;  /* 0x0001644201007387 */ /* 0x0005e20000100800 */
[C---:B0-----:R-:W-:Y:S01]  /*46d0*/  FMUL R2, R127.reuse, R130 ;  /* 0x000000827f027220 */ /* 0x041fe20000400000 */
[----:B-1----:R-:W-:-:S04]  /*46e0*/  FMUL R0, R127, R129 ;  /* 0x000000817f007220 */ /* 0x002fc80000400000 */
[----:B------:R0:W-:Y:S01]  /*46f0*/  STL [R1+0x160], R2 ;  /* 0x0001600201007387 */ /* 0x0001e20000100800 */
[----:B--2---:R-:W-:-:S03]  /*4700*/  FMUL R66, R127, R128 ;  /* 0x000000807f427220 */ /* 0x004fc60000400000 */
[----:B------:R1:W-:Y:S04]  /*4710*/  STL [R1+0x15c], R0 ;  /* 0x00015c0001007387 */ /* 0x0003e80000100800 */
[----:B------:R-:W-:Y:S01]  /*4720*/  STL [R1+0x158], R66 ;  /* 0x0001584201007387 */ /* 0x000fe20000100800 */
[C---:B0-----:R-:W-:Y:S01]  /*4730*/  FMUL R2, R127.reuse, R125 ;  /* 0x0000007d7f027220 */ /* 0x041fe20000400000 */
[C---:B-1----:R-:W-:Y:S01]  /*4740*/  FMUL R0, R127.reuse, R59 ;  /* 0x0000003b7f007220 */ /* 0x042fe20000400000 */
[----:B------:R-:W-:-:S03]  /*4750*/  FMUL R59, R127, R64 ;  /* 0x000000407f3b7220 */ /* 0x000fc60000400000 */
        /* <DEDUP_REMOVED lines=28> */
[C---:B------:R-:W-:Y:S01]  /*4920*/  FMUL R43, R127.reuse, R44 ;  /* 0x0000002c7f2b7220 */ /* 0x040fe20000400000 */
[----:B-1----:R-:W-:-:S03]  /*4930*/  FMUL R0, R127, R58 ;  /* 0x0000003a7f007220 */ /* 0x002fc60000400000 */
        /* <DEDUP_REMOVED lines=10> */
[----:B-1----:R-:W-:-:S04]  /*49e0*/  FMUL R0, R127, R48 ;  /* 0x000000307f007220 */ /* 0x002fc80000400000 */
        /* <DEDUP_REMOVED lines=86> */
[C---:B0-----:R-:W-:Y:S02]  /*4f50*/  FMUL R2, R127.reuse, R122 ;  /* 0x0000007a7f027220 */ /* 0x041fe40000400000 */
[----:B------:R-:W0:Y:S01]  /*4f60*/  LDC R122, c[0x0][0x3b4] ;  /* 0x0000ed00ff7a7b82 */ /* 0x000e220000000800 */
[----:B-1----:R-:W-:Y:S02]  /*4f70*/  FMUL R0, R127, R3 ;  /* 0x000000037f007220 */ /* 0x002fe40000400000 */
[----:B------:R2:W-:Y:S04]  /*4f80*/  STL [R1+0x4c], R2 ;  /* 0x00004c0201007387 */ /* 0x0005e80000100800 */
[----:B------:R2:W-:Y:S04]  /*4f90*/  STL [R1+0x48], R0 ;  /* 0x0000480001007387 */ /* 0x0005e80000100800 */
[----:B------:R2:W-:Y:S04]  /*4fa0*/  STL [R1+0x44], RZ ;  /* 0x000044ff01007387 */ /* 0x0005e80000100800 */
[----:B------:R2:W-:Y:S04]  /*4fb0*/  STL [R1+0x40], RZ ;  /* 0x000040ff01007387 */ /* 0x0005e80000100800 */
[----:B------:R2:W-:Y:S04]  /*4fc0*/  STL [R1+0x3c], RZ ;  /* 0x00003cff01007387 */ /* 0x0005e80000100800 */
[----:B------:R2:W-:Y:S01]  /*4fd0*/  STL [R1+0x38], RZ ;  /* 0x000038ff01007387 */ /* 0x0005e20000100800 */
[----:B0-----:R-:W-:-:S03]  /*4fe0*/  ISETP.GE.AND P0, PT, R122, 0x1, PT ;  /* 0x000000017a00780c */ /* 0x001fc60003f06270 */
[----:B------:R2:W-:Y:S04]  /*4ff0*/  STL [R1+0x34], RZ ;  /* 0x000034ff01007387 */ /* 0x0005e80000100800 */
        /* <DEDUP_REMOVED lines=12> */
[----:B------:R2:W-:Y:S01]  /*50c0*/  STL [R1], RZ ;  /* 0x000000ff01007387 */ /* 0x0005e20000100800 */
[----:B------:R-:W-:Y:S05]  /*50d0*/  @!P0 BRA `(.L_x_6) ;  /* 0x00000044005c8947 */ /* 0x000fea0003800000 */
[----:B------:R-:W0:Y:S01]  /*50e0*/  LDCU UR8, c[0x0][0x3b4] ;  /* 0x00007680ff0877ac */ /* 0x000e220008000800 */
[C---:B--2---:R-:W-:Y:S01]  /*50f0*/  IADD3 R0, PT, PT, -R122.reuse, RZ, RZ ;  /* 0x000000ff7a007210 */ /* 0x044fe20007ffe1ff */
[C---:B------:R-:W-:Y:S01]  /*5100*/  IMAD R128, R122.reuse, 0x6, RZ ;  /* 0x000000067a807824 */ /* 0x040fe200078e02ff */
[C---:B------:R-:W-:Y:S01]  /*5110*/  SHF.L.U32 R132, R122.reuse, 0x1, RZ ;  /* 0x000000017a847819 */ /* 0x040fe200000006ff */
[C---:B------:R-:W-:Y:S01]  /*5120*/  IMAD R5, R122.reuse, 0xa, RZ ;  /* 0x0000000a7a057824 */ /* 0x040fe200078e02ff */
[CC--:B------:R-:W-:Y:S01]  /*5130*/  LEA R131, R122.reuse, R122.reuse, 0x1 ;  /* 0x0000007a7a837211 */ /* 0x0c0fe200078e08ff */
[C---:B------:R-:W-:Y:S01]  /*5140*/  IMAD R6, R122.reuse, 0xb, RZ ;  /* 0x0000000b7a067824 */ /* 0x040fe200078e02ff */
[C---:B------:R-:W-:Y:S01]  /*5150*/  SHF.L.U32 R130, R122.reuse, 0x2, RZ ;  /* 0x000000027a827819 */ /* 0x040fe200000006ff */
[C---:B------:R-:W-:Y:S01]  /*5160*/  IMAD R7, R122.reuse, 0xc, RZ ;  /* 0x0000000c7a077824 */ /* 0x040fe200078e02ff */
[CC--:B------:R-:W-:Y:S01]  /*5170*/  LEA R129, R122.reuse, R122.reuse, 0x2 ;  /* 0x0000007a7a817211 */ /* 0x0c0fe200078e10ff */
[C---:B------:R-:W-:Y:S01]  /*5180*/  IMAD R8, R122.reuse, 0xd, RZ ;  /* 0x0000000d7a087824 */ /* 0x040fe200078e02ff */
[CC--:B------:R-:W-:Y:S01]  /*5190*/  LEA R2, R122.reuse, -R122.reuse, 0x3 ;  /* 0x8000007a7a027211 */ /* 0x0c0fe200078e18ff */
        /* <DEDUP_REMOVED lines=21> */
[C---:B------:R-:W-:Y:S01]  /*52f0*/  LEA R60, R122.reuse, R122, 0x6 ;  /* 0x0000007a7a3c7211 */ /* 0x040fe200078e30ff */
[C---:B------:R-:W-:Y:S01]  /*5300*/  IMAD R23, R122.reuse, 0x1c, RZ ;  /* 0x0000001c7a177824 */ /* 0x040fe200078e02ff */
[----:B------:R-:W-:Y:S01]  /*5310*/  MOV R134, RZ ;  /* 0x000000ff00867202 */ /* 0x000fe20000000f00 */
[C---:B------:R-:W-:Y:S01]  /*5320*/  IMAD R24, R122.reuse, 0x1d, RZ ;  /* 0x0000001d7a187824 */ /* 0x040fe200078e02ff */
[----:B------:R-:W-:Y:S01]  /*5330*/  MOV R123, RZ ;  /* 0x000000ff007b7202 */ /* 0x000fe20000000f00 */
[C---:B------:R-:W-:Y:S01]  /*5340*/  IMAD R25, R122.reuse, 0x1e, RZ ;  /* 0x0000001e7a197824 */ /* 0x040fe200078e02ff */
[----:B0-----:R-:W-:Y:S01]  /*5350*/  MOV R133, UR8 ;  /* 0x0000000800857c02 */ /* 0x001fe20008000f00 */
[C---:B------:R-:W-:Y:S01]  /*5360*/  IMAD R29, R122.reuse, 0x22, RZ ;  /* 0x000000227a1d7824 */ /* 0x040fe200078e02ff */
[----:B------:R-:W0:Y:S01]  /*5370*/  LDCU.64 UR6, c[0x0][0x398] ;  /* 0x00007300ff0677ac */ /* 0x000e220008000a00 */
[----:B------:R-:W-:-:S02]  /*5380*/  IMAD R30, R122, 0x23, RZ ;  /* 0x000000237a1e7824 */ /* 0x000fc400078e02ff */
[C---:B------:R-:W-:Y:S02]  /*5390*/  IMAD R31, R122.reuse, 0x24, RZ ;  /* 0x000000247a1f7824 */ /* 0x040fe400078e02ff */
[C---:B------:R-:W-:Y:S02]  /*53a0*/  IMAD R32, R122.reuse, 0x25, RZ ;  /* 0x000000257a207824 */ /* 0x040fe400078e02ff */
[C---:B------:R-:W-:Y:S02]  /*53b0*/  IMAD R33, R122.reuse, 0x26, RZ ;  /* 0x000000267a217824 */ /* 0x040fe400078e02ff */
[C---:B------:R-:W-:Y:S02]  /*53c0*/  IMAD R34, R122.reuse, 0x27, RZ ;  /* 0x000000277a227824 */ /* 0x040fe400078e02ff */
[C---:B------:R-:W-:Y:S02]  /*53d0*/  IMAD R35, R122.reuse, 0x28, RZ ;  /* 0x000000287a237824 */ /* 0x040fe400078e02ff */
        /* <DEDUP_REMOVED lines=82> */
[C---:B------:R-:W-:Y:S01]  /*5900*/  IMAD R121, R122.reuse, 0x7e, RZ ;  /* 0x0000007e7a797824 */ /* 0x040fe200078e02ff */
[----:B0-----:R-:W-:-:S07]  /*5910*/  LEA R122, R122, -R122, 0x7 ;  /* 0x8000007a7a7a7211 */ /* 0x001fce00078e38ff */
.L_x_7:
[----:B------:R-:W0:Y:S01]  /*5920*/  LDC.64 R124, c[0x0][0x398] ;  /* 0x0000e600ff7c7b82 */ /* 0x000e220000000a00 */
[----:B------:R-:W-:Y:S01]  /*5930*/  MOV R126, UR6 ;  /* 0x00000006007e7c02 */ /* 0x000fe20008000f00 */
[----:B------:R-:W2:Y:S01]  /*5940*/  LDL R251, [R1+0x234] ;  /* 0x0002340001fb7983 */ /* 0x000ea20000100800 */
[----:B------:R-:W-:-:S03]  /*5950*/  MOV R127, UR7 ;  /* 0x00000007007f7c02 */ /* 0x000fc60008000f00 */
[----:B------:R-:W3:Y:S04]  /*5960*/  LDL R248, [R1+0x230] ;  /* 0x0002300001f87983 */ /* 0x000ee80000100800 */
[----:B------:R0:W4:Y:S04]  /*5970*/  LDG.E.CONSTANT R235, desc[UR4][R126.64] ;  /* 0x000000047eeb7981 */ /* 0x000128000c1e9900 */
[----:B------:R-:W5:Y:S04]  /*5980*/  LDL R246, [R1+0x22c] ;  /* 0x00022c0001f67983 */ /* 0x000f680000100800 */
[----:B------:R1:W-:Y:S01]  /*5990*/  STL [R1+0x260], R250 ;  /* 0x000260fa01007387 */ /* 0x0003e20000100800 */
[----:B0-----:R-:W-:-:S03]  /*59a0*/  IMAD.WIDE.U32 R126, R133, 0x4, R124 ;  /* 0x00000004857e7825 */ /* 0x001fc600078e007c */
[----:B-1----:R-:W2:Y:S04]  /*59b0*/  LDL R250, [R1+0x23c] ;  /* 0x00023c0001fa7983 */ /* 0x002ea80000100800 */
[----:B------:R0:W3:Y:S04]  /*59c0*/  LDG.E.CONSTANT R236, desc[UR4][R126.64] ;  /* 0x000000047eec7981 */ /* 0x0000e8000c1e9900 */
[----:B------:R1:W-:Y:S01]  /*59d0*/  STL [R1+0x25c], R252 ;  /* 0x00025cfc01007387 */ /* 0x0003e20000100800 */
[----:B0-----:R-:W-:-:S03]  /*59e0*/  IMAD.WIDE.U32 R126, R132, 0x4, R124 ;  /* 0x00000004847e7825 */ /* 0x001fc600078e007c */
[----:B-1----:R-:W5:Y:S04]  /*59f0*/  LDL R252, [R1+0x238] ;  /* 0x0002380001fc7983 */ /* 0x002f680000100800 */
[----:B------:R0:W-:Y:S04]  /*5a00*/  STL [R1+0x248], R0 ;  /* 0x0002480001007387 */ /* 0x0001e80000100800 */
[----:B------:R1:W5:Y:S04]  /*5a10*/  LDG.E.CONSTANT R238, desc[UR4][R126.64] ;  /* 0x000000047eee7981 */ /* 0x000368000c1e9900 */
[----:B0-----:R-:W3:Y:S04]  /*5a20*/  LDL R0, [R1+0x240] ;  /* 0x0002400001007983 */ /* 0x001ee80000100800 */
[----:B------:R0:W-:Y:S01]  /*5a30*/  STL [R1+0x24c], R133 ;  /* 0x00024c8501007387 */ /* 0x0001e20000100800 */
[----:B-1----:R-:W-:-:S05]  /*5a40*/  IMAD.WIDE.U32 R126, R131, 0x4, R124 ;  /* 0x00000004837e7825 */ /* 0x002fca00078e007c */
[----:B------:R1:W2:Y:S04]  /*5a50*/  LDG.E.CONSTANT R240, desc[UR4][R126.64] ;  /* 0x000000047ef07981 */ /* 0x0002a8000c1e9900 */
[----:B0-----:R-:W4:Y:S01]  /*5a60*/  LDL R133, [R1+0x244] ;  /* 0x0002440001857983 */ /* 0x001f220000100800 */
[----:B-1----:R-:W-:-:S05]  /*5a70*/  IMAD.WIDE.U32 R126, R130, 0x4, R124 ;  /* 0x00000004827e7825 */ /* 0x002fca00078e007c */
[----:B------:R0:W2:Y:S02]  /*5a80*/  LDG.E.CONSTANT R242, desc[UR4][R126.64] ;  /* 0x000000047ef27981 */ /* 0x0000a4000c1e9900 */
[----:B0-----:R-:W-:-:S05]  /*5a90*/  IMAD.WIDE.U32 R126, R129, 0x4, R124 ;  /* 0x00000004817e7825 */ /* 0x001fca00078e007c */
[----:B------:R0:W2:Y:S02]  /*5aa0*/  LDG.E.CONSTANT R244, desc[UR4][R126.64] ;  /* 0x000000047ef47981 */ /* 0x0000a4000c1e9900 */
[----:B0-----:R-:W-:-:S06]  /*5ab0*/  IMAD.WIDE.U32 R126, R128, 0x4, R124 ;  /* 0x00000004807e7825 */ /* 0x001fcc00078e007c */
[----:B------:R-:W2:Y:S04]  /*5ac0*/  LDG.E.CONSTANT R126, desc[UR4][R126.64] ;  /* 0x000000047e7e7981 */ /* 0x000ea8000c1e9900 */
[----:B------:R0:W-:Y:S04]  /*5ad0*/  STL [R1+0x250], R132 ;  /* 0x0002508401007387 */ /* 0x0001e80000100800 */
[----:B------:R1:W-:Y:S04]  /*5ae0*/  STL [R1+0x254], R131 ;  /* 0x0002548301007387 */ /* 0x0003e80000100800 */
[----:B------:R1:W-:Y:S04]  /*5af0*/  STL [R1+0x258], R130 ;  /* 0x0002588201007387 */ /* 0x0003e80000100800 */
[----:B0-----:R-:W2:Y:S04]  /*5b00*/  LDL R132, [R1+0x218] ;  /* 0x0002180001847983 */ /* 0x001ea80000100800 */
[----:B-1----:R-:W2:Y:S04]  /*5b10*/  LDL R131, [R1+0x214] ;  /* 0x0002140001837983 */ /* 0x002ea80000100800 */
[----:B------:R-:W2:Y:S01]  /*5b20*/  LDL R130, [R1+0x210] ;  /* 0x0002100001827983 */ /* 0x000ea20000100800 */
[----:B----4-:R-:W-:-:S03]  /*5b30*/  FFMA R235, R133, R235, RZ ;  /* 0x000000eb85eb7223 */ /* 0x010fc600000000ff */
[----:B------:R-:W4:Y:S01]  /*5b40*/  LDL R133, [R1+0x21c] ;  /* 0x00021c0001857983 */ /* 0x000f220000100800 */
[----:B---3--:R-:W-:-:S03]  /*5b50*/  FFMA R235, R0, R236, R235 ;  /* 0x000000ec00eb7223 */ /* 0x008fc600000000eb */
[----:B------:R-:W3:Y:S01]  /*5b60*/  LDL R0, [R1+0x20c] ;  /* 0x00020c0001007983 */ /* 0x000ee20000100800 */
[----:B-----5:R-:W-:-:S03]  /*5b70*/  FFMA R235, R252, R238, R235 ;  /* 0x000000eefceb7223 */ /* 0x020fc600000000eb */
[----:B------:R-:W5:Y:S01]  /*5b80*/  LDL R252, [R1+0x228] ;  /* 0x0002280001fc7983 */ /* 0x000f620000100800 */
[----:B--2---:R-:W-:-:S03]  /*5b90*/  FFMA R235, R250, R240, R235 ;  /* 0x000000f0faeb7223 */ /* 0x004fc600000000eb */
[----:B------:R-:W2:Y:S01]  /*5ba0*/  LDL R250, [R1+0x220] ;  /* 0x0002200001fa7983 */ /* 0x000ea20000100800 */
[----:B------:R-:W-:-:S03]  /*5bb0*/  FFMA R235, R251, R242, R235 ;  /* 0x000000f2fbeb7223 */ /* 0x000fc600000000eb */
[----:B------:R-:W4:Y:S01]  /*5bc0*/  LDL R251, [R1+0x224] ;  /* 0x0002240001fb7983 */ /* 0x000f220000100800 */
[----:B------:R-:W-:-:S04]  /*5bd0*/  FFMA R235, R248, R244, R235 ;  /* 0x000000f4f8eb7223 */ /* 0x000fc800000000eb */
[----:B------:R-:W-:Y:S01]  /*5be0*/  FFMA R235, R246, R126, R235 ;  /* 0x0000007ef6eb7223 */ /* 0x000fe200000000eb */
[----:B------:R-:W-:-:S05]  /*5bf0*/  IMAD.WIDE.U32 R126, R2, 0x4, R124 ;  /* 0x00000004027e7825 */ /* 0x000fca00078e007c */
[----:B------:R0:W5:Y:S02]  /*5c00*/  LDG.E.CONSTANT R236, desc[UR4][R126.64] ;  /* 0x000000047eec7981 */ /* 0x000164000c1e9900 */
[----:B0-----:R-:W-:-:S05]  /*5c10*/  IMAD.WIDE.U32 R126, R3, 0x4, R124 ;  /* 0x00000004037e7825 */ /* 0x001fca00078e007c */
[----:B------:R0:W4:Y:S02]  /*5c20*/  LDG.E.CONSTANT R238, desc[UR4][R126.64] ;  /* 0x000000047eee7981 */ /* 0x000124000c1e9900 */
[----:B0-----:R-:W-:-:S05]  /*5c30*/  IMAD.WIDE.U32 R126, R4, 0x4, R124 ;  /* 0x00000004047e7825 */ /* 0x001fca00078e007c */
[----:B------:R0:W2:Y:S02]  /*5c40*/  LDG.E.CONSTANT R240, desc[UR4][R126.64] ;  /* 0x000000047ef07981 */ /* 0x0000a4000c1e9900 */
[----:B0-----:R-:W-:-:S05]  /*5c50*/  IMAD.WIDE.U32 R126, R5, 0x4, R124 ;  /* 0x00000004057e7825 */ /* 0x001fca00078e007c */
[----:B------:R0:W3:Y:S02]  /*5c60*/  LDG.E.CONSTANT R242, desc[UR4][R126.64] ;  /* 0x000000047ef27981 */ /* 0x0000e4000c1e9900 */
[----:B0-----:R-:W-:-:S05]  /*5c70*/  IMAD.WIDE.U32 R126, R6, 0x4, R124 ;  /* 0x00000004067e7825 */ /* 0x001fca00078e007c */
[----:B------:R0:W3:Y:S02]  /*5c80*/  LDG.E.CONSTANT R244, desc[UR4][R126.64] ;  /* 0x000000047ef47981 */ /* 0x0000e4000c1e9900 */
[----:B0-----:R-:W-:-:S05]  /*5c90*/  IMAD.WIDE.U32 R126, R7, 0x4, R124 ;  /* 0x00000004077e7825 */ /* 0x001fca00078e007c */
[----:B------:R0:W3:Y:S02]  /*5ca0*/  LDG.E.CONSTANT R246, desc[UR4][R126.64] ;  /* 0x000000047ef67981 */ /* 0x0000e4000c1e9900 */
[----:B0-----:R-:W-:-:S05]  /*5cb0*/  IMAD.WIDE.U32 R126, R8, 0x4, R124 ;  /* 0x00000004087e7825 */ /* 0x001fca00078e007c */
[----:B------:R0:W3:Y:S02]  /*5cc0*/  LDG.E.CONSTANT R248, desc[UR4][R126.64] ;  /* 0x000000047ef87981 */ /* 0x0000e4000c1e9900 */
[----:B0-----:R-:W-:-:S06]  /*5cd0*/  IMAD.WIDE.U32 R126, R9, 0x4, R124 ;  /* 0x00000004097e7825 */ /* 0x001fcc00078e007c */
[----:B------:R-:W3:Y:S01]  /*5ce0*/  LDG.E.CONSTANT R126, desc[UR4][R126.64] ;  /* 0x000000047e7e7981 */ /* 0x000ee2000c1e9900 */
[----:B-----5:R-:W-:-:S03]  /*5cf0*/  FFMA R235, R252, R236, R235 ;  /* 0x000000ecfceb7223 */ /* 0x020fc600000000eb */
[----:B------:R-:W5:Y:S01]  /*5d00*/  LDL R252, [R1+0x208] ;  /* 0x0002080001fc7983 */ /* 0x000f620000100800 */
[----:B----4-:R-:W-:-:S03]  /*5d10*/  FFMA R235, R251, R238, R235 ;  /* 0x000000eefbeb7223 */ /* 0x010fc600000000eb */
[----:B------:R-:W4:Y:S01]  /*5d20*/  LDL R251, [R1+0x204] ;  /* 0x0002040001fb7983 */ /* 0x000f220000100800 */
[----:B--2---:R-:W-:-:S03]  /*5d30*/  FFMA R235, R250, R240, R235 ;  /* 0x000000f0faeb7223 */ /* 0x004fc600000000eb */
[----:B------:R-:W2:Y:S01]  /*5d40*/  LDL R250, [R1+0x200] ;  /* 0x0002000001fa7983 */ /* 0x000ea20000100800 */
[----:B---3--:R-:W-:-:S03]  /*5d50*/  FFMA R235, R133, R242, R235 ;  /* 0x000000f285eb7223 */ /* 0x008fc600000000eb */
[----:B------:R-:W3:Y:S01]  /*5d60*/  LDL R133, [R1+0x1fc] ;  /* 0x0001fc0001857983 */ /* 0x000ee20000100800 */
[----:B------:R-:W-:-:S03]  /*5d70*/  FFMA R235, R132, R244, R235 ;  /* 0x000000f484eb7223 */ /* 0x000fc600000000eb */
[----:B------:R-:W3:Y:S01]  /*5d80*/  LDL R132, [R1+0x1f8] ;  /* 0x0001f80001847983 */ /* 0x000ee20000100800 */
[----:B------:R-:W-:-:S03]  /*5d90*/  FFMA R235, R131, R246, R235 ;  /* 0x000000f683eb7223 */ /* 0x000fc600000000eb */
[----:B------:R-:W3:Y:S01]  /*5da0*/  LDL R131, [R1+0x1f4] ;  /* 0x0001f40001837983 */ /* 0x000ee20000100800 */
[----:B------:R-:W-:-:S03]  /*5db0*/  FFMA R235, R130, R248, R235 ;  /* 0x000000f882eb7223 */ /* 0x000fc600000000eb */
[----:B------:R-:W3:Y:S01]  /*5dc0*/  LDL R130, [R1+0x1f0] ;  /* 0x0001f00001827983 */ /* 0x000ee20000100800 */
[----:B------:R-:W-:Y:S01]  /*5dd0*/  FFMA R235, R0, R126, R235 ;  /* 0x0000007e00eb7223 */ /* 0x000fe200000000eb */
[--C-:B------:R-:W-:Y:S02]  /*5de0*/  IMAD.WIDE.U32 R126, R10, 0x4, R124.reuse ;  /* 0x000000040a7e7825 */ /* 0x100fe400078e007c */
[----:B------:R-:W3:Y:S04]  /*5df0*/  LDL R0, [R1+0x1ec] ;  /* 0x0001ec0001007983 */ /* 0x000ee80000100800 */
        /* <DEDUP_REMOVED lines=241> */
[----:B----4-:R-:W-:-:S04]  /*6d10*/  FFMA R235, R251, R238, R235 ;  /* 0x000000eefbeb7223 */ /* 0x010fc800000000eb */
[----:B--2---:R-:W-:Y:S02]  /*6d20*/  FFMA R235, R250, R240, R235 ;  /* 0x000000f0faeb7223 */ /* 0x004fe400000000eb */
[----:B------:R-:W2:Y:S02]  /*6d30*/  LDL R250, [R1+0x100] ;  /* 0x0001000001fa7983 */ /* 0x000ea40000100800 */
[----:B---3--:R-:W-:Y:S02]  /*6d40*/  FFMA R235, R133, R242, R235 ;  /* 0x000000f285eb7223 */ /* 0x008fe400000000eb */
[----:B------:R-:W3:Y:S02]  /*6d50*/  LDL R133, [R1+0xfc] ;  /* 0x0000fc0001857983 */ /* 0x000ee40000100800 */
[----:B------:R-:W-:Y:S02]  /*6d60*/  FFMA R235, R132, R244, R235 ;  /* 0x000000f484eb7223 */ /* 0x000fe400000000eb */
[----:B------:R-:W4:Y:S02]  /*6d70*/  LDL R132, [R1+0xf8] ;  /* 0x0000f80001847983 */ /* 0x000f240000100800 */
[----:B------:R-:W-:-:S02]  /*6d80*/  FFMA R235, R131, R246, R235 ;  /* 0x000000f683eb7223 */ /* 0x000fc400000000eb */
[----:B------:R-:W4:Y:S02]  /*6d90*/  LDL R131, [R1+0xf4] ;  /* 0x0000f40001837983 */ /* 0x000f240000100800 */
[----:B------:R-:W-:Y:S02]  /*6da0*/  FFMA R235, R130, R248, R235 ;  /* 0x000000f882eb7223 */ /* 0x000fe400000000eb */
[----:B------:R-:W4:Y:S02]  /*6db0*/  LDL R130, [R1+0xf0] ;  /* 0x0000f00001827983 */ /* 0x000f240000100800 */
[----:B------:R-:W-:Y:S01]  /*6dc0*/  FFMA R235, R0, R126, R235 ;  /* 0x0000007e00eb7223 */ /* 0x000fe200000000eb */
[--C-:B------:R-:W-:Y:S01]  /*6dd0*/  IMAD.WIDE.U32 R126, R74, 0x4, R124.reuse ;  /* 0x000000044a7e7825 */ /* 0x100fe200078e007c */
[----:B------:R-:W4:Y:S04]  /*6de0*/  LDL R0, [R1+0xec] ;  /* 0x0000ec0001007983 */ /* 0x000f280000100800 */
[----:B------:R0:W5:Y:S02]  /*6df0*/  LDG.E.CONSTANT R236, desc[UR4][R126.64] ;  /* 0x000000047eec7981 */ /* 0x000164000c1e9900 */
[----:B0-----:R-:W-:-:S05]  /*6e00*/  IMAD.WIDE.U32 R126, R75, 0x4, R124 ;  /* 0x000000044b7e7825 */ /* 0x001fca00078e007c */
[----:B------:R0:W2:Y:S02]  /*6e10*/  LDG.E.CONSTANT R238, desc[UR4][R126.64] ;  /* 0x000000047eee7981 */ /* 0x0000a4000c1e9900 */
[----:B0-----:R-:W-:-:S05]  /*6e20*/  IMAD.WIDE.U32 R126, R76, 0x4, R124 ;  /* 0x000000044c7e7825 */ /* 0x001fca00078e007c */
[----:B------:R0:W3:Y:S02]  /*6e30*/  LDG.E.CONSTANT R242, desc[UR4][R126.64] ;  /* 0x000000047ef27981 */ /* 0x0000e4000c1e9900 */
[----:B0-----:R-:W-:-:S05]  /*6e40*/  IMAD.WIDE.U32 R126, R77, 0x4, R124 ;  /* 0x000000044d7e7825 */ /* 0x001fca00078e007c */
[----:B------:R0:W4:Y:S02]  /*6e50*/  LDG.E.CONSTANT R240, desc[UR4][R126.64] ;  /* 0x000000047ef07981 */ /* 0x000124000c1e9900 */
[----:B0-----:R-:W-:-:S05]  /*6e60*/  IMAD.WIDE.U32 R126, R78, 0x4, R124 ;  /* 0x000000044e7e7825 */ /* 0x001fca00078e007c */
[----:B------:R0:W4:Y:S02]  /*6e70*/  LDG.E.CONSTANT R244, desc[UR4][R126.64] ;  /* 0x000000047ef47981 */ /* 0x000124000c1e9900 */
[----:B0-----:R-:W-:-:S05]  /*6e80*/  IMAD.WIDE.U32 R126, R79, 0x4, R124 ;  /* 0x000000044f7e7825 */ /* 0x001fca00078e007c */
[----:B------:R0:W4:Y:S02]  /*6e90*/  LDG.E.CONSTANT R246, desc[UR4][R126.64] ;  /* 0x000000047ef67981 */ /* 0x000124000c1e9900 */
[----:B0-----:R-:W-:-:S05]  /*6ea0*/  IMAD.WIDE.U32 R126, R80, 0x4, R124 ;  /* 0x00000004507e7825 */ /* 0x001fca00078e007c */
[----:B------:R0:W4:Y:S02]  /*6eb0*/  LDG.E.CONSTANT R248, desc[UR4][R126.64] ;  /* 0x000000047ef87981 */ /* 0x000124000c1e9900 */
[----:B0-----:R-:W-:-:S05]  /*6ec0*/  IMAD.WIDE.U32 R126, R81, 0x4, R124 ;  /* 0x00000004517e7825 */ /* 0x001fca00078e007c */
[----:B------:R0:W4:Y:S04]  /*6ed0*/  LDG.E.CONSTANT R251, desc[UR4][R126.64] ;  /* 0x000000047efb7981 */ /* 0x000128000c1e9900 */
[----:B------:R-:W5:Y:S02]  /*6ee0*/  LDL R127, [R1+0x108] ;  /* 0x00010800017f7983 */ /* 0x000f640000100800 */
[----:B-----5:R-:W-:-:S04]  /*6ef0*/  FFMA R235, R127, R236, R235 ;  /* 0x000000ec7feb7223 */ /* 0x020fc800000000eb */
[----:B--2---:R-:W-:Y:S01]  /*6f00*/  FFMA R235, R252, R238, R235 ;  /* 0x000000eefceb7223 */ /* 0x004fe200000000eb */
[----:B0-----:R-:W-:Y:S01]  /*6f10*/  IMAD.WIDE.U32 R126, R82, 0x4, R124 ;  /* 0x00000004527e7825 */ /* 0x001fe200078e007c */
[----:B------:R-:W2:Y:S03]  /*6f20*/  LDL R252, [R1+0xe4] ;  /* 0x0000e40001fc7983 */ /* 0x000ea60000100800 */
[----:B---3--:R-:W-:Y:S01]  /*6f30*/  FFMA R242, R250, R242, R235 ;  /* 0x000000f2faf27223 */ /* 0x008fe200000000eb */
[----:B------:R0:W3:Y:S03]  /*6f40*/  LDG.E.CONSTANT R238, desc[UR4][R126.64] ;  /* 0x000000047eee7981 */ /* 0x0000e6000c1e9900 */
[----:B----4-:R-:W-:Y:S01]  /*6f50*/  FFMA R240, R133, R240, R242 ;  /* 0x000000f085f07223 */ /* 0x010fe200000000f2 */
[----:B------:R-:W4:Y:S03]  /*6f60*/  LDL R250, [R1+0xe0] ;  /* 0x0000e00001fa7983 */ /* 0x000f260000100800 */
[----:B------:R-:W-:Y:S01]  /*6f70*/  FFMA R240, R132, R244, R240 ;  /* 0x000000f484f07223 */ /* 0x000fe200000000f0 */
[----:B------:R-:W5:Y:S01]  /*6f80*/  LDL R133, [R1+0xdc] ;  /* 0x0000dc0001857983 */ /* 0x000f620000100800 */
[----:B0-----:R-:W-:-:S04]  /*6f90*/  IMAD.WIDE.U32 R126, R83, 0x4, R124 ;  /* 0x00000004537e7825 */ /* 0x001fc800078e007c */
[----:B------:R-:W-:Y:S01]  /*6fa0*/  FFMA R240, R131, R246, R240 ;  /* 0x000000f683f07223 */ /* 0x000fe200000000f0 */
[----:B------:R-:W5:Y:S04]  /*6fb0*/  LDL R132, [R1+0xd8] ;  /* 0x0000d80001847983 */ /* 0x000f680000100800 */
[----:B------:R0:W2:Y:S01]  /*6fc0*/  LDG.E.CONSTANT R236, desc[UR4][R126.64] ;  /* 0x000000047eec7981 */ /* 0x0000a2000c1e9900 */
[----:B------:R-:W-:-:S03]  /*6fd0*/  FFMA R235, R130, R248, R240 ;  /* 0x000000f882eb7223 */ /* 0x000fc600000000f0 */
[----:B------:R-:W5:Y:S01]  /*6fe0*/  LDL R131, [R1+0xd4] ;  /* 0x0000d40001837983 */ /* 0x000f620000100800 */
[----:B0-----:R-:W-:-:S03]  /*6ff0*/  IMAD.WIDE.U32 R126, R84, 0x4, R124 ;  /* 0x00000004547e7825 */ /* 0x001fc600078e007c */
[----:B------:R-:W5:Y:S04]  /*7000*/  LDL R130, [R1+0xd0] ;  /* 0x0000d00001827983 */ /* 0x000f680000100800 */
[----:B------:R0:W4:Y:S02]  /*7010*/  LDG.E.CONSTANT R240, desc[UR4][R126.64] ;  /* 0x000000047ef07981 */ /* 0x000124000c1e9900 */
[----:B0-----:R-:W-:-:S05]  /*7020*/  IMAD.WIDE.U32 R126, R85, 0x4, R124 ;  /* 0x00000004557e7825 */ /* 0x001fca00078e007c */
[----:B------:R0:W5:Y:S02]  /*7030*/  LDG.E.CONSTANT R242, desc[UR4][R126.64] ;  /* 0x000000047ef27981 */ /* 0x000164000c1e9900 */
[----:B0-----:R-:W-:-:S05]  /*7040*/  IMAD.WIDE.U32 R126, R86, 0x4, R124 ;  /* 0x00000004567e7825 */ /* 0x001fca00078e007c */
[----:B------:R0:W5:Y:S02]  /*7050*/  LDG.E.CONSTANT R244, desc[UR4][R126.64] ;  /* 0x000000047ef47981 */ /* 0x000164000c1e9900 */
[----:B0-----:R-:W-:-:S05]  /*7060*/  IMAD.WIDE.U32 R126, R87, 0x4, R124 ;  /* 0x00000004577e7825 */ /* 0x001fca00078e007c */
[----:B------:R0:W5:Y:S02]  /*7070*/  LDG.E.CONSTANT R246, desc[UR4][R126.64] ;  /* 0x000000047ef67981 */ /* 0x000164000c1e9900 */
[----:B0-----:R-:W-:-:S05]  /*7080*/  IMAD.WIDE.U32 R126, R88, 0x4, R124 ;  /* 0x00000004587e7825 */ /* 0x001fca00078e007c */
[----:B------:R0:W5:Y:S01]  /*7090*/  LDG.E.CONSTANT R248, desc[UR4][R126.64] ;  /* 0x000000047ef87981 */ /* 0x000162000c1e9900 */
[----:B------:R-:W-:-:S03]  /*70a0*/  FFMA R235, R0, R251, R235 ;  /* 0x000000fb00eb7223 */ /* 0x000fc600000000eb */
[----:B------:R-:W5:Y:S01]  /*70b0*/  LDL R0, [R1+0xcc] ;  /* 0x0000cc0001007983 */ /* 0x000f620000100800 */
[----:B0-----:R-:W-:-:S05]  /*70c0*/  IMAD.WIDE.U32 R126, R89, 0x4, R124 ;  /* 0x00000004597e7825 */ /* 0x001fca00078e007c */
[----:B------:R0:W5:Y:S04]  /*70d0*/  LDG.E.CONSTANT R251, desc[UR4][R126.64] ;  /* 0x000000047efb7981 */ /* 0x000168000c1e9900 */
[----:B------:R-:W3:Y:S02]  /*70e0*/  LDL R127, [R1+0xe8] ;  /* 0x0000e800017f7983 */ /* 0x000ee40000100800 */
[----:B---3--:R-:W-:-:S04]  /*70f0*/  FFMA R238, R127, R238, R235 ;  /* 0x000000ee7fee7223 */ /* 0x008fc800000000eb */
[----:B--2---:R-:W-:Y:S01]  /*7100*/  FFMA R236, R252, R236, R238 ;  /* 0x000000ecfcec7223 */ /* 0x004fe200000000ee */
[----:B0-----:R-:W-:Y:S01]  /*7110*/  IMAD.WIDE.U32 R126, R90, 0x4, R124 ;  /* 0x000000045a7e7825 */ /* 0x001fe200078e007c */
[----:B------:R-:W2:Y:S03]  /*7120*/  LDL R252, [R1+0xc4] ;  /* 0x0000c40001fc7983 */ /* 0x000ea60000100800 */
[----:B----4-:R-:W-:Y:S01]  /*7130*/  FFMA R236, R250, R240, R236 ;  /* 0x000000f0faec7223 */ /* 0x010fe200000000ec */
[----:B------:R0:W3:Y:S03]  /*7140*/  LDG.E.CONSTANT R235, desc[UR4][R126.64] ;  /* 0x000000047eeb7981 */ /* 0x0000e6000c1e9900 */
[----:B-----5:R-:W-:Y:S01]  /*7150*/  FFMA R236, R133, R242, R236 ;  /* 0x000000f285ec7223 */ /* 0x020fe200000000ec */
[----:B------:R-:W4:Y:S03]  /*7160*/  LDL R250, [R1+0xc0] ;  /* 0x0000c00001fa7983 */ /* 0x000f260000100800 */
[----:B------:R-:W-:Y:S01]  /*7170*/  FFMA R236, R132, R244, R236 ;  /* 0x000000f484ec7223 */ /* 0x000fe200000000ec */
[----:B------:R-:W5:Y:S03]  /*7180*/  LDL R133, [R1+0xbc] ;  /* 0x0000bc0001857983 */ /* 0x000f660000100800 */
[----:B------:R-:W-:Y:S01]  /*7190*/  FFMA R236, R131, R246, R236 ;  /* 0x000000f683ec7223 */ /* 0x000fe200000000ec */
[----:B0-----:R-:W-:Y:S01]  /*71a0*/  IMAD.WIDE.U32 R126, R91, 0x4, R124 ;  /* 0x000000045b7e7825 */ /* 0x001fe200078e007c */
[----:B------:R-:W5:Y:S03]  /*71b0*/  LDL R132, [R1+0xb8] ;  /* 0x0000b80001847983 */ /* 0x000f660000100800 */
[----:B------:R-:W-:Y:S01]  /*71c0*/  FFMA R236, R130, R248, R236 ;  /* 0x000000f882ec7223 */ /* 0x000fe200000000ec */
[----:B------:R-:W5:Y:S03]  /*71d0*/  LDL R131, [R1+0xb4] ;  /* 0x0000b40001837983 */ /* 0x000f660000100800 */
[----:B------:R-:W-:-:S02]  /*71e0*/  FFMA R238, R0, R251, R236 ;  /* 0x000000fb00ee7223 */ /* 0x000fc400000000ec */
[----:B------:R0:W2:Y:S04]  /*71f0*/  LDG.E.CONSTANT R236, desc[UR4][R126.64] ;  /* 0x000000047eec7981 */ /* 0x0000a8000c1e9900 */
[----:B------:R-:W5:Y:S04]  /*7200*/  LDL R130, [R1+0xb0] ;  /* 0x0000b00001827983 */ /* 0x000f680000100800 */
[----:B------:R-:W5:Y:S01]  /*7210*/  LDL R0, [R1+0xac] ;  /* 0x0000ac0001007983 */ /* 0x000f620000100800 */
[----:B0-----:R-:W-:-:S05]  /*7220*/  IMAD.WIDE.U32 R126, R92, 0x4, R124 ;  /* 0x000000045c7e7825 */ /* 0x001fca00078e007c */
        /* <DEDUP_REMOVED lines=8> */
[----:B------:R0:W5:Y:S02]  /*72b0*/  LDG.E.CONSTANT R248, desc[UR4][R126.64] ;  /* 0x000000047ef87981 */ /* 0x000164000c1e9900 */
        /* <DEDUP_REMOVED lines=67> */
[----:B---3--:R-:W-:Y:S01]  /*76f0*/  FFMA R238, R127, R235, R238 ;  /* 0x000000eb7fee7223 */ /* 0x008fe200000000ee */
[----:B0-----:R-:W-:-:S04]  /*7700*/  IMAD.WIDE.U32 R126, R114, 0x4, R124 ;  /* 0x00000004727e7825 */ /* 0x001fc800078e007c */
[----:B--2---:R-:W-:Y:S01]  /*7710*/  FFMA R236, R252, R236, R238 ;  /* 0x000000ecfcec7223 */ /* 0x004fe200000000ee */
[----:B------:R0:W2:Y:S03]  /*7720*/  LDG.E.CONSTANT R235, desc[UR4][R126.64] ;  /* 0x000000047eeb7981 */ /* 0x0000a6000c1e9900 */
[----:B----4-:R-:W-:Y:S02]  /*7730*/  FFMA R236, R250, R240, R236 ;  /* 0x000000f0faec7223 */ /* 0x010fe400000000ec */
[----:B------:R-:W2:Y:S04]  /*7740*/  LDL R250, [R1+0x68] ;  /* 0x0000680001fa7983 */ /* 0x000ea80000100800 */
[----:B------:R-:W3:Y:S01]  /*7750*/  LDL R252, [R1+0x64] ;  /* 0x0000640001fc7983 */ /* 0x000ee20000100800 */
[----:B0-----:R-:W-:-:S05]  /*7760*/  IMAD.WIDE.U32 R126, R115, 0x4, R124 ;  /* 0x00000004737e7825 */ /* 0x001fca00078e007c */
[----:B------:R0:W3:Y:S01]  /*7770*/  LDG.E.CONSTANT R238, desc[UR4][R126.64] ;  /* 0x000000047eee7981 */ /* 0x0000e2000c1e9900 */
[----:B-----5:R-:W-:-:S03]  /*7780*/  FFMA R236, R133, R242, R236 ;  /* 0x000000f285ec7223 */ /* 0x020fc600000000ec */
[----:B------:R-:W4:Y:S01]  /*7790*/  LDL R133, [R1+0x58] ;  /* 0x0000580001857983 */ /* 0x000f220000100800 */
[----:B------:R-:W-:-:S03]  /*77a0*/  FFMA R236, R132, R244, R236 ;  /* 0x000000f484ec7223 */ /* 0x000fc600000000ec */
[----:B------:R-:W5:Y:S01]  /*77b0*/  LDL R132, [R1+0x54] ;  /* 0x0000540001847983 */ /* 0x000f620000100800 */
[----:B------:R-:W-:Y:S01]  /*77c0*/  FFMA R236, R131, R246, R236 ;  /* 0x000000f683ec7223 */ /* 0x000fe200000000ec */
[----:B0-----:R-:W-:Y:S02]  /*77d0*/  IMAD.WIDE.U32 R126, R116, 0x4, R124 ;  /* 0x00000004747e7825 */ /* 0x001fe400078e007c */
[----:B------:R-:W5:Y:S02]  /*77e0*/  LDL R131, [R1+0x50] ;  /* 0x0000500001837983 */ /* 0x000f640000100800 */
[----:B------:R-:W-:Y:S02]  /*77f0*/  FFMA R236, R130, R248, R236 ;  /* 0x000000f882ec7223 */ /* 0x000fe400000000ec */
[----:B------:R0:W4:Y:S02]  /*7800*/  LDG.E.CONSTANT R240, desc[UR4][R126.64] ;  /* 0x000000047ef07981 */ /* 0x000124000c1e9900 */
[----:B------:R-:W-:-:S02]  /*7810*/  FFMA R236, R0, R251, R236 ;  /* 0x000000fb00ec7223 */ /* 0x000fc400000000ec */
[----:B------:R-:W5:Y:S04]  /*7820*/  LDL R251, [R1+0x5c] ;  /* 0x00005c0001fb7983 */ /* 0x000f680000100800 */
[----:B------:R-:W5:Y:S01]  /*7830*/  LDL R130, [R1+0x4c] ;  /* 0x00004c0001827983 */ /* 0x000f620000100800 */
[----:B0-----:R-:W-:-:S03]  /*7840*/  IMAD.WIDE.U32 R126, R117, 0x4, R124 ;  /* 0x00000004757e7825 */ /* 0x001fc600078e007c */
[----:B------:R-:W5:Y:S04]  /*7850*/  LDL R0, [R1+0x48] ;  /* 0x0000480001007983 */ /* 0x000f680000100800 */
[----:B------:R0:W5:Y:S02]  /*7860*/  LDG.E.CONSTANT R242, desc[UR4][R126.64] ;  /* 0x000000047ef27981 */ /* 0x000164000c1e9900 */
[----:B0-----:R-:W-:-:S05]  /*7870*/  IMAD.WIDE.U32 R126, R118, 0x4, R124 ;  /* 0x00000004767e7825 */ /* 0x001fca00078e007c */
[----:B------:R0:W5:Y:S02]  /*7880*/  LDG.E.CONSTANT R244, desc[UR4][R126.64] ;  /* 0x000000047ef47981 */ /* 0x000164000c1e9900 */
[----:B0-----:R-:W-:-:S05]  /*7890*/  IMAD.WIDE.U32 R126, R119, 0x4, R124 ;  /* 0x00000004777e7825 */ /* 0x001fca00078e007c */
[----:B------:R0:W5:Y:S02]  /*78a0*/  LDG.E.CONSTANT R246, desc[UR4][R126.64] ;  /* 0x000000047ef67981 */ /* 0x000164000c1e9900 */
[----:B0-----:R-:W-:-:S05]  /*78b0*/  IMAD.WIDE.U32 R126, R120, 0x4, R124 ;  /* 0x00000004787e7825 */ /* 0x001fca00078e007c */
[----:B------:R0:W5:Y:S02]  /*78c0*/  LDG.E.CONSTANT R248, desc[UR4][R126.64] ;  /* 0x000000047ef87981 */ /* 0x000164000c1e9900 */
[----:B0-----:R-:W-:-:S04]  /*78d0*/  IMAD.WIDE.U32 R126, R121, 0x4, R124 ;  /* 0x00000004797e7825 */ /* 0x001fc800078e007c */
[----:B------:R-:W-:Y:S02]  /*78e0*/  IMAD.WIDE.U32 R124, R122, 0x4, R124 ;  /* 0x000000047a7c7825 */ /* 0x000fe400078e007c */
[----:B------:R-:W5:Y:S04]  /*78f0*/  LDG.E.CONSTANT R126, desc[UR4][R126.64] ;  /* 0x000000047e7e7981 */ /* 0x000f68000c1e9900 */
[----:B------:R0:W5:Y:S02]  /*7900*/  LDG.E.CONSTANT R127, desc[UR4][R124.64] ;  /* 0x000000047c7f7981 */ /* 0x000164000c1e9900 */
[----:B0-----:R-:W0:Y:S02]  /*7910*/  LDC.64 R124, c[0x0][0x3a0] ;  /* 0x0000e800ff7c7b82 */ /* 0x001e240000000a00 */
[----:B0-----:R-:W-:-:S04]  /*7920*/  IMAD.WIDE.U32 R124, R123, 0x4, R124 ;  /* 0x000000047b7c7825 */ /* 0x001fc800078e007c */
[----:B--2---:R-:W-:Y:S02]  /*7930*/  FFMA R236, R250, R235, R236 ;  /* 0x000000ebfaec7223 */ /* 0x004fe400000000ec */
[----:B------:R-:W2:Y:S04]  /*7940*/  LDL.LU R250, [R1+0x260] ;  /* 0x0002600001fa7983 */ /* 0x000ea80000300800 */
[----:B------:R-:W2:Y:S01]  /*7950*/  LDG.E.CONSTANT R235, desc[UR4][R124.64+0x1fc] ;  /* 0x0001fc047ceb7981 */ /* 0x000ea2000c1e9900 */
[----:B---3--:R-:W-:-:S03]  /*7960*/  FFMA R236, R252, R238, R236 ;  /* 0x000000eefcec7223 */ /* 0x008fc600000000ec */
[----:B------:R-:W3:Y:S04]  /*7970*/  LDL.LU R252, [R1+0x25c] ;  /* 0x00025c0001fc7983 */ /* 0x000ee80000300800 */
[----:B------:R-:W4:Y:S02]  /*7980*/  LDL R238, [R1+0x60] ;  /* 0x0000600001ee7983 */ /* 0x000f240000100800 */
[----:B----4-:R-:W-:-:S04]  /*7990*/  FFMA R236, R238, R240, R236 ;  /* 0x000000f0eeec7223 */ /* 0x010fc800000000ec */
[----:B-----5:R-:W-:-:S04]  /*79a0*/  FFMA R236, R251, R242, R236 ;  /* 0x000000f2fbec7223 */ /* 0x020fc800000000ec */
[----:B------:R-:W-:Y:S01]  /*79b0*/  FFMA R236, R133, R244, R236 ;  /* 0x000000f485ec7223 */ /* 0x000fe200000000ec */
[----:B------:R-:W-:Y:S01]  /*79c0*/  MOV R242, 0x3f800000 ;  /* 0x3f80000000f27802 */ /* 0x000fe20000000f00 */
[----:B------:R-:W4:Y:S02]  /*79d0*/  LDG.E.CONSTANT R244, desc[UR4][R124.64+0x18] ;  /* 0x000018047cf47981 */ /* 0x000f24000c1e9900 */
[----:B------:R-:W-:Y:S02]  /*79e0*/  FFMA R236, R132, R246, R236 ;  /* 0x000000f684ec7223 */ /* 0x000fe400000000ec */
[----:B------:R-:W5:Y:S02]  /*79f0*/  LDG.E.CONSTANT R246, desc[UR4][R124.64+0x1c] ;  /* 0x00001c047cf67981 */ /* 0x000f64000c1e9900 */
[----:B------:R-:W-:Y:S02]  /*7a00*/  FFMA R236, R131, R248, R236 ;  /* 0x000000f883ec7223 */ /* 0x000fe400000000ec */
[----:B------:R-:W3:Y:S02]  /*7a10*/  LDG.E.CONSTANT R248, desc[UR4][R124.64+0x20] ;  /* 0x000020047cf87981 */ /* 0x000ee4000c1e9900 */
[----:B------:R-:W-:-:S02]  /*7a20*/  FFMA R126, R130, R126, R236 ;  /* 0x0000007e827e7223 */ /* 0x000fc400000000ec */
[----:B------:R-:W3:Y:S02]  /*7a30*/  LDL.LU R130, [R1] ;  /* 0x0000000001827983 */ /* 0x000ee40000300800 */
[----:B------:R-:W-:Y:S02]  /*7a40*/  FFMA R127, R0, R127, R126 ;  /* 0x0000007f007f7223 */ /* 0x000fe4000000007e */
[----:B------:R-:W3:Y:S02]  /*7a50*/  LDL.LU R251, [R1+0xc] ;  /* 0x00000c0001fb7983 */ /* 0x000ee40000300800 */
[C---:B------:R-:W-:Y:S02]  /*7a60*/  FMUL R126, R127.reuse, 0.044714998453855514526 ;  /* 0x3d3727137f7e7820 */ /* 0x040fe40000400000 */
[----:B------:R-:W3:Y:S02]  /*7a70*/  LDL.LU R133, [R1+0x10] ;  /* 0x0000100001857983 */ /* 0x000ee40000300800 */
[----:B------:R-:W-:-:S02]  /*7a80*/  FMUL R126, R127, R126 ;  /* 0x0000007e7f7e7220 */ /* 0x000fc40000400000 */
[----:B------:R-:W3:Y:S02]  /*7a90*/  LDL.LU R132, [R1+0x14] ;  /* 0x0000140001847983 */ /* 0x000ee40000300800 */
[----:B------:R-:W-:Y:S02]  /*7aa0*/  FFMA R126, R127, R126, R127 ;  /* 0x0000007e7f7e7223 */ /* 0x000fe4000000007f */
[----:B------:R-:W3:Y:S02]  /*7ab0*/  LDL.LU R131, [R1+0x18] ;  /* 0x0000180001837983 */ /* 0x000ee40000300800 */
[----:B------:R-:W-:Y:S02]  /*7ac0*/  FMUL R236, R126, 0.79788458347320556641 ;  /* 0x3f4c422a7eec7820 */ /* 0x000fe40000400000 */
[----:B------:R-:W3:Y:S02]  /*7ad0*/  LDL.LU R0, [R1+0x1c] ;  /* 0x00001c0001007983 */ /* 0x000ee40000300800 */
[----:B------:R-:W-:-:S06]  /*7ae0*/  FMUL R126, |R236|, 2.8853900432586669922 ;  /* 0x4038aa3bec7e7820 */ /* 0x000fcc0000400200 */
[----:B------:R-:W0:Y:S01]  /*7af0*/  MUFU.EX2 R126, R126 ;  /* 0x0000007e007e7308 */ /* 0x000e220000000800 */
[----:B------:R-:W-:Y:S01]  /*7b00*/  FMUL R238, R236, R236 ;  /* 0x000000ececee7220 */ /* 0x000fe20000400000 */
[----:B0-----:R-:W-:-:S06]  /*7b10*/  FADD R126, R126, 1 ;  /* 0x3f8000007e7e7421 */ /* 0x001fcc0000000000 */
[----:B------:R0:W1:Y:S02]  /*7b20*/  MUFU.RCP R240, R126 ;  /* 0x0000007e00f07308 */ /* 0x0000640000001000 */
[----:B0-----:R-:W-:Y:S01]  /*7b30*/  HFMA2 R126, -RZ, RZ, 1.125, -9232 ;  /* 0x3c80f082ff7e7431 */ /* 0x001fe200000001ff */
[C---:B------:R-:W-:Y:S02]  /*7b40*/  FSETP.GE.AND P1, PT, |R236|.reuse, 0.60000002384185791016, PT ;  /* 0x3f19999aec00780b */ /* 0x040fe40003f26200 */
[----:B------:R-:W-:Y:S02]  /*7b50*/  FSETP.GE.AND P0, PT, |R236|, 9.010913848876953125, PT ;  /* 0x41102cb4ec00780b */ /* 0x000fe40003f06200 */
[----:B------:R-:W-:Y:S01]  /*7b60*/  FFMA R126, R238, R126, -0.052303962409496307373 ;  /* 0xbd563caeee7e7423 */ /* 0x000fe2000000007e */
[----:B-1----:R-:W-:Y:S02]  /*7b70*/  FFMA R240, R240, -2, R242 ;  /* 0xc0000000f0f07823 */ /* 0x002fe400000000f2 */
[----:B------:R-:W4:Y:S01]  /*7b80*/  LDG.E.CONSTANT R242, desc[UR4][R124.64+0x14] ;  /* 0x000014047cf27981 */ /* 0x000f22000c1e9900 */
[----:B------:R-:W-:-:S04]  /*7b90*/  FFMA R126, R238, R126, 0.1331529766321182251 ;  /* 0x3e085941ee7e7423 */ /* 0x000fc8000000007e */
[----:B------:R-:W-:Y:S01]  /*7ba0*/  FFMA R126, R238, R126, -0.33332768082618713379 ;  /* 0xbeaaa9edee7e7423 */ /* 0x000fe2000000007e */
[----:B------:R-:W-:-:S03]  /*7bb0*/  FSEL R240, R240, 1, !P0 ;  /* 0x3f800000f0f07808 */ /* 0x000fc60004000000 */
[----:B------:R-:W-:Y:S01]  /*7bc0*/  FFMA R126, R238, R126, RZ ;  /* 0x0000007eee7e7223 */ /* 0x000fe200000000ff */
[--C-:B------:R-:W-:Y:S01]  /*7bd0*/  LOP3.LUT R240, R240, 0x80000000, R236.reuse, 0xb8, !PT ;  /* 0x80000000f0f07812 */ /* 0x100fe200078eb8ec */
[----:B------:R-:W5:Y:S02]  /*7be0*/  LDG.E.CONSTANT R238, desc[UR4][R124.64+0xc] ;  /* 0x00000c047cee7981 */ /* 0x000f64000c1e9900 */
[----:B------:R-:W-:Y:S01]  /*7bf0*/  @!P1 FFMA R240, R236, R126, R236 ;  /* 0x0000007eecf09223 */ /* 0x000fe200000000ec */
[----:B------:R-:W-:Y:S01]  /*7c00*/  FMUL R126, R127, 0.5 ;  /* 0x3f0000007f7e7820 */ /* 0x000fe20000400000 */
[----:B------:R-:W3:Y:S02]  /*7c10*/  LDG.E.CONSTANT R236, desc[UR4][R124.64+0x8] ;  /* 0x000008047cec7981 */ /* 0x000ee4000c1e9900 */
[----:B------:R-:W-:Y:S02]  /*7c20*/  FADD R240, R240, 1 ;  /* 0x3f800000f0f07421 */ /* 0x000fe40000000000 */
[----:B------:R-:W4:Y:S02]  /*7c30*/  LDG.E.CONSTANT R127, desc[UR4][R124.64] ;  /* 0x000000047c7f7981 */ /* 0x000f24000c1e9900 */
[----:B------:R-:W-:-:S02]  /*7c40*/  FMUL R126, R126, R240 ;  /* 0x000000f07e7e7220 */ /* 0x000fc40000400000 */
[----:B------:R-:W5:Y:S02]  /*7c50*/  LDG.E.CONSTANT R240, desc[UR4][R124.64+0x10] ;  /* 0x000010047cf07981 */ /* 0x000f64000c1e9900 */
[C---:B--2---:R-:W-:Y:S02]  /*7c60*/  FFMA R134, R126.reuse, R235, R134 ;  /* 0x000000eb7e867223 */ /* 0x044fe40000000086 */
[----:B------:R-:W2:Y:S01]  /*7c70*/  LDG.E.CONSTANT R235, desc[UR4][R124.64+0x4] ;  /* 0x000004047ceb7981 */ /* 0x000ea2000c1e9900 */
[----:B----4-:R-:W-:-:S03]  /*7c80*/  FFMA R135, R126, R127, R135 ;  /* 0x0000007f7e877223 */ /* 0x010fc60000000087 */
[----:B------:R-:W4:Y:S01]  /*7c90*/  LDG.E.CONSTANT R127, desc[UR4][R124.64+0x24] ;  /* 0x000024047c7f7981 */ /* 0x000f22000c1e9900 */
[----:B--2---:R-:W-:-:S03]  /*7ca0*/  FFMA R136, R126, R235, R136 ;  /* 0x000000eb7e887223 */ /* 0x004fc60000000088 */
[----:B------:R-:W2:Y:S01]  /*7cb0*/  LDG.E.CONSTANT R235, desc[UR4][R124.64+0x28] ;  /* 0x000028047ceb7981 */ /* 0x000ea2000c1e9900 */
[C---:B---3--:R-:W-:Y:S01]  /*7cc0*/  FFMA R137, R126.reuse, R236, R137 ;  /* 0x000000ec7e897223 */ /* 0x048fe20000000089 */
[C---:B-----5:R-:W-:Y:S01]  /*7cd0*/  FFMA R138, R126.reuse, R238, R138 ;  /* 0x000000ee7e8a7223 */ /* 0x060fe2000000008a */
[C---:B------:R-:W-:Y:S01]  /*7ce0*/  FFMA R139, R126.reuse, R240, R139 ;  /* 0x000000f07e8b7223 */ /* 0x040fe2000000008b */
[----:B------:R-:W3:Y:S01]  /*7cf0*/  LDG.E.CONSTANT R236, desc[UR4][R124.64+0x2c] ;  /* 0x00002c047cec7981 */ /* 0x000ee2000c1e9900 */
[C---:B------:R-:W-:Y:S01]  /*7d00*/  FFMA R142, R126.reuse, R246, R142 ;  /* 0x000000f67e8e7223 */ /* 0x040fe2000000008e */
[C---:B------:R-:W-:Y:S02]  /*7d10*/  FFMA R140, R126.reuse, R242, R140 ;  /* 0x000000f27e8c7223 */ /* 0x040fe4000000008c */
[----:B------:R-:W5:Y:S04]  /*7d20*/  LDG.E.CONSTANT R238, desc[UR4][R124.64+0x30] ;  /* 0x000030047cee7981 */ /* 0x000f68000c1e9900 */
[----:B------:R-:W5:Y:S01]  /*7d30*/  LDG.E.CONSTANT R240, desc[UR4][R124.64+0x34] ;  /* 0x000034047cf07981 */ /* 0x000f62000c1e9900 */
[----:B------:R-:W-:-:S03]  /*7d40*/  FFMA R141, R126, R244, R141 ;  /* 0x000000f47e8d7223 */ /* 0x000fc6000000008d */
[----:B------:R-:W5:Y:S04]  /*7d50*/  LDG.E.CONSTANT R246, desc[UR4][R124.64+0x40] ;  /* 0x000040047cf67981 */ /* 0x000f68000c1e9900 */
[----:B------:R-:W5:Y:S04]  /*7d60*/  LDG.E.CONSTANT R242, desc[UR4][R124.64+0x38] ;  /* 0x000038047cf27981 */ /* 0x000f68000c1e9900 */
[----:B------:R-:W5:Y:S01]  /*7d70*/  LDG.E.CONSTANT R244, desc[UR4][R124.64+0x3c] ;  /* 0x00003c047cf47981 */ /* 0x000f62000c1e9900 */
[----:B------:R-:W-:-:S03]  /*7d80*/  FFMA R143, R126, R248, R143 ;  /* 0x000000f87e8f7223 */ /* 0x000fc6000000008f */
[----:B------:R-:W5:Y:S01]  /*7d90*/  LDG.E.CONSTANT R248, desc[UR4][R124.64+0x44] ;  /* 0x000044047cf87981 */ /* 0x000f62000c1e9900 */
[----:B----4-:R-:W-:-:S03]  /*7da0*/  FFMA R144, R126, R127, R144 ;  /* 0x0000007f7e907223 */ /* 0x010fc60000000090 */
[----:B------:R-:W4:Y:S01]  /*7db0*/  LDG.E.CONSTANT R127, desc[UR4][R124.64+0x48] ;  /* 0x000048047c7f7981 */ /* 0x000f22000c1e9900 */
[----:B--2---:R-:W-:-:S03]  /*7dc0*/  FFMA R145, R126, R235, R145 ;  /* 0x000000eb7e917223 */ /* 0x004fc60000000091 */
[----:B------:R-:W2:Y:S01]  /*7dd0*/  LDG.E.CONSTANT R235, desc[UR4][R124.64+0x4c] ;  /* 0x00004c047ceb7981 */ /* 0x000ea2000c1e9900 */
[----:B---3--:R-:W-:-:S03]  /*7de0*/  FFMA R146, R126, R236, R146 ;  /* 0x000000ec7e927223 */ /* 0x008fc60000000092 */
[----:B------:R-:W3:Y:S01]  /*7df0*/  LDG.E.CONSTANT R236, desc[UR4][R124.64+0x50] ;  /* 0x000050047cec7981 */ /* 0x000ee2000c1e9900 */
[----:B-----5:R-:W-:-:S03]  /*7e00*/  FFMA R147, R126, R238, R147 ;  /* 0x000000ee7e937223 */ /* 0x020fc60000000093 */
[----:B------:R-:W5:Y:S01]  /*7e10*/  LDG.E.CONSTANT R238, desc[UR4][R124.64+0x54] ;  /* 0x000054047cee7981 */ /* 0x000f62000c1e9900 */
[----:B------:R-:W-:-:S03]  /*7e20*/  FFMA R148, R126, R240, R148 ;  /* 0x000000f07e947223 */ /* 0x000fc60000000094 */
        /* <DEDUP_REMOVED lines=180> */
[----:B------:R-:W3:Y:S01]  /*8970*/  LDG.E.CONSTANT R240, desc[UR4][R124.64+0x1c0] ;  /* 0x0001c0047cf07981 */ /* 0x000ee2000c1e9900 */
        /* <DEDUP_REMOVED lines=9> */
[----:B------:R-:W4:Y:S01]  /*8a10*/  LDL.LU R127, [R1+0x8] ;  /* 0x00000800017f7983 */ /* 0x000f220000300800 */
[----:B--2---:R-:W-:-:S05]  /*8a20*/  FFMA R130, R126, R235, R130 ;  /* 0x000000eb7e827223 */ /* 0x004fca0000000082 */
[----:B------:R0:W-:Y:S04]  /*8a30*/  STL [R1], R130 ;  /* 0x0000008201007387 */ /* 0x0001e80000100800 */
[----:B0-----:R-:W2:Y:S04]  /*8a40*/  LDL.LU R130, [R1+0x258] ;  /* 0x0002580001827983 */ /* 0x001ea80000300800 */
[----:B------:R-:W2:Y:S01]  /*8a50*/  LDL.LU R235, [R1+0x4] ;  /* 0x0000040001eb7983 */ /* 0x000ea20000300800 */
[C---:B---3--:R-:W-:Y:S01]  /*8a60*/  FFMA R251, R126.reuse, R240, R251 ;  /* 0x000000f07efb7223 */ /* 0x048fe200000000fb */
[C---:B-----5:R-:W-:Y:S01]  /*8a70*/  FFMA R131, R126.reuse, R246, R131 ;  /* 0x000000f67e837223 */ /* 0x060fe20000000083 */
[C---:B------:R-:W-:Y:S01]  /*8a80*/  FFMA R133, R126.reuse, R242, R133 ;  /* 0x000000f27e857223 */ /* 0x040fe20000000085 */
[----:B------:R-:W3:Y:S01]  /*8a90*/  LDG.E.CONSTANT R240, desc[UR4][R124.64+0x1e4] ;  /* 0x0001e4047cf07981 */ /* 0x000ee2000c1e9900 */
[----:B------:R-:W-:-:S03]  /*8aa0*/  FFMA R132, R126, R244, R132 ;  /* 0x000000f47e847223 */ /* 0x000fc60000000084 */
[----:B------:R-:W5:Y:S01]  /*8ab0*/  LDG.E.CONSTANT R242, desc[UR4][R124.64+0x1e8] ;  /* 0x0001e8047cf27981 */ /* 0x000f62000c1e9900 */
[----:B------:R-:W-:-:S03]  /*8ac0*/  FFMA R0, R126, R248, R0 ;  /* 0x000000f87e007223 */ /* 0x000fc60000000000 */
[----:B------:R-:W3:Y:S04]  /*8ad0*/  LDG.E.CONSTANT R244, desc[UR4][R124.64+0x1ec] ;  /* 0x0001ec047cf47981 */ /* 0x000ee8000c1e9900 */
[----:B------:R-:W5:Y:S04]  /*8ae0*/  LDG.E.CONSTANT R246, desc[UR4][R124.64+0x1f0] ;  /* 0x0001f0047cf67981 */ /* 0x000f68000c1e9900 */
[----:B------:R-:W3:Y:S01]  /*8af0*/  LDG.E.CONSTANT R248, desc[UR4][R124.64+0x1f4] ;  /* 0x0001f4047cf87981 */ /* 0x000ee2000c1e9900 */
[----:B----4-:R-:W-:-:S03]  /*8b00*/  FFMA R127, R126, R238, R127 ;  /* 0x000000ee7e7f7223 */ /* 0x010fc6000000007f */
[----:B------:R-:W4:Y:S01]  /*8b10*/  LDG.E.CONSTANT R238, desc[UR4][R124.64+0x1e0] ;  /* 0x0001e0047cee7981 */ /* 0x000f22000c1e9900 */
[----:B--2---:R-:W-:-:S03]  /*8b20*/  FFMA R235, R126, R236, R235 ;  /* 0x000000ec7eeb7223 */ /* 0x004fc600000000eb */
[----:B------:R-:W2:Y:S04]  /*8b30*/  LDG.E.CONSTANT R236, desc[UR4][R124.64+0x1dc] ;  /* 0x0001dc047cec7981 */ /* 0x000ea8000c1e9900 */
[----:B------:R-:W-:Y:S04]  /*8b40*/  STL [R1+0x4], R235 ;  /* 0x000004eb01007387 */ /* 0x000fe80000100800 */
[----:B------:R0:W-:Y:S04]  /*8b50*/  STL [R1+0x8], R127 ;  /* 0x0000087f01007387 */ /* 0x0001e80000100800 */
[----:B------:R-:W-:Y:S04]  /*8b60*/  STL [R1+0xc], R251 ;  /* 0x00000cfb01007387 */ /* 0x000fe80000100800 */
[----:B------:R1:W-:Y:S04]  /*8b70*/  STL [R1+0x18], R131 ;  /* 0x0000188301007387 */ /* 0x0003e80000100800 */
[----:B------:R-:W-:Y:S04]  /*8b80*/  STL [R1+0x10], R133 ;  /* 0x0000108501007387 */ /* 0x000fe80000100800 */
[----:B0-----:R-:W5:Y:S04]  /*8b90*/  LDG.E.CONSTANT R127, desc[UR4][R124.64+0x1d4] ;  /* 0x0001d4047c7f7981 */ /* 0x001f68000c1e9900 */
[----:B-1----:R-:W5:Y:S04]  /*8ba0*/  LDL.LU R131, [R1+0x20] ;  /* 0x0000200001837983 */ /* 0x002f680000300800 */
[----:B------:R0:W-:Y:S04]  /*8bb0*/  STL [R1+0x14], R132 ;  /* 0x0000148401007387 */ /* 0x0001e80000100800 */
[----:B------:R-:W3:Y:S04]  /*8bc0*/  LDG.E.CONSTANT R235, desc[UR4][R124.64+0x1d8] ;  /* 0x0001d8047ceb7981 */ /* 0x000ee8000c1e9900 */
[----:B0-----:R-:W3:Y:S04]  /*8bd0*/  LDL.LU R132, [R1+0x24] ;  /* 0x0000240001847983 */ /* 0x001ee80000300800 */
[----:B------:R-:W2:Y:S04]  /*8be0*/  LDL.LU R133, [R1+0x28] ;  /* 0x0000280001857983 */ /* 0x000ea80000300800 */
[----:B------:R0:W-:Y:S04]  /*8bf0*/  STL [R1+0x1c], R0 ;  /* 0x00001c0001007387 */ /* 0x0001e80000100800 */
[----:B------:R1:W4:Y:S04]  /*8c00*/  LDG.E.CONSTANT R124, desc[UR4][R124.64+0x1f8] ;  /* 0x0001f8047c7c7981 */ /* 0x000328000c1e9900 */
[----:B0-----:R-:W4:Y:S04]  /*8c10*/  LDL.LU R0, [R1+0x2c] ;  /* 0x00002c0001007983 */ /* 0x001f280000300800 */
[----:B------:R-:W4:Y:S04]  /*8c20*/  LDL.LU R251, [R1+0x44] ;  /* 0x0000440001fb7983 */ /* 0x000f280000300800 */
[----:B------:R-:W1:Y:S01]  /*8c30*/  LDL.LU R125, [R1+0x40] ;  /* 0x00004000017d7983 */ /* 0x000e620000300800 */
[----:B-----5:R-:W-:-:S05]  /*8c40*/  FFMA R131, R126, R127, R131 ;  /* 0x0000007f7e837223 */ /* 0x020fca0000000083 */
[----:B------:R0:W-:Y:S01]  /*8c50*/  STL [R1+0x20], R131 ;  /* 0x0000208301007387 */ /* 0x0001e20000100800 */
[----:B---3--:R-:W-:-:S03]  /*8c60*/  FFMA R132, R126, R235, R132 ;  /* 0x000000eb7e847223 */ /* 0x008fc60000000084 */
[----:B0-----:R-:W3:Y:S01]  /*8c70*/  LDL.LU R131, [R1+0x254] ;  /* 0x0002540001837983 */ /* 0x001ee20000300800 */
[----:B--2---:R-:W-:-:S03]  /*8c80*/  FFMA R133, R126, R236, R133 ;  /* 0x000000ec7e857223 */ /* 0x004fc60000000085 */
[----:B------:R-:W2:Y:S04]  /*8c90*/  LDL.LU R127, [R1+0x3c] ;  /* 0x00003c00017f7983 */ /* 0x000ea80000300800 */
[----:B------:R0:W-:Y:S01]  /*8ca0*/  STL [R1+0x24], R132 ;  /* 0x0000248401007387 */ /* 0x0001e20000100800 */
[----:B----4-:R-:W-:-:S03]  /*8cb0*/  FFMA R0, R126, R238, R0 ;  /* 0x000000ee7e007223 */ /* 0x010fc60000000000 */
[----:B0-----:R-:W4:Y:S04]  /*8cc0*/  LDL.LU R132, [R1+0x250] ;  /* 0x0002500001847983 */ /* 0x001f280000300800 */
[----:B------:R-:W5:Y:S04]  /*8cd0*/  LDL.LU R235, [R1+0x38] ;  /* 0x0000380001eb7983 */ /* 0x000f680000300800 */
[----:B------:R0:W-:Y:S04]  /*8ce0*/  STL [R1+0x28], R133 ;  /* 0x0000288501007387 */ /* 0x0001e80000100800 */
[----:B0-----:R-:W3:Y:S04]  /*8cf0*/  LDL.LU R133, [R1+0x24c] ;  /* 0x00024c0001857983 */ /* 0x001ee80000300800 */
[----:B------:R-:W4:Y:S04]  /*8d00*/  LDL.LU R236, [R1+0x34] ;  /* 0x0000340001ec7983 */ /* 0x000f280000300800 */
[----:B------:R0:W-:Y:S04]  /*8d10*/  STL [R1+0x2c], R0 ;  /* 0x00002c0001007387 */ /* 0x0001e80000100800 */
[----:B0-----:R-:W3:Y:S04]  /*8d20*/  LDL.LU R0, [R1+0x248] ;  /* 0x0002480001007983 */ /* 0x001ee80000300800 */
[----:B------:R-:W3:Y:S01]  /*8d30*/  LDL.LU R238, [R1+0x30] ;  /* 0x0000300001ee7983 */ /* 0x000ee20000300800 */
[C---:B-1----:R-:W-:Y:S01]  /*8d40*/  FFMA R125, R126.reuse, R248, R125 ;  /* 0x000000f87e7d7223 */ /* 0x042fe2000000007d */
[----:B------:R-:W-:Y:S01]  /*8d50*/  FFMA R251, R126, R124, R251 ;  /* 0x0000007c7efb7223 */ /* 0x000fe200000000fb */
[----:B------:R-:W-:Y:S01]  /*8d60*/  UIADD3 UR6, UP0, UPT, UR6, 0x4, URZ ;  /* 0x0000000406067890 */ /* 0x000fe2000ff1e0ff */
[----:B------:R-:W-:-:S03]  /*8d70*/  IADD3 R130, PT, PT, R130, 0x1, RZ ;  /* 0x0000000182827810 */ /* 0x000fc60007ffe0ff */
[----:B------:R-:W-:Y:S01]  /*8d80*/  UIADD3.X UR7, UPT, UPT, URZ, UR7, URZ, UP0, !UPT ;  /* 0x00000007ff077290 */ /* 0x000fe200087fe4ff */
[----:B------:R-:W-:Y:S02]  /*8d90*/  IADD3 R129, PT, PT, R129, 0x1, RZ ;  /* 0x0000000181817810 */ /* 0x000fe40007ffe0ff */
[----:B------:R-:W-:Y:S02]  /*8da0*/  IADD3 R128, PT, PT, R128, 0x1, RZ ;  /* 0x0000000180807810 */ /* 0x000fe40007ffe0ff */
[----:B------:R-:W-:Y:S02]  /*8db0*/  IADD3 R2, PT, PT, R2, 0x1, RZ ;  /* 0x0000000102027810 */ /* 0x000fe40007ffe0ff */
[----:B------:R-:W-:Y:S02]  /*8dc0*/  IADD3 R3, PT, PT, R3, 0x1, RZ ;  /* 0x0000000103037810 */ /* 0x000fe40007ffe0ff */
[----:B------:R-:W-:Y:S02]  /*8dd0*/  IADD3 R4, PT, PT, R4, 0x1, RZ ;  /* 0x0000000104047810 */ /* 0x000fe40007ffe0ff */
[----:B------:R-:W-:-:S02]  /*8de0*/  IADD3 R5, PT, PT, R5, 0x1, RZ ;  /* 0x0000000105057810 */ /* 0x000fc40007ffe0ff */
        /* <DEDUP_REMOVED lines=99> */
[----:B------:R-:W-:Y:S01]  /*9420*/  IADD3 R105, PT, PT, R105, 0x1, RZ ;  /* 0x0000000169697810 */ /* 0x000fe20007ffe0ff */
[C---:B--2---:R-:W-:Y:S01]  /*9430*/  FFMA R127, R126.reuse, R246, R127 ;  /* 0x000000f67e7f7223 */ /* 0x044fe2000000007f */
[C---:B-----5:R-:W-:Y:S01]  /*9440*/  FFMA R235, R126.reuse, R244, R235 ;  /* 0x000000f47eeb7223 */ /* 0x060fe200000000eb */
[C---:B----4-:R-:W-:Y:S01]  /*9450*/  FFMA R236, R126.reuse, R242, R236 ;  /* 0x000000f27eec7223 */ /* 0x050fe200000000ec */
[----:B---3--:R-:W-:-:S05]  /*9460*/  FFMA R238, R126, R240, R238 ;  /* 0x000000f07eee7223 */ /* 0x008fca00000000ee */
[----:B------:R0:W-:Y:S04]  /*9470*/  STL [R1+0x30], R238 ;  /* 0x000030ee01007387 */ /* 0x0001e80000100800 */
[----:B------:R0:W-:Y:S04]  /*9480*/  STL [R1+0x34], R236 ;  /* 0x000034ec01007387 */ /* 0x0001e80000100800 */
[----:B------:R0:W-:Y:S01]  /*9490*/  STL [R1+0x38], R235 ;  /* 0x000038eb01007387 */ /* 0x0001e20000100800 */
[----:B------:R-:W-:-:S03]  /*94a0*/  IADD3 R0, PT, PT, R0, 0x1, RZ ;  /* 0x0000000100007810 */ /* 0x000fc60007ffe0ff */
[----:B------:R0:W-:Y:S04]  /*94b0*/  STL [R1+0x3c], R127 ;  /* 0x00003c7f01007387 */ /* 0x0001e80000100800 */
[----:B------:R0:W-:Y:S04]  /*94c0*/  STL [R1+0x40], R125 ;  /* 0x0000407d01007387 */ /* 0x0001e80000100800 */
[----:B------:R0:W-:Y:S01]  /*94d0*/  STL [R1+0x44], R251 ;  /* 0x000044fb01007387 */ /* 0x0001e20000100800 */
[----:B------:R-:W-:Y:S02]  /*94e0*/  ISETP.NE.AND P0, PT, R0, RZ, PT ;  /* 0x000000ff0000720c */ /* 0x000fe40003f05270 */
        /* <DEDUP_REMOVED lines=20> */
[----:B------:R-:W-:Y:S01]  /*9630*/  IADD3 R123, PT, PT, R123, 0x80, RZ ;  /* 0x000000807b7b7810 */ /* 0x000fe20007ffe0ff */
[----:B0-----:R-:W-:Y:S06]  /*9640*/  @P0 BRA `(.L_x_7) ;  /* 0xffffffc000b40947 */ /* 0x001fec000383ffff */
.L_x_6:
[----:B------:R-:W3:Y:S04]  /*9650*/  LDL.LU R127, [R1+0x244] ;  /* 0x00024400017f7983 */ /* 0x000ee80000300800 */
[----:B------:R-:W4:Y:S04]  /*9660*/  LDL.LU R126, [R1+0x240] ;  /* 0x00024000017e7983 */ /* 0x000f280000300800 */
[----:B------:R-:W5:Y:S04]  /*9670*/  LDL.LU R125, [R1+0x238] ;  /* 0x00023800017d7983 */ /* 0x000f680000300800 */
[----:B------:R-:W5:Y:S01]  /*9680*/  LDL.LU R124, [R1+0x23c] ;  /* 0x00023c00017c7983 */ /* 0x000f620000300800 */
[----:B------:R-:W0:Y:S03]  /*9690*/  S2UR UR6, SR_CTAID.X ;  /* 0x00000000000679c3 */ /* 0x000e260000002500 */
[----:B------:R-:W5:Y:S04]  /*96a0*/  LDL.LU R107, [R1+0x234] ;  /* 0x00023400016b7983 */ /* 0x000f680000300800 */
[----:B------:R-:W5:Y:S01]  /*96b0*/  LDL.LU R108, [R1+0x230] ;  /* 0x00023000016c7983 */ /* 0x000f620000300800 */
[----:B--2---:R-:W0:Y:S03]  /*96c0*/  LDC R0, c[0x0][0x360] ;  /* 0x0000d800ff007b82 */ /* 0x004e260000000800 */
[----:B------:R-:W2:Y:S04]  /*96d0*/  LDL.LU R109, [R1+0x22c] ;  /* 0x00022c00016d7983 */ /* 0x000ea80000300800 */
        /* <DEDUP_REMOVED lines=23> */
[----:B------:R-:W2:Y:S01]  /*9850*/  LDL.LU R235, [R1+0x1cc] ;  /* 0x0001cc0001eb7983 */ /* 0x000ea20000300800 */
[----:B------:R-:W0:Y:S02]  /*9860*/  S2R R2, SR_TID.X ;  /* 0x0000000000027919 */ /* 0x000e240000002100 */
[----:B0-----:R-:W-:-:S02]  /*9870*/  IMAD R0, R0, UR6, R2 ;  /* 0x0000000600007c24 */ /* 0x001fc4000f8e0202 */
[----:B------:R-:W0:Y:S03]  /*9880*/  LDC.64 R2, c[0x0][0x3a8] ;  /* 0x0000ea00ff027b82 */ /* 0x000e260000000a00 */
[----:B------:R-:W-:-:S05]  /*9890*/  SHF.L.U32 R0, R0, 0x7, RZ ;  /* 0x0000000700007819 */ /* 0x000fca00000006ff */
[----:B0-----:R-:W-:-:S04]  /*98a0*/  IMAD.WIDE R2, R0, 0x4, R2 ;  /* 0x0000000400027825 */ /* 0x001fc800078e0202 */
[----:B---3--:R-:W-:Y:S02]  /*98b0*/  FADD R135, R127, R135 ;  /* 0x000000877f877221 */ /* 0x008fe40000000000 */
[----:B------:R-:W3:Y:S01]  /*98c0*/  LDL.LU R127, [R1+0x1c8] ;  /* 0x0001c800017f7983 */ /* 0x000ee20000300800 */
[----:B----4-:R-:W-:-:S03]  /*98d0*/  FADD R136, R126, R136 ;  /* 0x000000887e887221 */ /* 0x010fc60000000000 */
[----:B------:R-:W4:Y:S01]  /*98e0*/  LDL.LU R126, [R1+0x1c4] ;  /* 0x0001c400017e7983 */ /* 0x000f220000300800 */
[----:B-----5:R-:W-:-:S03]  /*98f0*/  FADD R137, R125, R137 ;  /* 0x000000897d897221 */ /* 0x020fc60000000000 */
[----:B------:R-:W5:Y:S01]  /*9900*/  LDL.LU R125, [R1+0x1c0] ;  /* 0x0001c000017d7983 */ /* 0x000f620000300800 */
[----:B------:R-:W-:-:S03]  /*9910*/  FADD R138, R124, R138 ;  /* 0x0000008a7c8a7221 */ /* 0x000fc60000000000 */
[----:B------:R-:W5:Y:S01]  /*9920*/  LDL.LU R124, [R1+0x1bc] ;  /* 0x0001bc00017c7983 */ /* 0x000f620000300800 */
[----:B------:R-:W-:-:S03]  /*9930*/  FADD R139, R107, R139 ;  /* 0x0000008b6b8b7221 */ /* 0x000fc60000000000 */
[----:B------:R-:W5:Y:S01]  /*9940*/  LDL.LU R107, [R1+0x1b8] ;  /* 0x0001b800016b7983 */ /* 0x000f620000300800 */
[----:B------:R-:W-:-:S03]  /*9950*/  FADD R5, R108, R140 ;  /* 0x0000008c6c057221 */ /* 0x000fc60000000000 */
[----:B------:R-:W5:Y:S01]  /*9960*/  LDL.LU R108, [R1+0x1b4] ;  /* 0x0001b400016c7983 */ /* 0x000f620000300800 */
[----:B--2---:R-:W-:-:S03]  /*9970*/  FADD R141, R109, R141 ;  /* 0x0000008d6d8d7221 */ /* 0x004fc60000000000 */
[----:B------:R-:W2:Y:S01]  /*9980*/  LDL.LU R109, [R1+0x1b0] ;  /* 0x0001b000016d7983 */ /* 0x000ea20000300800 */
[----:B------:R-:W-:-:S03]  /*9990*/  FADD R7, R110, R142 ;  /* 0x0000008e6e077221 */ /* 0x000fc60000000000 */
        /* <DEDUP_REMOVED lines=47> */
[----:B---3--:R-:W-:-:S03]  /*9c90*/  FADD R31, R127, R166 ;  /* 0x000000a67f1f7221 */ /* 0x008fc60000000000 */
        /* <DEDUP_REMOVED lines=68> */
[----:B------:R-:W4:Y:S04]  /*a0e0*/  LDL.LU R124, [R1+0xc4] ;  /* 0x0000c400017c7983 */ /* 0x000f280000300800 */
        /* <DEDUP_REMOVED lines=10> */
[----:B------:R-:W4:Y:S01]  /*a190*/  LDL.LU R101, [R1+0x98] ;  /* 0x0000980001657983 */ /* 0x000f220000300800 */
[----:B------:R-:W-:-:S03]  /*a1a0*/  FADD R201, R107, R201 ;  /* 0x000000c96bc97221 */ /* 0x000fc60000000000 */
[----:B------:R-:W4:Y:S04]  /*a1b0*/  LDL.LU R103, [R1+0x94] ;  /* 0x0000940001677983 */ /* 0x000f280000300800 */
[----:B------:R-:W4:Y:S01]  /*a1c0*/  LDL.LU R98, [R1] ;  /* 0x0000000001627983 */ /* 0x000f220000300800 */
[----:B--2---:R-:W-:-:S03]  /*a1d0*/  FADD R203, R109, R203 ;  /* 0x000000cb6dcb7221 */ /* 0x004fc60000000000 */
[----:B------:R-:W2:Y:S04]  /*a1e0*/  LDL.LU R105, [R1+0x90] ;  /* 0x0000900001697983 */ /* 0x000ea80000300800 */
[----:B------:R-:W2:Y:S01]  /*a1f0*/  LDL.LU R100, [R1+0x4] ;  /* 0x0000040001647983 */ /* 0x000ea20000300800 */
[----:B------:R-:W-:-:S03]  /*a200*/  FADD R205, R111, R205 ;  /* 0x000000cd6fcd7221 */ /* 0x000fc60000000000 */
[----:B------:R-:W2:Y:S04]  /*a210*/  LDL.LU R107, [R1+0x8c] ;  /* 0x00008c00016b7983 */ /* 0x000ea80000300800 */
        /* <DEDUP_REMOVED lines=24> */
[----:B------:R-:W2:Y:S04]  /*a3a0*/  LDL.LU R114, [R1+0x20] ;  /* 0x0000200001727983 */ /* 0x000ea80000300800 */
[----:B------:R-:W2:Y:S01]  /*a3b0*/  LDL.LU R121, [R1+0x70] ;  /* 0x0000700001797983 */ /* 0x000ea20000300800 */
[----:B------:R-:W-:-:S03]  /*a3c0*/  FADD R79, R120, R214 ;  /* 0x000000d6784f7221 */ /* 0x000fc60000000000 */
[----:B------:R-:W2:Y:S04]  /*a3d0*/  LDL.LU R116, [R1+0x24] ;  /* 0x0000240001747983 */ /* 0x000ea80000300800 */
[----:B------:R-:W2:Y:S01]  /*a3e0*/  LDL.LU R123, [R1+0x6c] ;  /* 0x00006c00017b7983 */ /* 0x000ea20000300800 */
[----:B------:R-:W-:-:S03]  /*a3f0*/  FADD R81, R122, R216 ;  /* 0x000000d87a517221 */ /* 0x000fc60000000000 */
[----:B------:R-:W2:Y:S01]  /*a400*/  LDL.LU R118, [R1+0x28] ;  /* 0x0000280001767983 */ /* 0x000ea20000300800 */
[----:B------:R-:W-:Y:S01]  /*a410*/  FADD R83, R133, R218 ;  /* 0x000000da85537221 */ /* 0x000fe20000000000 */
        /* <DEDUP_REMOVED lines=9> */
[----:B---3--:R-:W-:Y:S01]  /*a4b0*/  FADD R93, R127, R228 ;  /* 0x000000e47f5d7221 */ /* 0x008fe20000000000 */
[----:B-----5:R-:W-:-:S02]  /*a4c0*/  FADD R95, R125, R230 ;  /* 0x000000e67d5f7221 */ /* 0x020fc40000000000 */
[----:B------:R-:W3:Y:S04]  /*a4d0*/  LDL.LU R125, [R1+0x68] ;  /* 0x00006800017d7983 */ /* 0x000ee80000300800 */
[----:B------:R-:W5:Y:S04]  /*a4e0*/  LDL.LU R120, [R1+0x2c] ;  /* 0x00002c0001787983 */ /* 0x000f680000300800 */
[----:B------:R-:W5:Y:S04]  /*a4f0*/  LDL.LU R127, [R1+0x64] ;  /* 0x00006400017f7983 */ /* 0x000f680000300800 */
[----:B------:R-:W5:Y:S04]  /*a500*/  LDL.LU R122, [R1+0x30] ;  /* 0x00003000017a7983 */ /* 0x000f680000300800 */
[----:B------:R-:W5:Y:S04]  /*a510*/  LDL.LU R133, [R1+0x60] ;  /* 0x0000600001857983 */ /* 0x000f680000300800 */
[----:B------:R-:W5:Y:S04]  /*a520*/  LDL.LU R251, [R1+0x34] ;  /* 0x0000340001fb7983 */ /* 0x000f680000300800 */
[----:B------:R-:W5:Y:S04]  /*a530*/  LDL.LU R248, [R1+0x5c] ;  /* 0x00005c0001f87983 */ /* 0x000f680000300800 */
[----:B------:R-:W5:Y:S04]  /*a540*/  LDL.LU R246, [R1+0x38] ;  /* 0x0000380001f67983 */ /* 0x000f680000300800 */
[----:B------:R-:W5:Y:S04]  /*a550*/  LDL.LU R244, [R1+0x58] ;  /* 0x0000580001f47983 */ /* 0x000f680000300800 */
[----:B------:R-:W5:Y:S01]  /*a560*/  LDL.LU R242, [R1+0x3c] ;  /* 0x00003c0001f27983 */ /* 0x000f620000300800 */
[----:B----4-:R-:W-:-:S03]  /*a570*/  FADD R229, R126, R229 ;  /* 0x000000e57ee57221 */ /* 0x010fc60000000000 */
[----:B------:R-:W4:Y:S01]  /*a580*/  LDL.LU R235, [R1+0x54] ;  /* 0x0000540001eb7983 */ /* 0x000f220000300800 */
[----:B------:R-:W-:-:S03]  /*a590*/  FADD R231, R124, R231 ;  /* 0x000000e77ce77221 */ /* 0x000fc60000000000 */
[----:B------:R-:W4:Y:S04]  /*a5a0*/  LDL.LU R240, [R1+0x40] ;  /* 0x0000400001f07983 */ /* 0x000f280000300800 */
[----:B------:R-:W4:Y:S04]  /*a5b0*/  LDL.LU R238, [R1+0x50] ;  /* 0x0000500001ee7983 */ /* 0x000f280000300800 */
[----:B------:R-:W4:Y:S04]  /*a5c0*/  LDL.LU R236, [R1+0x44] ;  /* 0x0000440001ec7983 */ /* 0x000f280000300800 */
[----:B------:R-:W4:Y:S04]  /*a5d0*/  LDL.LU R126, [R1+0x4c] ;  /* 0x00004c00017e7983 */ /* 0x000f280000300800 */
[----:B------:R-:W4:Y:S01]  /*a5e0*/  LDL.LU R124, [R1+0x48] ;  /* 0x00004800017c7983 */ /* 0x000f220000300800 */
        /* <DEDUP_REMOVED lines=12> */
[----:B--2---:R-:W-:Y:S01]  /*a6b0*/  FADD R105, R105, R98 ;  /* 0x0000006269697221 */ /* 0x004fe20000000000 */
[----:B------:R-:W-:Y:S01]  /*a6c0*/  FADD R107, R107, R100 ;  /* 0x000000646b6b7221 */ /* 0x000fe20000000000 */
[----:B------:R-:W-:Y:S01]  /*a6d0*/  FADD R109, R109, R102 ;  /* 0x000000666d6d7221 */ /* 0x000fe20000000000 */
[----:B------:R-:W-:Y:S01]  /*a6e0*/  STG.E desc[UR4][R2.64], R135 ;  /* 0x0000008702007986 */ /* 0x000fe2000c101904 */
[----:B------:R-:W-:-:S03]  /*a6f0*/  FADD R111, R111, R104 ;  /* 0x000000686f6f7221 */ /* 0x000fc60000000000 */
        /* <DEDUP_REMOVED lines=12> */
[----:B------:R-:W-:Y:S04]  /*a7c0*/  STG.E desc[UR4][R2.64+0x1c], R7 ;  /* 0x00001c0702007986 */ /* 0x000fe8000c101904 */
        /* <DEDUP_REMOVED lines=40> */
[----:B------:R-:W-:Y:S01]  /*aa50*/  STG.E desc[UR4][R2.64+0xc0], R183 ;  /* 0x0000c0b702007986 */ /* 0x000fe2000c101904 */
[----:B---3--:R-:W-:-:S03]  /*aa60*/  FADD R125, R125, R118 ;  /* 0x000000767d7d7221 */ /* 0x008fc60000000000 */
[----:B------:R-:W-:Y:S01]  /*aa70*/  STG.E desc[UR4][R2.64+0xc4], R49 ;  /* 0x0000c43102007986 */ /* 0x000fe2000c101904 */
[----:B-----5:R-:W-:-:S03]  /*aa80*/  FADD R127, R127, R120 ;  /* 0x000000787f7f7221 */ /* 0x020fc60000000000 */
[----:B------:R-:W-:Y:S01]  /*aa90*/  STG.E desc[UR4][R2.64+0xc8], R185 ;  /* 0x0000c8b902007986 */ /* 0x000fe2000c101904 */
[----:B------:R-:W-:-:S03]  /*aaa0*/  FADD R129, R133, R122 ;  /* 0x0000007a85817221 */ /* 0x000fc60000000000 */
[----:B------:R-:W-:Y:S01]  /*aab0*/  STG.E desc[UR4][R2.64+0xcc], R51 ;  /* 0x0000cc3302007986 */ /* 0x000fe2000c101904 */
[----:B------:R-:W-:-:S03]  /*aac0*/  FADD R131, R248, R251 ;  /* 0x000000fbf8837221 */ /* 0x000fc60000000000 */
[----:B------:R-:W-:Y:S01]  /*aad0*/  STG.E desc[UR4][R2.64+0xd0], R187 ;  /* 0x0000d0bb02007986 */ /* 0x000fe2000c101904 */
[----:B------:R-:W-:-:S03]  /*aae0*/  FADD R133, R244, R246 ;  /* 0x000000f6f4857221 */ /* 0x000fc60000000000 */
[----:B------:R-:W-:Y:S01]  /*aaf0*/  STG.E desc[UR4][R2.64+0xd4], R53 ;  /* 0x0000d43502007986 */ /* 0x000fe2000c101904 */
[----:B----4-:R-:W-:-:S03]  /*ab00*/  FADD R235, R235, R242 ;  /* 0x000000f2ebeb7221 */ /* 0x010fc60000000000 */
[----:B------:R-:W-:Y:S01]  /*ab10*/  STG.E desc[UR4][R2.64+0xd8], R189 ;  /* 0x0000d8bd02007986 */ /* 0x000fe2000c101904 */
[----:B------:R-:W-:-:S03]  /*ab20*/  FADD R251, R238, R240 ;  /* 0x000000f0eefb7221 */ /* 0x000fc60000000000 */
[----:B------:R-:W-:Y:S01]  /*ab30*/  STG.E desc[UR4][R2.64+0xdc], R55 ;  /* 0x0000dc3702007986 */ /* 0x000fe2000c101904 */
[----:B------:R-:W-:Y:S01]  /*ab40*/  FADD R0, R126, R236 ;  /* 0x000000ec7e007221 */ /* 0x000fe20000000000 */
[----:B------:R-:W-:Y:S02]  /*ab50*/  FADD R134, R124, R134 ;  /* 0x000000867c867221 */ /* 0x000fe40000000000 */
        /* <DEDUP_REMOVED lines=72> */
[----:B------:R-:W-:Y:S05]  /*afe0*/  EXIT ;  /* 0x000000000000794d */ /* 0x000fea0003800000 */
        .weak           $__internal_0_$__cuda_sm20_rcp_rn_f32_slowpath
        .type           $__internal_0_$__cuda_sm20_rcp_rn_f32_slowpath,@function
        .size           $__internal_0_$__cuda_sm20_rcp_rn_f32_slowpath,(.L_x_60 - $__internal_0_$__cuda_sm20_rcp_rn_f32_slowpath)
$__internal_0_$__cuda_sm20_rcp_rn_f32_slowpath:
[----:B------:R-:W-:Y:S01]  /*aff0*/  SHF.L.U32 R126, R131, 0x1, RZ ;  /* 0x00000001837e7819 */ /* 0x000fe200000006ff */
[----:B------:R-:W-:Y:S03]  /*b000*/  BSSY.RECONVERGENT B1, `(.L_x_8) ;  /* 0x0000030000017945 */ /* 0x000fe60003800200 */
[----:B------:R-:W-:-:S04]  /*b010*/  SHF.R.U32.HI R136, RZ, 0x18, R126 ;  /* 0x00000018ff887819 */ /* 0x000fc8000001167e */
[----:B------:R-:W-:-:S13]  /*b020*/  ISETP.NE.U32.AND P0, PT, R136, RZ, PT ;  /* 0x000000ff8800720c */ /* 0x000fda0003f05070 */
[----:B------:R-:W-:Y:S05]  /*b030*/  @P0 BRA `(.L_x_9) ;  /* 0x0000000000280947 */ /* 0x000fea0003800000 */
[----:B------:R-:W-:-:S04]  /*b040*/  SHF.L.U32 R126, R131, 0x1, RZ ;  /* 0x00000001837e7819 */ /* 0x000fc800000006ff */
[----:B------:R-:W-:-:S13]  /*b050*/  ISETP.NE.AND P0, PT, R126, RZ, PT ;  /* 0x000000ff7e00720c */ /* 0x000fda0003f05270 */
[----:B------:R-:W-:Y:S01]  /*b060*/  @P0 FFMA R132, R131, 1.84467440737095516160e+19, RZ ;  /* 0x5f80000083840823 */ /* 0x000fe200000000ff */
[----:B------:R-:W-:Y:S08]  /*b070*/  @!P0 MUFU.RCP R127, R131 ;  /* 0x00000083007f8308 */ /* 0x000ff00000001000 */
[----:B------:R-:W0:Y:S02]  /*b080*/  @P0 MUFU.RCP R133, R132 ;  /* 0x0000008400850308 */ /* 0x000e240000001000 */
[----:B0-----:R-:W-:-:S04]  /*b090*/  @P0 FFMA R126, R132, R133, -1 ;  /* 0xbf800000847e0423 */ /* 0x001fc80000000085 */
[----:B------:R-:W-:-:S04]  /*b0a0*/  @P0 FADD.FTZ R126, -R126, -RZ ;  /* 0x800000ff7e7e0221 */ /* 0x000fc80000010100 */
[----:B------:R-:W-:-:S04]  /*b0b0*/  @P0 FFMA R126, R133, R126, R133 ;  /* 0x0000007e857e0223 */ /* 0x000fc80000000085 */
[----:B------:R-:W-:Y:S01]  /*b0c0*/  @P0 FFMA R127, R126, 1.84467440737095516160e+19, RZ ;  /* 0x5f8000007e7f0823 */ /* 0x000fe200000000ff */
[----:B------:R-:W-:Y:S06]  /*b0d0*/  BRA `(.L_x_10) ;  /* 0x0000000000887947 */ /* 0x000fec0003800000 */
.L_x_9:
[----:B------:R-:W-:-:S04]  /*b0e0*/  IADD3 R137, PT, PT, R136, -0xfd, RZ ;  /* 0xffffff0388897810 */ /* 0x000fc80007ffe0ff */
[----:B------:R-:W-:-:S13]  /*b0f0*/  ISETP.GT.U32.AND P0, PT, R137, 0x1, PT ;  /* 0x000000018900780c */ /* 0x000fda0003f04070 */
[----:B------:R-:W-:Y:S05]  /*b100*/  @P0 BRA `(.L_x_11) ;  /* 0x0000000000780947 */ /* 0x000fea0003800000 */
[----:B------:R-:W-:Y:S01]  /*b110*/  LOP3.LUT R126, R131, 0x7fffff, RZ, 0xc0, !PT ;  /* 0x007fffff837e7812 */ /* 0x000fe200078ec0ff */
[----:B------:R-:W-:-:S03]  /*b120*/  HFMA2 R134, -RZ, RZ, 0, 1.78813934326171875e-07 ;  /* 0x00000003ff867431 */ /* 0x000fc600000001ff */
[----:B------:R-:W-:-:S04]  /*b130*/  LOP3.LUT R126, R126, 0x3f800000, RZ, 0xfc, !PT ;  /* 0x3f8000007e7e7812 */ /* 0x000fc800078efcff */
[----:B------:R-:W0:Y:S01]  /*b140*/  MUFU.RCP R127, R126 ;  /* 0x0000007e007f7308 */ /* 0x000e220000001000 */
[----:B------:R-:W-:Y:S01]  /*b150*/  SHF.L.U32 R134, R134, R137, RZ ;  /* 0x0000008986867219 */ /* 0x000fe200000006ff */
[----:B0-----:R-:W-:-:S04]  /*b160*/  FFMA R132, R126, R127, -1 ;  /* 0xbf8000007e847423 */ /* 0x001fc8000000007f */
[----:B------:R-:W-:-:S04]  /*b170*/  FADD.FTZ R132, -R132, -RZ ;  /* 0x800000ff84847221 */ /* 0x000fc80000010100 */
[CCC-:B------:R-:W-:Y:S01]  /*b180*/  FFMA.RM R133, R127.reuse, R132.reuse, R127.reuse ;  /* 0x000000847f857223 */ /* 0x1c0fe2000000407f */
[----:B------:R-:W-:-:S04]  /*b190*/  FFMA.RP R132, R127, R132, R127 ;  /* 0x000000847f847223 */ /* 0x000fc8000000807f */
[C---:B------:R-:W-:Y:S02]  /*b1a0*/  LOP3.LUT R127, R133.reuse, 0x7fffff, RZ, 0xc0, !PT ;  /* 0x007fffff857f7812 */ /* 0x040fe400078ec0ff */
[----:B------:R-:W-:Y:S02]  /*b1b0*/  FSETP.NEU.FTZ.AND P0, PT, R133, R132, PT ;  /* 0x000000848500720b */ /* 0x000fe40003f1d000 */
[----:B------:R-:W-:Y:S02]  /*b1c0*/  LOP3.LUT R127, R127, 0x800000, RZ, 0xfc, !PT ;  /* 0x008000007f7f7812 */ /* 0x000fe400078efcff */
[----:B------:R-:W-:Y:S02]  /*b1d0*/  SEL R132, RZ, 0xffffffff, !P0 ;  /* 0xffffffffff847807 */ /* 0x000fe40004000000 */
[----:B------:R-:W-:Y:S02]  /*b1e0*/  LOP3.LUT R134, R134, R127, RZ, 0xc0, !PT ;  /* 0x0000007f86867212 */ /* 0x000fe400078ec0ff */
[----:B------:R-:W-:-:S02]  /*b1f0*/  IADD3 R132, PT, PT, -R132, RZ, RZ ;  /* 0x000000ff84847210 */ /* 0x000fc40007ffe1ff */
[-C--:B------:R-:W-:Y:S02]  /*b200*/  SHF.R.U32.HI R134, RZ, R137.reuse, R134 ;  /* 0x00000089ff867219 */ /* 0x080fe40000011686 */
[----:B------:R-:W-:Y:S02]  /*b210*/  LOP3.LUT P1, RZ, R132, R137, R127, 0xf8, !PT ;  /* 0x0000008984ff7212 */ /* 0x000fe4000782f87f */
[C---:B------:R-:W-:Y:S02]  /*b220*/  LOP3.LUT P0, RZ, R134.reuse, 0x1, RZ, 0xc0, !PT ;  /* 0x0000000186ff7812 */ /* 0x040fe4000780c0ff */
[----:B------:R-:W-:-:S04]  /*b230*/  LOP3.LUT P2, RZ, R134, 0x2, RZ, 0xc0, !PT ;  /* 0x0000000286ff7812 */ /* 0x000fc8000784c0ff */
[----:B------:R-:W-:Y:S02]  /*b240*/  PLOP3.LUT P0, PT, P0, P1, P2, 0xe0, 0x0 ;  /* 0x000000000000781c */ /* 0x000fe40000703c20 */
[----:B------:R-:W-:Y:S02]  /*b250*/  LOP3.LUT P1, RZ, R131, 0x7fffff, RZ, 0xc0, !PT ;  /* 0x007fffff83ff7812 */ /* 0x000fe4000782c0ff */
[----:B------:R-:W-:-:S04]  /*b260*/  SEL R126, RZ, 0x1, !P0 ;  /* 0x00000001ff7e7807 */ /* 0x000fc80004000000 */
[----:B------:R-:W-:-:S04]  /*b270*/  IADD3 R126, PT, PT, -R126, RZ, RZ ;  /* 0x000000ff7e7e7210 */ /* 0x000fc80007ffe1ff */
[----:B------:R-:W-:Y:S02]  /*b280*/  ISETP.GE.AND P0, PT, R126, RZ, PT ;  /* 0x000000ff7e00720c */ /* 0x000fe40003f06270 */
[----:B------:R-:W-:-:S04]  /*b290*/  IADD3 R126, PT, PT, R136, -0xfc, RZ ;  /* 0xffffff04887e7810 */ /* 0x000fc80007ffe0ff */
[----:B------:R-:W-:-:S07]  /*b2a0*/  SHF.R.U32.HI R126, RZ, R126, R127 ;  /* 0x0000007eff7e7219 */ /* 0x000fce000001167f */
[----:B------:R-:W-:-:S04]  /*b2b0*/  @!P0 IADD3 R126, PT, PT, R126, 0x1, RZ ;  /* 0x000000017e7e8810 */ /* 0x000fc80007ffe0ff */
[----:B------:R-:W-:-:S04]  /*b2c0*/  @!P1 SHF.L.U32 R126, R126, 0x1, RZ ;  /* 0x000000017e7e9819 */ /* 0x000fc800000006ff */
[----:B------:R-:W-:Y:S01]  /*b2d0*/  LOP3.LUT R127, R126, 0x80000000, R131, 0xf8, !PT ;  /* 0x800000007e7f7812 */ /* 0x000fe200078ef883 */
[----:B------:R-:W-:Y:S06]  /*b2e0*/  BRA `(.L_x_10) ;  /* 0x0000000000047947 */ /* 0x000fec0003800000 */
.L_x_11:
[----:B------:R0:W1:Y:S02]  /*b2f0*/  MUFU.RCP R127, R131 ;  /* 0x00000083007f7308 */ /* 0x0000640000001000 */
.L_x_10:
[----:B------:R-:W-:Y:S05]  /*b300*/  BSYNC.RECONVERGENT B1 ;  /* 0x0000000000017941 */ /* 0x000fea0003800200 */
.L_x_8:
[----:B01----:R-:W-:Y:S01]  /*b310*/  MOV R131, R127 ;  /* 0x0000007f00837202 */ /* 0x003fe20000000f00 */
[----:B------:R-:W-:Y:S01]  /*b320*/  HFMA2 R127, -RZ, RZ, 0, 0 ;  /* 0x00000000ff7f7431 */ /* 0x000fe200000001ff */
[----:B------:R-:W-:-:S04]  /*b330*/  MOV R126, R135 ;  /* 0x00000087007e7202 */ /* 0x000fc80000000f00 */
[----:B------:R-:W-:Y:S05]  /*b340*/  RET.REL.NODEC R126 `(_Z17traditional_layerPKfS0_S0_S0_S0_Pfiif) ;  /* 0xffffff4c7e2c7950 */ /* 0x000fea0003c3ffff */
.L_x_12:
[----:B------:R-:W-:-:S00]  /*b350*/  BRA `(.L_x_12) ;  /* 0xfffffffc00fc7947 */ /* 0x000fc0000383ffff */
[----:B------:R-:W-:-:S00]  /*b360*/  NOP ;  /* 0x0000000000007918 */ /* 0x000fc00000000000 */
        /* <DEDUP_REMOVED lines=9> */
.L_x_60:


//--------------------- .text._Z24attention_with_image_mlpPKfS0_S0_S0_S0_Pfiif --------------------------
	.section	.text._Z24attention_with_image_mlpPKfS0_S0_S0_S0_Pfiif,"ax",@progbits
	.align	128
        .global         _Z24attention_with_image_mlpPKfS0_S0_S0_S0_Pfiif
        .type           _Z24attention_with_image_mlpPKfS0_S0_S0_S0_Pfiif,@function
        .size           _Z24attention_with_image_mlpPKfS0_S0_S0_S0_Pfiif,(.L_x_61 - _Z24attention_with_image_mlpPKfS0_S0_S0_S0_Pfiif)
        .other          _Z24attention_with_image_mlpPKfS0_S0_S0_S0_Pfiif,@"STO_CUDA_ENTRY STV_DEFAULT"
_Z24attention_with_image_mlpPKfS0_S0_S0_S0_Pfiif:
.text._Z24attention_with_image_mlpPKfS0_S0_S0_S0_Pfiif:
        /* <DEDUP_REMOVED lines=16> */
[----:B------:R-:W-:Y:S01]  /*0100*/  HFMA2 R7, -RZ, RZ, 0, 0 ;  /* 0x00000000ff077431 */ /* 0x000fe200000001ff */
        /* <DEDUP_REMOVED lines=64> */
[----:B------:R-:W-:Y:S01]  /*0510*/  MOV R0, RZ ;  /* 0x000000ff00007202 */ /* 0x000fe20000000f00 */
        /* <DEDUP_REMOVED lines=149> */
[----:B------:R-:W-:-:S02]  /*0e70*/  MOV R239, RZ ;  /* 0x000000ff00ef7202 */ /* 0x000fc40000000f00 */
[----:B------:R-:W-:Y:S01]  /*0e80*/  MOV R241, 0xf149f2ca ;  /* 0xf149f2ca00f17802 */ /* 0x000fe20000000f00 */
[----:B------:R0:W-:Y:S02]  /*0e90*/  STL [R1+0x400], R146 ;  /* 0x0004009201007387 */ /* 0x0001e40000100800 */
[----:B01----:R-:W-:-:S07]  /*0ea0*/  MOV R146, RZ ;  /* 0x000000ff00927202 */ /* 0x003fce0000000f00 */
.L_x_15:
[----:B------:R-:W0:Y:S01]  /*0eb0*/  LDC.64 R4, c[0x0][0x388] ;  /* 0x0000e200ff047b82 */ /* 0x000e220000000a00 */
[----:B------:R-:W-:Y:S01]  /*0ec0*/  SHF.L.U32 R243, R239, 0x7, RZ ;  /* 0x00000007eff37819 */ /* 0x000fe200000006ff */
[----:B------:R1:W-:Y:S04]  /*0ed0*/  STL [R1+0x46c], R141 ;  /* 0x00046c8d01007387 */ /* 0x0003e80000100800 */
[----:B------:R2:W-:Y:S04]  /*0ee0*/  STL [R1+0x468], R7 ;  /* 0x0004680701007387 */ /* 0x0005e80000100800 */
[----:B------:R-:W3:Y:S04]  /*0ef0*/  LDL R250, [R1+0x434] ;  /* 0x0004340001fa7983 */ /* 0x000ee80000100800 */
[----:B-1----:R-:W4:Y:S04]  /*0f00*/  LDL R141, [R1+0x450] ;  /* 0x00045000018d7983 */ /* 0x002f280000100800 */
[----:B--2---:R-:W2:Y:S01]  /*0f10*/  LDL R7, [R1+0x44c] ;  /* 0x00044c0001077983 */ /* 0x004ea20000100800 */
[----:B0-----:R-:W-:-:S05]  /*0f20*/  IMAD.WIDE.U32 R4, R243, 0x4, R4 ;  /* 0x00000004f3047825 */ /* 0x001fca00078e0004 */
[----:B------:R-:W4:Y:S04]  /*0f30*/  LDG.E.CONSTANT R249, desc[UR6][R4.64] ;  /* 0x0000000604f97981 */ /* 0x000f28000c1e9900 */
[----:B------:R-:W2:Y:S04]  /*0f40*/  LDG.E.CONSTANT R248, desc[UR6][R4.64+0x4] ;  /* 0x0000040604f87981 */ /* 0x000ea8000c1e9900 */
[----:B------:R0:W-:Y:S04]  /*0f50*/  STL [R1+0x454], R6 ;  /* 0x0004540601007387 */ /* 0x0001e80000100800 */
[----:B------:R-:W3:Y:S04]  /*0f60*/  LDG.E.CONSTANT R247, desc[UR6][R4.64+0x8] ;  /* 0x0000080604f77981 */ /* 0x000ee8000c1e9900 */
[----:B------:R1:W-:Y:S04]  /*0f70*/  STL [R1+0x464], R142 ;  /* 0x0004648e01007387 */ /* 0x0003e80000100800 */
[----:B0-----:R-:W3:Y:S04]  /*0f80*/  LDL R6, [R1+0x448] ;  /* 0x0004480001067983 */ /* 0x001ee80000100800 */
[----:B------:R-:W3:Y:S04]  /*0f90*/  LDG.E.CONSTANT R246, desc[UR6][R4.64+0xc] ;  /* 0x00000c0604f67981 */ /* 0x000ee8000c1e9900 */
[----:B-1----:R-:W3:Y:S04]  /*0fa0*/  LDL R142, [R1+0x444] ;  /* 0x00044400018e7983 */ /* 0x002ee80000100800 */
        /* <DEDUP_REMOVED lines=8> */
[----:B------:R-:W3:Y:S04]  /*1030*/  LDG.E.CONSTANT R252, desc[UR6][R4.64+0x1c] ;  /* 0x00001c0604fc7981 */ /* 0x000ee8000c1e9900 */
[----:B0-----:R-:W3:Y:S04]  /*1040*/  LDL R145, [R1+0x438] ;  /* 0x0004380001917983 */ /* 0x001ee80000100800 */
[----:B------:R-:W3:Y:S01]  /*1050*/  LDG.E.CONSTANT R251, desc[UR6][R4.64+0x20] ;  /* 0x0000200604fb7981 */ /* 0x000ee2000c1e9900 */
[----:B----4-:R-:W-:-:S03]  /*1060*/  FFMA R249, R141, R249, RZ ;  /* 0x000000f98df97223 */ /* 0x010fc600000000ff */
[----:B------:R-:W4:Y:S01]  /*1070*/  LDL.LU R141, [R1+0x46c] ;  /* 0x00046c00018d7983 */ /* 0x000f220000300800 */
[----:B--2---:R-:W-:-:S03]  /*1080*/  FFMA R248, R7, R248, R249 ;  /* 0x000000f807f87223 */ /* 0x004fc600000000f9 */
[----:B------:R-:W2:Y:S04]  /*1090*/  LDG.E.CONSTANT R249, desc[UR6][R4.64+0x28] ;  /* 0x0000280604f97981 */ /* 0x000ea8000c1e9900 */
[----:B------:R-:W4:Y:S01]  /*10a0*/  LDL.LU R7, [R1+0x468] ;  /* 0x0004680001077983 */ /* 0x000f220000300800 */
[----:B---3--:R-:W-:-:S03]  /*10b0*/  FFMA R247, R6, R247, R248 ;  /* 0x000000f706f77223 */ /* 0x008fc600000000f8 */
[----:B------:R-:W3:Y:S04]  /*10c0*/  LDG.E.CONSTANT R248, desc[UR6][R4.64+0x2c] ;  /* 0x00002c0604f87981 */ /* 0x000ee8000c1e9900 */
[----:B------:R-:W4:Y:S01]  /*10d0*/  LDL R6, [R1+0x420] ;  /* 0x0004200001067983 */ /* 0x000f220000100800 */
[----:B------:R-:W-:-:S03]  /*10e0*/  FFMA R246, R142, R246, R247 ;  /* 0x000000f68ef67223 */ /* 0x000fc600000000f7 */
[----:B------:R-:W2:Y:S04]  /*10f0*/  LDL R142, [R1+0x430] ;  /* 0x00043000018e7983 */ /* 0x000ea80000100800 */
[----:B------:R-:W4:Y:S01]  /*1100*/  LDG.E.CONSTANT R247, desc[UR6][R4.64+0x30] ;  /* 0x0000300604f77981 */ /* 0x000f22000c1e9900 */
[----:B------:R-:W-:-:S03]  /*1110*/  FFMA R245, R143, R245, R246 ;  /* 0x000000f58ff57223 */ /* 0x000fc600000000f6 */
[----:B------:R-:W3:Y:S04]  /*1120*/  LDL R143, [R1+0x42c] ;  /* 0x00042c00018f7983 */ /* 0x000ee80000100800 */
[----:B------:R-:W4:Y:S01]  /*1130*/  LDG.E.CONSTANT R246, desc[UR6][R4.64+0x34] ;  /* 0x0000340604f67981 */ /* 0x000f22000c1e9900 */
[----:B------:R-:W-:-:S03]  /*1140*/  FFMA R244, R144, R244, R245 ;  /* 0x000000f490f47223 */ /* 0x000fc600000000f5 */
[----:B------:R-:W4:Y:S04]  /*1150*/  LDL R144, [R1+0x428] ;  /* 0x0004280001907983 */ /* 0x000f280000100800 */
[----:B------:R-:W4:Y:S01]  /*1160*/  LDG.E.CONSTANT R245, desc[UR6][R4.64+0x38] ;  /* 0x0000380604f57981 */ /* 0x000f22000c1e9900 */
[----:B------:R-:W-:-:S03]  /*1170*/  FFMA R242, R145, R242, R244 ;  /* 0x000000f291f27223 */ /* 0x000fc600000000f4 */
[----:B------:R-:W4:Y:S01]  /*1180*/  LDL R145, [R1+0x424] ;  /* 0x0004240001917983 */ /* 0x000f220000100800 */
[----:B------:R-:W-:-:S03]  /*1190*/  FFMA R252, R250, R252, R242 ;  /* 0x000000fcfafc7223 */ /* 0x000fc600000000f2 */
[----:B------:R-:W3:Y:S04]  /*11a0*/  LDG.E.CONSTANT R250, desc[UR6][R4.64+0x24] ;  /* 0x0000240604fa7981 */ /* 0x000ee8000c1e9900 */
[----:B------:R-:W4:Y:S04]  /*11b0*/  LDG.E.CONSTANT R244, desc[UR6][R4.64+0x3c] ;  /* 0x00003c0604f47981 */ /* 0x000f28000c1e9900 */
[----:B------:R-:W4:Y:S01]  /*11c0*/  LDG.E.CONSTANT R242, desc[UR6][R4.64+0x40] ;  /* 0x0000400604f27981 */ /* 0x000f22000c1e9900 */
[----:B--2---:R-:W-:-:S03]  /*11d0*/  FFMA R252, R142, R251, R252 ;  /* 0x000000fb8efc7223 */ /* 0x004fc600000000fc */
[----:B------:R-:W2:Y:S04]  /*11e0*/  LDG.E.CONSTANT R251, desc[UR6][R4.64+0x44] ;  /* 0x0000440604fb7981 */ /* 0x000ea8000c1e9900 */
[----:B------:R-:W2:Y:S01]  /*11f0*/  LDL.LU R142, [R1+0x464] ;  /* 0x00046400018e7983 */ /* 0x000ea20000300800 */
[----:B---3--:R-:W-:-:S03]  /*1200*/  FFMA R250, R143, R250, R252 ;  /* 0x000000fa8ffa7223 */ /* 0x008fc600000000fc */
[----:B------:R-:W3:Y:S01]  /*1210*/  LDL R252, [R1+0x410] ;  /* 0x0004100001fc7983 */ /* 0x000ee20000100800 */
[----:B----4-:R-:W-:-:S03]  /*1220*/  FFMA R249, R144, R249, R250 ;  /* 0x000000f990f97223 */ /* 0x010fc600000000fa */
[----:B------:R-:W4:Y:S01]  /*1230*/  LDL R250, [R1+0x414] ;  /* 0x0004140001fa7983 */ /* 0x000f220000100800 */
[----:B------:R-:W-:-:S03]  /*1240*/  FFMA R248, R145, R248, R249 ;  /* 0x000000f891f87223 */ /* 0x000fc600000000f9 */
[----:B------:R-:W2:Y:S01]  /*1250*/  LDL R249, [R1+0x418] ;  /* 0x0004180001f97983 */ /* 0x000ea20000100800 */
[----:B------:R-:W-:-:S03]  /*1260*/  FFMA R247, R6, R247, R248 ;  /* 0x000000f706f77223 */ /* 0x000fc600000000f8 */
[----:B------:R-:W3:Y:S04]  /*1270*/  LDL R248, [R1+0x41c] ;  /* 0x00041c0001f87983 */ /* 0x000ee80000100800 */
[----:B------:R-:W4:Y:S04]  /*1280*/  LDL R144, [R1+0x40c] ;  /* 0x00040c0001907983 */ /* 0x000f280000100800 */
[----:B------:R-:W4:Y:S04]  /*1290*/  LDL R145, [R1+0x408] ;  /* 0x0004080001917983 */ /* 0x000f280000100800 */
[----:B------:R-:W4:Y:S04]  /*12a0*/  LDL R6, [R1+0x404] ;  /* 0x0004040001067983 */ /* 0x000f280000100800 */
[----:B------:R-:W4:Y:S01]  /*12b0*/  LDL.LU R143, [R1+0x460] ;  /* 0x00046000018f7983 */ /* 0x000f220000300800 */
[----:B---3--:R-:W-:-:S03]  /*12c0*/  FFMA R246, R248, R246, R247 ;  /* 0x000000f6f8f67223 */ /* 0x008fc600000000f7 */
[----:B------:R-:W3:Y:S01]  /*12d0*/  LDG.E.CONSTANT R248, desc[UR6][R4.64+0x50] ;  /* 0x0000500604f87981 */ /* 0x000ee2000c1e9900 */
[----:B--2---:R-:W-:-:S03]  /*12e0*/  FFMA R245, R249, R245, R246 ;  /* 0x000000f5f9f57223 */ /* 0x004fc600000000f6 */
[----:B------:R-:W2:Y:S01]  /*12f0*/  LDG.E.CONSTANT R249, desc[UR6][R4.64+0x4c] ;  /* 0x00004c0604f97981 */ /* 0x000ea2000c1e9900 */
[----:B----4-:R-:W-:-:S03]  /*1300*/  FFMA R244, R250, R244, R245 ;  /* 0x000000f4faf47223 */ /* 0x010fc600000000f5 */
[----:B------:R-:W4:Y:S01]  /*1310*/  LDG.E.CONSTANT R250, desc[UR6][R4.64+0x48] ;  /* 0x0000480604fa7981 */ /* 0x000f22000c1e9900 */
[----:B------:R-:W-:-:S03]  /*1320*/  FFMA R252, R252, R242, R244 ;  /* 0x000000f2fcfc7223 */ /* 0x000fc600000000f4 */
[----:B------:R-:W3:Y:S01]  /*1330*/  LDG.E.CONSTANT R247, desc[UR6][R4.64+0x54] ;  /* 0x0000540604f77981 */ /* 0x000ee2000c1e9900 */
[----:B------:R-:W-:-:S03]  /*1340*/  FFMA R252, R144, R251, R252 ;  /* 0x000000fb90fc7223 */ /* 0x000fc600000000fc */
[----:B------:R-:W3:Y:S04]  /*1350*/  LDG.E.CONSTANT R246, desc[UR6][R4.64+0x58] ;  /* 0x0000580604f67981 */ /* 0x000ee8000c1e9900 */
[----:B------:R-:W3:Y:S04]  /*1360*/  LDG.E.CONSTANT R245, desc[UR6][R4.64+0x5c] ;  /* 0x00005c0604f57981 */ /* 0x000ee8000c1e9900 */
[----:B------:R-:W3:Y:S04]  /*1370*/  LDG.E.CONSTANT R244, desc[UR6][R4.64+0x60] ;  /* 0x0000600604f47981 */ /* 0x000ee8000c1e9900 */
[----:B------:R-:W3:Y:S04]  /*1380*/  LDG.E.CONSTANT R242, desc[UR6][R4.64+0x64] ;  /* 0x0000640604f27981 */ /* 0x000ee8000c1e9900 */
[----:B------:R-:W3:Y:S04]  /*1390*/  LDG.E.CONSTANT R251, desc[UR6][R4.64+0x68] ;  /* 0x0000680604fb7981 */ /* 0x000ee8000c1e9900 */
[----:B------:R-:W3:Y:S01]  /*13a0*/  LDL.LU R144, [R1+0x45c] ;  /* 0x00045c0001907983 */ /* 0x000ee20000300800 */
[----:B----4-:R-:W-:-:S03]  /*13b0*/  FFMA R250, R145, R250, R252 ;  /* 0x000000fa91fa7223 */ /* 0x010fc600000000fc */
[----:B------:R-:W3:Y:S01]  /*13c0*/  LDL R252, [R1+0x400] ;  /* 0x0004000001fc7983 */ /* 0x000ee20000100800 */
[----:B--2---:R-:W-:-:S03]  /*13d0*/  FFMA R249, R6, R249, R250 ;  /* 0x000000f906f97223 */ /* 0x004fc600000000fa */
[----:B------:R-:W2:Y:S04]  /*13e0*/  LDG.E.CONSTANT R250, desc[UR6][R4.64+0x88] ;  /* 0x0000880604fa7981 */ /* 0x000ea8000c1e9900 */
[----:B------:R-:W4:Y:S04]  /*13f0*/  LDL.LU R6, [R1+0x454] ;  /* 0x0004540001067983 */ /* 0x000f280000300800 */
[----:B------:R-:W4:Y:S01]  /*1400*/  LDL.LU R145, [R1+0x458] ;  /* 0x0004580001917983 */ /* 0x000f220000300800 */
[----:B---3--:R-:W-:-:S03]  /*1410*/  FFMA R248, R252, R248, R249 ;  /* 0x000000f8fcf87223 */ /* 0x008fc600000000f9 */
[----:B------:R-:W3:Y:S01]  /*1420*/  LDG.E.CONSTANT R249, desc[UR6][R4.64+0x8c] ;  /* 0x00008c0604f97981 */ /* 0x000ee2000c1e9900 */
[----:B-----5:R-:W-:-:S03]  /*1430*/  FFMA R247, R9, R247, R248 ;  /* 0x000000f709f77223 */ /* 0x020fc600000000f8 */
[----:B------:R-:W2:Y:S01]  /*1440*/  LDG.E.CONSTANT R248, desc[UR6][R4.64+0x74] ;  /* 0x0000740604f87981 */ /* 0x000ea2000c1e9900 */
[----:B------:R-:W-:-:S03]  /*1450*/  FFMA R246, R10, R246, R247 ;  /* 0x000000f60af67223 */ /* 0x000fc600000000f7 */
[----:B------:R-:W4:Y:S01]  /*1460*/  LDG.E.CONSTANT R247, desc[UR6][R4.64+0x78] ;  /* 0x0000780604f77981 */ /* 0x000f22000c1e9900 */
[----:B------:R-:W-:-:S03]  /*1470*/  FFMA R245, R11, R245, R246 ;  /* 0x000000f50bf57223 */ /* 0x000fc600000000f6 */
[----:B------:R-:W3:Y:S01]  /*1480*/  LDG.E.CONSTANT R246, desc[UR6][R4.64+0x7c] ;  /* 0x00007c0604f67981 */ /* 0x000ee2000c1e9900 */
[----:B------:R-:W-:-:S03]  /*1490*/  FFMA R244, R12, R244, R245 ;  /* 0x000000f40cf47223 */ /* 0x000fc600000000f5 */
[----:B------:R-:W3:Y:S01]  /*14a0*/  LDG.E.CONSTANT R245, desc[UR6][R4.64+0x80] ;  /* 0x0000800604f57981 */ /* 0x000ee2000c1e9900 */
[----:B------:R-:W-:-:S03]  /*14b0*/  FFMA R252, R13, R242, R244 ;  /* 0x000000f20dfc7223 */ /* 0x000fc600000000f4 */
[----:B------:R-:W2:Y:S04]  /*14c0*/  LDG.E.CONSTANT R244, desc[UR6][R4.64+0x6c] ;  /* 0x00006c0604f47981 */ /* 0x000ea8000c1e9900 */
[----:B------:R-:W4:Y:S01]  /*14d0*/  LDG.E.CONSTANT R242, desc[UR6][R4.64+0x70] ;  /* 0x0000700604f27981 */ /* 0x000f22000c1e9900 */
[----:B------:R-:W-:-:S03]  /*14e0*/  FFMA R252, R14, R251, R252 ;  /* 0x000000fb0efc7223 */ /* 0x000fc600000000fc */
[----:B------:R-:W3:Y:S01]  /*14f0*/  LDG.E.CONSTANT R251, desc[UR6][R4.64+0x84] ;  /* 0x0000840604fb7981 */ /* 0x000ee2000c1e9900 */
[----:B--2---:R-:W-:-:S04]  /*1500*/  FFMA R244, R15, R244, R252 ;  /* 0x000000f40ff47223 */ /* 0x004fc800000000fc */
[----:B----4-:R-:W-:Y:S02]  /*1510*/  FFMA R242, R16, R242, R244 ;  /* 0x000000f210f27223 */ /* 0x010fe400000000f4 */
[----:B------:R-:W2:Y:S02]  /*1520*/  LDG.E.CONSTANT R244, desc[UR6][R4.64+0xb0] ;  /* 0x0000b00604f47981 */ /* 0x000ea4000c1e9900 */
[----:B------:R-:W-:Y:S02]  /*1530*/  FFMA R242, R17, R248, R242 ;  /* 0x000000f811f27223 */ /* 0x000fe400000000f2 */
[----:B------:R-:W4:Y:S02]  /*1540*/  LDG.E.CONSTANT R248, desc[UR6][R4.64+0xa0] ;  /* 0x0000a00604f87981 */ /* 0x000f24000c1e9900 */
[----:B------:R-:W-:Y:S02]  /*1550*/  FFMA R242, R18, R247, R242 ;  /* 0x000000f712f27223 */ /* 0x000fe400000000f2 */
[----:B------:R-:W2:Y:S02]  /*1560*/  LDG.E.CONSTANT R247, desc[UR6][R4.64+0xa4] ;  /* 0x0000a40604f77981 */ /* 0x000ea4000c1e9900 */
[----:B---3--:R-:W-:-:S02]  /*1570*/  FFMA R242, R19, R246, R242 ;  /* 0x000000f613f27223 */ /* 0x008fc400000000f2 */
[----:B------:R-:W3:Y:S02]  /*1580*/  LDG.E.CONSTANT R246, desc[UR6][R4.64+0xa8] ;  /* 0x0000a80604f67981 */ /* 0x000ee4000c1e9900 */
[----:B------:R-:W-:Y:S02]  /*1590*/  FFMA R245, R76, R245, R242 ;  /* 0x000000f54cf57223 */ /* 0x000fe400000000f2 */
[----:B------:R-:W4:Y:S02]  /*15a0*/  LDG.E.CONSTANT R242, desc[UR6][R4.64+0x90] ;  /* 0x0000900604f27981 */ /* 0x000f24000c1e9900 */
[----:B------:R-:W-:Y:S02]  /*15b0*/  FFMA R245, R77, R251, R245 ;  /* 0x000000fb4df57223 */ /* 0x000fe400000000f5 */
[----:B------:R-:W2:Y:S02]  /*15c0*/  LDG.E.CONSTANT R251, desc[UR6][R4.64+0x94] ;  /* 0x0000940604fb7981 */ /* 0x000ea4000c1e9900 */
[----:B------:R-:W-:-:S02]  /*15d0*/  FFMA R245, R78, R250, R245 ;  /* 0x000000fa4ef57223 */ /* 0x000fc400000000f5 */
[----:B------:R-:W3:Y:S02]  /*15e0*/  LDG.E.CONSTANT R250, desc[UR6][R4.64+0x98] ;  /* 0x0000980604fa7981 */ /* 0x000ee4000c1e9900 */
[----:B------:R-:W-:Y:S02]  /*15f0*/  FFMA R252, R79, R249, R245 ;  /* 0x000000f94ffc7223 */ /* 0x000fe400000000f5 */
[----:B------:R-:W3:Y:S04]  /*1600*/  LDG.E.CONSTANT R249, desc[UR6][R4.64+0x9c] ;  /* 0x00009c0604f97981 */ /* 0x000ee8000c1e9900 */
[----:B------:R-:W3:Y:S01]  /*1610*/  LDG.E.CONSTANT R245, desc[UR6][R4.64+0xac] ;  /* 0x0000ac0604f57981 */ /* 0x000ee2000c1e9900 */
[----:B----4-:R-:W-:-:S03]  /*1620*/  FFMA R252, R149, R242, R252 ;  /* 0x000000f295fc7223 */ /* 0x010fc600000000fc */
[----:B------:R-:W4:Y:S01]  /*1630*/  LDG.E.CONSTANT R242, desc[UR6][R4.64+0xb4] ;  /* 0x0000b40604f27981 */ /* 0x000f22000c1e9900 */
[----:B--2---:R-:W-:-:S04]  /*1640*/  FFMA R251, R150, R251, R252 ;  /* 0x000000fb96fb7223 */ /* 0x004fc800000000fc */
[----:B---3--:R-:W-:Y:S02]  /*1650*/  FFMA R250, R151, R250, R251 ;  /* 0x000000fa97fa7223 */ /* 0x008fe400000000fb */
[----:B------:R-:W2:Y:S02]  /*1660*/  LDG.E.CONSTANT R251, desc[UR6][R4.64+0xb8] ;  /* 0x0000b80604fb7981 */ /* 0x000ea4000c1e9900 */
[----:B------:R-:W-:Y:S02]  /*1670*/  FFMA R249, R152, R249, R250 ;  /* 0x000000f998f97223 */ /* 0x000fe400000000fa */
        /* <DEDUP_REMOVED lines=157> */
[----:B------:R-:W4:Y:S04]  /*2050*/  LDG.E.CONSTANT R252, desc[UR6][R4.64+0x1f8] ;  /* 0x0001f80604fc7981 */ /* 0x000f28000c1e9900 */
[----:B------:R-:W4:Y:S01]  /*2060*/  LDG.E.CONSTANT R4, desc[UR6][R4.64+0x1fc] ;  /* 0x0001fc0604047981 */ /* 0x000f22000c1e9900 */
[----:B--2---:R-:W-:-:S04]  /*2070*/  FFMA R242, R231, R251, R242 ;  /* 0x000000fbe7f27223 */ /* 0x004fc800000000f2 */
[----:B---3--:R-:W-:-:S04]  /*2080*/  FFMA R242, R232, R250, R242 ;  /* 0x000000fae8f27223 */ /* 0x008fc800000000f2 */
[----:B------:R-:W-:-:S04]  /*2090*/  FFMA R242, R233, R249, R242 ;  /* 0x000000f9e9f27223 */ /* 0x000fc800000000f2 */
[----:B------:R-:W-:-:S04]  /*20a0*/  FFMA R242, R234, R248, R242 ;  /* 0x000000f8eaf27223 */ /* 0x000fc800000000f2 */
[----:B------:R-:W-:-:S04]  /*20b0*/  FFMA R242, R235, R247, R242 ;  /* 0x000000f7ebf27223 */ /* 0x000fc800000000f2 */
[----:B------:R-:W-:Y:S02]  /*20c0*/  FFMA R242, R236, R246, R242 ;  /* 0x000000f6ecf27223 */ /* 0x000fe400000000f2 */
[----:B------:R-:W0:Y:S02]  /*20d0*/  LDC.64 R246, c[0x0][0x390] ;  /* 0x0000e400fff67b82 */ /* 0x000e240000000a00 */
[----:B------:R-:W-:-:S04]  /*20e0*/  FFMA R242, R237, R245, R242 ;  /* 0x000000f5edf27223 */ /* 0x000fc800000000f2 */
[----:B------:R-:W-:Y:S01]  /*20f0*/  FFMA R242, R238, R244, R242 ;  /* 0x000000f4eef27223 */ /* 0x000fe200000000f2 */
[----:B------:R-:W-:-:S03]  /*2100*/  HFMA2 R244, -RZ, RZ, 3.7421875, 0 ;  /* 0x437c0000fff47431 */ /* 0x000fc600000001ff */
[----:B----4-:R-:W-:-:S04]  /*2110*/  FFMA R242, R240, R252, R242 ;  /* 0x000000fcf0f27223 */ /* 0x010fc800000000f2 */
[----:B------:R-:W-:-:S04]  /*2120*/  FFMA R4, R8, R4, R242 ;  /* 0x0000000408047223 */ /* 0x000fc800000000f2 */
[----:B------:R-:W-:Y:S01]  /*2130*/  FMUL R245, R4, UR4 ;  /* 0x0000000404f57c20 */ /* 0x000fe20008400000 */
[----:B0-----:R-:W-:-:S04]  /*2140*/  IMAD.WIDE.U32 R4, R243, 0x4, R246 ;  /* 0x00000004f3047825 */ /* 0x001fc800078e00f6 */
[----:B------:R-:W-:Y:S01]  /*2150*/  FMNMX R242, R245, R241, !PT ;  /* 0x000000f1f5f27209 */ /* 0x000fe20007800000 */
[----:B------:R-:W2:Y:S01]  /*2160*/  LDG.E.CONSTANT R250, desc[UR6][R4.64+0x8] ;  /* 0x0000080604fa7981 */ /* 0x000ea2000c1e9900 */
[----:B------:R-:W-:-:S03]  /*2170*/  MOV R243, 0x3bbb989d ;  /* 0x3bbb989d00f37802 */ /* 0x000fc60000000f00 */
[----:B------:R-:W-:Y:S01]  /*2180*/  FADD R247, -R242, R241 ;  /* 0x000000f1f2f77221 */ /* 0x000fe20000000100 */
[----:B------:R-:W-:Y:S01]  /*2190*/  FADD R245, R245, -R242 ;  /* 0x800000f2f5f57221 */ /* 0x000fe20000000000 */
[----:B------:R-:W3:Y:S02]  /*21a0*/  LDG.E.CONSTANT R252, desc[UR6][R4.64] ;  /* 0x0000000604fc7981 */ /* 0x000ee4000c1e9900 */
[-C--:B------:R-:W-:Y:S01]  /*21b0*/  FFMA.SAT R241, R247, R243.reuse, 0.5 ;  /* 0x3f000000f7f17423 */ /* 0x080fe200000020f3 */
[----:B------:R-:W-:Y:S01]  /*21c0*/  FFMA.SAT R243, R245, R243, 0.5 ;  /* 0x3f000000f5f37423 */ /* 0x000fe200000020f3 */
[----:B------:R-:W4:Y:S02]  /*21d0*/  LDG.E.CONSTANT R251, desc[UR6][R4.64+0x4] ;  /* 0x0000040604fb7981 */ /* 0x000f24000c1e9900 */
[-C--:B------:R-:W-:Y:S01]  /*21e0*/  FFMA.RM R241, R241, R244.reuse, 12582913 ;  /* 0x4b400001f1f17423 */ /* 0x080fe200000040f4 */
[----:B------:R-:W-:Y:S01]  /*21f0*/  FFMA.RM R243, R243, R244, 12582913 ;  /* 0x4b400001f3f37423 */ /* 0x000fe200000040f4 */
[----:B------:R-:W4:Y:S04]  /*2200*/  LDG.E.CONSTANT R249, desc[UR6][R4.64+0xc] ;  /* 0x00000c0604f97981 */ /* 0x000f28000c1e9900 */
[----:B------:R-:W2:Y:S01]  /*2210*/  LDG.E.CONSTANT R244, desc[UR6][R4.64+0x1fc] ;  /* 0x0001fc0604f47981 */ /* 0x000ea2000c1e9900 */
[----:B------:R-:W-:-:S03]  /*2220*/  FADD R246, R241, -12583039 ;  /* 0xcb40007ff1f67421 */ /* 0x000fc60000000000 */
[----:B------:R-:W4:Y:S01]  /*2230*/  LDG.E.CONSTANT R248, desc[UR6][R4.64+0x10] ;  /* 0x0000100604f87981 */ /* 0x000f22000c1e9900 */
[----:B------:R-:W-:-:S04]  /*2240*/  FFMA R246, R247, 1.4426950216293334961, -R246 ;  /* 0x3fb8aa3bf7f67823 */ /* 0x000fc800000008f6 */
[----:B------:R-:W-:Y:S01]  /*2250*/  FFMA R247, R247, 1.925963033500011079e-08, R246 ;  /* 0x32a57060f7f77823 */ /* 0x000fe200000000f6 */
[----:B------:R-:W-:-:S04]  /*2260*/  FADD R246, R243, -12583039 ;  /* 0xcb40007ff3f67421 */ /* 0x000fc80000000000 */
[----:B------:R-:W-:-:S04]  /*2270*/  FFMA R246, R245, 1.4426950216293334961, -R246 ;  /* 0x3fb8aa3bf5f67823 */ /* 0x000fc800000008f6 */
[----:B------:R-:W-:Y:S01]  /*2280*/  FFMA R245, R245, 1.925963033500011079e-08, R246 ;  /* 0x32a57060f5f57823 */ /* 0x000fe200000000f6 */
[----:B------:R-:W0:Y:S08]  /*2290*/  MUFU.EX2 R247, R247 ;  /* 0x000000f700f77308 */ /* 0x000e300000000800 */
[----:B------:R-:W1:Y:S01]  /*22a0*/  MUFU.EX2 R245, R245 ;  /* 0x000000f500f57308 */ /* 0x000e620000000800 */
[----:B------:R-:W-:-:S02]  /*22b0*/  SHF.L.U32 R241, R241, 0x17, RZ ;  /* 0x00000017f1f17819 */ /* 0x000fc400000006ff */
[----:B------:R-:W-:-:S03]  /*22c0*/  SHF.L.U32 R246, R243, 0x17, RZ ;  /* 0x00000017f3f67819 */ /* 0x000fc600000006ff */
[----:B0-----:R-:W-:Y:S02]  /*22d0*/  FMUL R243, R241, R247 ;  /* 0x000000f7f1f37220 */ /* 0x001fe40000400000 */
[----:B------:R-:W4:Y:S01]  /*22e0*/  LDG.E.CONSTANT R247, desc[UR6][R4.64+0x14] ;  /* 0x0000140604f77981 */ /* 0x000f22000c1e9900 */
[----:B-1----:R-:W-:-:S03]  /*22f0*/  FMUL R241, R246, R245 ;  /* 0x000000f5f6f17220 */ /* 0x002fc60000400000 */
[----:B------:R-:W4:Y:S04]  /*2300*/  LDG.E.CONSTANT R246, desc[UR6][R4.64+0x18] ;  /* 0x0000180604f67981 */ /* 0x000f28000c1e9900 */
[----:B------:R-:W4:Y:S01]  /*2310*/  LDG.E.CONSTANT R245, desc[UR6][R4.64+0x1c] ;  /* 0x00001c0604f57981 */ /* 0x000f22000c1e9900 */
[----:B--2---:R-:W-:-:S04]  /*2320*/  FMUL R244, R241, R244 ;  /* 0x000000f4f1f47220 */ /* 0x004fc80000400000 */
[----:B------:R-:W-:Y:S02]  /*2330*/  FFMA R146, R243, R146, R244 ;  /* 0x00000092f3927223 */ /* 0x000fe400000000f4 */
[----:B------:R-:W2:Y:S01]  /*2340*/  LDG.E.CONSTANT R244, desc[UR6][R4.64+0x20] ;  /* 0x0000200604f47981 */ /* 0x000ea2000c1e9900 */
[C---:B------:R-:W-:Y:S01]  /*2350*/  FMUL R250, R241.reuse, R250 ;  /* 0x000000faf1fa7220 */ /* 0x040fe20000400000 */
[C---:B---3--:R-:W-:Y:S01]  /*2360*/  FMUL R252, R241.reuse, R252 ;  /* 0x000000fcf1fc7220 */ /* 0x048fe20000400000 */
[C---:B----4-:R-:W-:Y:S01]  /*2370*/  FMUL R251, R241.reuse, R251 ;  /* 0x000000fbf1fb7220 */ /* 0x050fe20000400000 */
[----:B------:R-:W-:Y:S01]  /*2380*/  FMUL R249, R241, R249 ;  /* 0x000000f9f1f97220 */ /* 0x000fe20000400000 */
[----:B------:R-:W-:Y:S01]  /*2390*/  FFMA R147, R243, R147, R250 ;  /* 0x00000093f3937223 */ /* 0x000fe200000000fa */
[----:B------:R-:W-:Y:S01]  /*23a0*/  FMUL R248, R241, R248 ;  /* 0x000000f8f1f87220 */ /* 0x000fe20000400000 */
[----:B------:R-:W3:Y:S01]  /*23b0*/  LDG.E.CONSTANT R250, desc[UR6][R4.64+0x38] ;  /* 0x0000380604fa7981 */ /* 0x000ee2000c1e9900 */
[C---:B------:R-:W-:Y:S01]  /*23c0*/  FFMA R0, R243.reuse, R0, R252 ;  /* 0x00000000f3007223 */ /* 0x040fe200000000fc */
[C---:B------:R-:W-:Y:S01]  /*23d0*/  FFMA R148, R243.reuse, R148, R251 ;  /* 0x00000094f3947223 */ /* 0x040fe200000000fb */
[C---:B------:R-:W-:Y:S01]  /*23e0*/  FFMA R2, R243.reuse, R2, R249 ;  /* 0x00000002f3027223 */ /* 0x040fe200000000f9 */
[----:B------:R-:W-:Y:S01]  /*23f0*/  FFMA R3, R243, R3, R248 ;  /* 0x00000003f3037223 */ /* 0x000fe200000000f8 */
[----:B------:R-:W4:Y:S04]  /*2400*/  LDG.E.CONSTANT R249, desc[UR6][R4.64+0x34] ;  /* 0x0000340604f97981 */ /* 0x000f28000c1e9900 */
[----:B------:R-:W4:Y:S04]  /*2410*/  LDG.E.CONSTANT R248, desc[UR6][R4.64+0x30] ;  /* 0x0000300604f87981 */ /* 0x000f28000c1e9900 */
[----:B------:R-:W4:Y:S04]  /*2420*/  LDG.E.CONSTANT R251, desc[UR6][R4.64+0x3c] ;  /* 0x00003c0604fb7981 */ /* 0x000f28000c1e9900 */
[----:B------:R-:W4:Y:S01]  /*2430*/  LDG.E.CONSTANT R252, desc[UR6][R4.64+0x40] ;  /* 0x0000400604fc7981 */ /* 0x000f22000c1e9900 */
[C---:B------:R-:W-:Y:S01]  /*2440*/  FMUL R247, R241.reuse, R247 ;  /* 0x000000f7f1f77220 */ /* 0x040fe20000400000 */
[C---:B------:R-:W-:Y:S01]  /*2450*/  FMUL R246, R241.reuse, R246 ;  /* 0x000000f6f1f67220 */ /* 0x040fe20000400000 */
[----:B------:R-:W-:-:S02]  /*2460*/  FMUL R245, R241, R245 ;  /* 0x000000f5f1f57220 */ /* 0x000fc40000400000 */
[C---:B------:R-:W-:Y:S01]  /*2470*/  FFMA R20, R243.reuse, R20, R247 ;  /* 0x00000014f3147223 */ /* 0x040fe200000000f7 */
[C---:B------:R-:W-:Y:S01]  /*2480*/  FFMA R21, R243.reuse, R21, R246 ;  /* 0x00000015f3157223 */ /* 0x040fe200000000f6 */
[----:B------:R-:W4:Y:S01]  /*2490*/  LDG.E.CONSTANT R247, desc[UR6][R4.64+0x2c] ;  /* 0x00002c0604f77981 */ /* 0x000f22000c1e9900 */
[----:B------:R-:W-:-:S03]  /*24a0*/  FFMA R22, R243, R22, R245 ;  /* 0x00000016f3167223 */ /* 0x000fc600000000f5 */
[----:B------:R-:W4:Y:S04]  /*24b0*/  LDG.E.CONSTANT R245, desc[UR6][R4.64+0x24] ;  /* 0x0000240604f57981 */ /* 0x000f28000c1e9900 */
[----:B------:R-:W4:Y:S01]  /*24c0*/  LDG.E.CONSTANT R246, desc[UR6][R4.64+0x28] ;  /* 0x0000280604f67981 */ /* 0x000f22000c1e9900 */
[----:B--2---:R-:W-:-:S04]  /*24d0*/  FMUL R244, R241, R244 ;  /* 0x000000f4f1f47220 */ /* 0x004fc80000400000 */
[----:B------:R-:W-:Y:S02]  /*24e0*/  FFMA R23, R243, R23, R244 ;  /* 0x00000017f3177223 */ /* 0x000fe400000000f4 */
[----:B------:R-:W2:Y:S01]  /*24f0*/  LDG.E.CONSTANT R244, desc[UR6][R4.64+0x44] ;  /* 0x0000440604f47981 */ /* 0x000ea2000c1e9900 */
[----:B---3--:R-:W-:-:S04]  /*2500*/  FMUL R250, R241, R250 ;  /* 0x000000faf1fa7220 */ /* 0x008fc80000400000 */
[----:B------:R-:W-:Y:S01]  /*2510*/  FFMA R29, R243, R29, R250 ;  /* 0x0000001df31d7223 */ /* 0x000fe200000000fa */
[C---:B----4-:R-:W-:Y:S01]  /*2520*/  FMUL R249, R241.reuse, R249 ;  /* 0x000000f9f1f97220 */ /* 0x050fe20000400000 */
[----:B------:R-:W3:Y:S01]  /*2530*/  LDG.E.CONSTANT R250, desc[UR6][R4.64+0x5c] ;  /* 0x00005c0604fa7981 */ /* 0x000ee2000c1e9900 */
[C---:B------:R-:W-:Y:S01]  /*2540*/  FMUL R248, R241.reuse, R248 ;  /* 0x000000f8f1f87220 */ /* 0x040fe20000400000 */
[C---:B------:R-:W-:Y:S01]  /*2550*/  FMUL R251, R241.reuse, R251 ;  /* 0x000000fbf1fb7220 */ /* 0x040fe20000400000 */
[----:B------:R-:W-:Y:S02]  /*2560*/  FMUL R252, R241, R252 ;  /* 0x000000fcf1fc7220 */ /* 0x000fe40000400000 */
        /* <DEDUP_REMOVED lines=10> */
[----:B------:R-:W-:-:S03]  /*2610*/  FMUL R246, R241, R246 ;  /* 0x000000f6f1f67220 */ /* 0x000fc60000400000 */
        /* <DEDUP_REMOVED lines=10> */
[----:B------:R-:W-:Y:S02]  /*26c0*/  FFMA R38, R243, R38, R250 ;  /* 0x00000026f3267223 */ /* 0x000fe400000000fa */
[----:B------:R-:W3:Y:S01]  /*26d0*/  LDG.E.CONSTANT R250, desc[UR6][R4.64+0x80] ;  /* 0x0000800604fa7981 */ /* 0x000ee2000c1e9900 */
[C---:B----4-:R-:W-:Y:S01]  /*26e0*/  FMUL R248, R241.reuse, R248 ;  /* 0x000000f8f1f87220 */ /* 0x050fe20000400000 */
[C---:B------:R-:W-:Y:S01]  /*26f0*/  FMUL R249, R241.reuse, R249 ;  /* 0x000000f9f1f97220 */ /* 0x040fe20000400000 */
[C---:B------:R-:W-:Y:S01]  /*2700*/  FMUL R251, R241.reuse, R251 ;  /* 0x000000fbf1fb7220 */ /* 0x040fe20000400000 */
[----:B------:R-:W-:Y:S01]  /*2710*/  FMUL R252, R241, R252 ;  /* 0x000000fcf1fc7220 */ /* 0x000fe20000400000 */
[C---:B------:R-:W-:Y:S01]  /*2720*/  FFMA R36, R243.reuse, R36, R248 ;  /* 0x00000024f3247223 */ /* 0x040fe200000000f8 */
[C---:B------:R-:W-:Y:S01]  /*2730*/  FFMA R37, R243.reuse, R37, R249 ;  /* 0x00000025f3257223 */ /* 0x040fe200000000f9 */
[C---:B------:R-:W-:Y:S01]  /*2740*/  FFMA R39, R243.reuse, R39, R251 ;  /* 0x00000027f3277223 */ /* 0x040fe200000000fb */
[----:B------:R-:W-:Y:S01]  /*2750*/  FFMA R40, R243, R40, R252 ;  /* 0x00000028f3287223 */ /* 0x000fe200000000fc */
[----:B------:R-:W4:Y:S04]  /*2760*/  LDG.E.CONSTANT R248, desc[UR6][R4.64+0x78] ;  /* 0x0000780604f87981 */ /* 0x000f28000c1e9900 */
[----:B------:R-:W4:Y:S04]  /*2770*/  LDG.E.CONSTANT R249, desc[UR6][R4.64+0x7c] ;  /* 0x00007c0604f97981 */ /* 0x000f28000c1e9900 */
[----:B------:R-:W4:Y:S01]  /*2780*/  LDG.E.CONSTANT R251, desc[UR6][R4.64+0x84] ;  /* 0x0000840604fb7981 */ /* 0x000f22000c1e9900 */
[----:B------:R-:W-:-:S03]  /*2790*/  FMUL R245, R241, R245 ;  /* 0x000000f5f1f57220 */ /* 0x000fc60000400000 */
[----:B------:R-:W4:Y:S01]  /*27a0*/  LDG.E.CONSTANT R252, desc[UR6][R4.64+0x88] ;  /* 0x0000880604fc7981 */ /* 0x000f22000c1e9900 */
[C---:B------:R-:W-:Y:S01]  /*27b0*/  FMUL R246, R241.reuse, R246 ;  /* 0x000000f6f1f67220 */ /* 0x040fe20000400000 */
[----:B------:R-:W-:Y:S01]  /*27c0*/  FMUL R247, R241, R247 ;  /* 0x000000f7f1f77220 */ /* 0x000fe20000400000 */
[C---:B------:R-:W-:Y:S02]  /*27d0*/  FFMA R33, R243.reuse, R33, R245 ;  /* 0x00000021f3217223 */ /* 0x040fe400000000f5 */
        /* <DEDUP_REMOVED lines=40> */
[----:B------:R-:W-:Y:S02]  /*2a60*/  FMUL R251, R241, R251 ;  /* 0x000000fbf1fb7220 */ /* 0x000fe40000400000 */
[C---:B------:R-:W-:Y:S01]  /*2a70*/  FFMA R54, R243.reuse, R54, R248 ;  /* 0x00000036f3367223 */ /* 0x040fe200000000f8 */
[----:B------:R-:W-:Y:S01]  /*2a80*/  FFMA R55, R243, R55, R249 ;  /* 0x00000037f3377223 */ /* 0x000fe200000000f9 */
[----:B------:R-:W4:Y:S01]  /*2a90*/  LDG.E.CONSTANT R248, desc[UR6][R4.64+0xc0] ;  /* 0x0000c00604f87981 */ /* 0x000f22000c1e9900 */
        /* <DEDUP_REMOVED lines=8> */
[----:B------:R-:W-:Y:S01]  /*2b20*/  FFMA R58, R243, R58, R252 ;  /* 0x0000003af33a7223 */ /* 0x000fe200000000fc */
[----:B------:R-:W4:Y:S04]  /*2b30*/  LDG.E.CONSTANT R245, desc[UR6][R4.64+0xb4] ;  /* 0x0000b40604f57981 */ /* 0x000f28000c1e9900 */
[----:B------:R-:W4:Y:S04]  /*2b40*/  LDG.E.CONSTANT R246, desc[UR6][R4.64+0xb8] ;  /* 0x0000b80604f67981 */ /* 0x000f28000c1e9900 */
[----:B------:R-:W4:Y:S04]  /*2b50*/  LDG.E.CONSTANT R247, desc[UR6][R4.64+0xbc] ;  /* 0x0000bc0604f77981 */ /* 0x000f28000c1e9900 */
        /* <DEDUP_REMOVED lines=9> */
[----:B----4-:R-:W-:-:S04]  /*2bf0*/  FMUL R248, R241, R248 ;  /* 0x000000f8f1f87220 */ /* 0x010fc80000400000 */
[----:B------:R-:W-:Y:S02]  /*2c00*/  FFMA R63, R243, R63, R248 ;  /* 0x0000003ff33f7223 */ /* 0x000fe400000000f8 */
[----:B------:R-:W4:Y:S01]  /*2c10*/  LDG.E.CONSTANT R248, desc[UR6][R4.64+0xe4] ;  /* 0x0000e40604f87981 */ /* 0x000f22000c1e9900 */
[C---:B------:R-:W-:Y:S01]  /*2c20*/  FMUL R245, R241.reuse, R245 ;  /* 0x000000f5f1f57220 */ /* 0x040fe20000400000 */
[C---:B------:R-:W-:Y:S01]  /*2c30*/  FMUL R246, R241.reuse, R246 ;  /* 0x000000f6f1f67220 */ /* 0x040fe20000400000 */
        /* <DEDUP_REMOVED lines=182> */
[----:B------:R-:W-:Y:S01]  /*37a0*/  FFMA R129, R243, R129, R250 ;  /* 0x00000081f3817223 */ /* 0x000fe200000000fa */
[----:B----4-:R-:W-:-:S04]  /*37b0*/  FMUL R248, R241, R248 ;  /* 0x000000f8f1f87220 */ /* 0x010fc80000400000 */
[----:B------:R-:W-:Y:S02]  /*37c0*/  FFMA R131, R243, R131, R248 ;  /* 0x00000083f3837223 */ /* 0x000fe400000000f8 */
[----:B------:R-:W3:Y:S01]  /*37d0*/  LDG.E.CONSTANT R248, desc[UR6][R4.64+0x1d8] ;  /* 0x0001d80604f87981 */ /* 0x000ee2000c1e9900 */
        /* <DEDUP_REMOVED lines=18> */
[----:B--2---:R-:W-:-:S03]  /*3900*/  FMUL R250, R241, R244 ;  /* 0x000000f4f1fa7220 */ /* 0x004fc60000400000 */
[----:B------:R-:W2:Y:S01]  /*3910*/  LDG.E.CONSTANT R244, desc[UR6][R4.64+0x1e4] ;  /* 0x0001e40604f47981 */ /* 0x000ea2000c1e9900 */
[----:B------:R-:W-:-:S03]  /*3920*/  FFMA R135, R243, R135, R250 ;  /* 0x00000087f3877223 */ /* 0x000fc600000000fa */
[----:B------:R-:W2:Y:S04]  /*3930*/  LDG.E.CONSTANT R250, desc[UR6][R4.64+0x1ec] ;  /* 0x0001ec0604fa7981 */ /* 0x000ea8000c1e9900 */
[----:B------:R-:W2:Y:S01]  /*3940*/  LDG.E.CONSTANT R4, desc[UR6][R4.64+0x1f8] ;  /* 0x0001f80604047981 */ /* 0x000ea2000c1e9900 */
[----:B------:R-:W-:Y:S01]  /*3950*/  ISETP.NE.AND P0, PT, R239, R6, PT ;  /* 0x00000006ef00720c */ /* 0x000fe20003f05270 */
[----:B------:R-:W-:Y:S01]  /*3960*/  FFMA R7, R243, R7, R241 ;  /* 0x00000007f3077223 */ /* 0x000fe200000000f1 */
[----:B------:R-:W-:Y:S01]  /*3970*/  IADD3 R239, PT, PT, R239, 0x1, RZ ;  /* 0x00000001efef7810 */ /* 0x000fe20007ffe0ff */
[----:B---3--:R-:W-:-:S04]  /*3980*/  FMUL R248, R241, R248 ;  /* 0x000000f8f1f87220 */ /* 0x008fc80000400000 */
[----:B------:R-:W-:Y:S01]  /*3990*/  FFMA R137, R243, R137, R248 ;  /* 0x00000089f3897223 */ /* 0x000fe200000000f8 */
[C---:B----4-:R-:W-:Y:S01]  /*39a0*/  FMUL R247, R241.reuse, R247 ;  /* 0x000000f7f1f77220 */ /* 0x050fe20000400000 */
        /* <DEDUP_REMOVED lines=11> */
[C---:B--2---:R-:W-:Y:S01]  /*3a60*/  FMUL R244, R241.reuse, R244 ;  /* 0x000000f4f1f47220 */ /* 0x044fe20000400000 */
[----:B------:R-:W-:-:S03]  /*3a70*/  FMUL R250, R241, R250 ;  /* 0x000000faf1fa7220 */ /* 0x000fc60000400000 */
[C---:B------:R-:W-:Y:S01]  /*3a80*/  FFMA R140, R243.reuse, R140, R244 ;  /* 0x0000008cf38c7223 */ /* 0x040fe200000000f4 */
[----:B------:R-:W-:Y:S01]  /*3a90*/  FFMA R142, R243, R142, R250 ;  /* 0x0000008ef38e7223 */ /* 0x000fe200000000fa */
[----:B------:R-:W-:Y:S01]  /*3aa0*/  FMUL R4, R241, R4 ;  /* 0x00000004f1047220 */ /* 0x000fe20000400000 */
[----:B------:R-:W-:-:S03]  /*3ab0*/  MOV R241, R242 ;  /* 0x000000f200f17202 */ /* 0x000fc60000000f00 */
[----:B------:R-:W-:Y:S01]  /*3ac0*/  FFMA R145, R243, R145, R4 ;  /* 0x00000091f3917223 */ /* 0x000fe20000000004 */
[----:B------:R-:W-:Y:S06]  /*3ad0*/  @P0 BRA `(.L_x_15) ;  /* 0xffffffd000f40947 */ /* 0x000fec000383ffff */
.L_x_14:
[----:B------:R-:W-:Y:S05]  /*3ae0*/  BSYNC.RECONVERGENT B0 ;  /* 0x0000000000007941 */ /* 0x000fea0003800200 */
.L_x_13:
[----:B------:R-:W-:Y:S01]  /*3af0*/  IADD3 R4, PT, PT, R7, 0x1800000, RZ ;  /* 0x0180000007047810 */ /* 0x000fe20007ffe0ff */
[----:B------:R-:W-:Y:S03]  /*3b00*/  BSSY.RECONVERGENT B0, `(.L_x_16) ;  /* 0x000000c000007945 */ /* 0x000fe60003800200 */
[----:B------:R-:W-:-:S04]  /*3b10*/  LOP3.LUT R4, R4, 0x7f800000, RZ, 0xc0, !PT ;  /* 0x7f80000004047812 */ /* 0x000fc800078ec0ff */
[----:B------:R-:W-:-:S13]  /*3b20*/  ISETP.GT.U32.AND P0, PT, R4, 0x1ffffff, PT ;  /* 0x01ffffff0400780c */ /* 0x000fda0003f04070 */
[----:B------:R-:W-:Y:S05]  /*3b30*/  @P0 BRA `(.L_x_17) ;  /* 0x0000000000100947 */ /* 0x000fea0003800000 */
[----:B------:R-:W-:-:S07]  /*3b40*/  MOV R11, 0x3b60 ;  /* 0x00003b60000b7802 */ /* 0x000fce0000000f00 */
[----:B------:R-:W-:Y:S05]  /*3b50*/  CALL.REL.NOINC `($__internal_1_$__cuda_sm20_rcp_rn_f32_slowpath) ;  /* 0x0000004400307944 */ /* 0x000fea0003c00000 */
[----:B------:R-:W-:Y:S01]  /*3b60*/  MOV R4, R6 ;  /* 0x0000000600047202 */ /* 0x000fe20000000f00 */
[----:B------:R-:W-:Y:S06]  /*3b70*/  BRA `(.L_x_18) ;  /* 0x0000000000107947 */ /* 0x000fec0003800000 */
.L_x_17:
[----:B------:R-:W0:Y:S02]  /*3b80*/  MUFU.RCP R4, R7 ;  /* 0x0000000700047308 */ /* 0x000e240000001000 */
[----:B0-----:R-:W-:-:S04]  /*3b90*/  FFMA R5, R4, R7, -1 ;  /* 0xbf80000004057423 */ /* 0x001fc80000000007 */
[----:B------:R-:W-:-:S04]  /*3ba0*/  FADD.FTZ R5, -R5, -RZ ;  /* 0x800000ff05057221 */ /* 0x000fc80000010100 */
[----:B------:R-:W-:-:S07]  /*3bb0*/  FFMA R4, R4, R5, R4 ;  /* 0x0000000504047223 */ /* 0x000fce0000000004 */
.L_x_18:
[----:B------:R-:W-:Y:S05]  /*3bc0*/  BSYNC.RECONVERGENT B0 ;  /* 0x0000000000007941 */ /* 0x000fea0003800200 */
.L_x_16:
[----:B------:R-:W0:Y:S01]  /*3bd0*/  LDC R149, c[0x0][0x3b4] ;  /* 0x0000ed00ff957b82 */ /* 0x000e220000000800 */
[C---:B------:R-:W-:Y:S01]  /*3be0*/  FMUL R0, R4.reuse, R0 ;  /* 0x0000000004007220 */ /* 0x040fe20000400000 */
        /* <DEDUP_REMOVED lines=22> */
[----:B0-----:R-:W-:Y:S01]  /*3d50*/  ISETP.GE.AND P0, PT, R149, 0x1, PT ;  /* 0x000000019500780c */ /* 0x001fe20003f06270 */
        /* <DEDUP_REMOVED lines=104> */
[----:B------:R-:W-:Y:S01]  /*43e0*/  FMUL R146, R4, R146 ;  /* 0x0000009204927220 */ /* 0x000fe20000400000 */
[----:B------:R-:W-:Y:S06]  /*43f0*/  @!P0 BRA `(.L_x_19) ;  /* 0x0000001800348947 */ /* 0x000fec0003800000 */
[----:B------:R-:W-:-:S07]  /*4400*/  HFMA2 R6, -RZ, RZ, 0, 0 ;  /* 0x00000000ff067431 */ /* 0x000fce00000001ff */
.L_x_20:
[----:B------:R-:W0:Y:S01]  /*4410*/  LDC.64 R4, c[0x0][0x3a0] ;  /* 0x0000e800ff047b82 */ /* 0x000e220000000a00 */
[----:B------:R-:W-:-:S05]  /*4420*/  SHF.L.U32 R7, R6, 0x7, RZ ;  /* 0x0000000706077819 */ /* 0x000fca00000006ff */
[----:B0-----:R-:W-:-:S05]  /*4430*/  IMAD.WIDE.U32 R4, R7, 0x4, R4 ;  /* 0x0000000407047825 */ /* 0x001fca00078e0004 */
[----:B------:R-:W2:Y:S04]  /*4440*/  LDG.E.CONSTANT R155, desc[UR6][R4.64] ;  /* 0x00000006049b7981 */ /* 0x000ea8000c1e9900 */
[----:B------:R-:W3:Y:S04]  /*4450*/  LDG.E.CONSTANT R160, desc[UR6][R4.64+0x4] ;  /* 0x0000040604a07981 */ /* 0x000ee8000c1e9900 */
[----:B------:R-:W4:Y:S04]  /*4460*/  LDG.E.CONSTANT R167, desc[UR6][R4.64+0x8] ;  /* 0x0000080604a77981 */ /* 0x000f28000c1e9900 */
[----:B------:R-:W5:Y:S04]  /*4470*/  LDG.E.CONSTANT R172, desc[UR6][R4.64+0xc] ;  /* 0x00000c0604ac7981 */ /* 0x000f68000c1e9900 */
        /* <DEDUP_REMOVED lines=70> */
[----:B------:R-:W5:Y:S01]  /*48e0*/  LDG.E.CONSTANT R156, desc[UR6][R4.64+0x128] ;  /* 0x00012806049c7981 */ /* 0x000f62000c1e9900 */
[----:B--2---:R-:W-:-:S03]  /*48f0*/  FFMA R161, R0, R155, RZ ;  /* 0x0000009b00a17223 */ /* 0x004fc600000000ff */
[----:B------:R-:W2:Y:S01]  /*4900*/  LDG.E.CONSTANT R155, desc[UR6][R4.64+0x12c] ;  /* 0x00012c06049b7981 */ /* 0x000ea2000c1e9900 */
[----:B---3--:R-:W-:-:S03]  /*4910*/  FFMA R166, R148, R160, R161 ;  /* 0x000000a094a67223 */ /* 0x008fc600000000a1 */
[----:B------:R-:W3:Y:S01]  /*4920*/  LDG.E.CONSTANT R160, desc[UR6][R4.64+0x130] ;  /* 0x0001300604a07981 */ /* 0x000ee2000c1e9900 */
[----:B----4-:R-:W-:-:S03]  /*4930*/  FFMA R167, R147, R167, R166 ;  /* 0x000000a793a77223 */ /* 0x010fc600000000a6 */
[----:B------:R-:W4:Y:S01]  /*4940*/  LDG.E.CONSTANT R161, desc[UR6][R4.64+0x134] ;  /* 0x0001340604a17981 */ /* 0x000f22000c1e9900 */
        /* <DEDUP_REMOVED lines=99> */
[----:B------:R0:W5:Y:S01]  /*4f80*/  LDG.E.CONSTANT R157, desc[UR6][R4.64+0x1fc] ;  /* 0x0001fc06049d7981 */ /* 0x000162000c1e9900 */
[----:B------:R-:W-:-:S04]  /*4f90*/  FFMA R8, R68, R7, R209 ;  /* 0x0000000744087223 */ /* 0x000fc800000000d1 */
        /* <DEDUP_REMOVED lines=8> */
[----:B0-----:R-:W-:-:S04]  /*5020*/  FFMA R5, R81, R18, R8 ;  /* 0x0000001251057223 */ /* 0x001fc80000000008 */
        /* <DEDUP_REMOVED lines=12> */
[----:B--2---:R-:W-:-:S04]  /*50f0*/  FFMA R4, R94, R155, R5 ;  /* 0x0000009b5e047223 */ /* 0x004fc80000000005 */
[----:B---3--:R-:W-:-:S04]  /*5100*/  FFMA R5, R95, R160, R4 ;  /* 0x000000a05f057223 */ /* 0x008fc80000000004 */
[----:B----4-:R-:W-:-:S04]  /*5110*/  FFMA R4, R96, R161, R5 ;  /* 0x000000a160047223 */ /* 0x010fc80000000005 */
[----:B-----5:R-:W-:-:S04]  /*5120*/  FFMA R5, R97, R166, R4 ;  /* 0x000000a661057223 */ /* 0x020fc80000000004 */
        /* <DEDUP_REMOVED lines=47> */
[----:B------:R-:W-:Y:S01]  /*5420*/  FFMA R5, R145, R158, R4 ;  /* 0x0000009e91057223 */ /* 0x000fe20000000004 */
[C---:B------:R-:W-:Y:S02]  /*5430*/  LEA R4, R6.reuse, R1, 0x2 ;  /* 0x0000000106047211 */ /* 0x040fe400078e10ff */
[----:B------:R-:W-:Y:S01]  /*5440*/  IADD3 R6, PT, PT, R6, 0x1, RZ ;  /* 0x0000000106067810 */ /* 0x000fe20007ffe0ff */
[----:B------:R-:W-:-:S03]  /*5450*/  FFMA R5, R146, R157, R5 ;  /* 0x0000009d92057223 */ /* 0x000fc60000000005 */
[----:B------:R-:W-:Y:S02]  /*5460*/  ISETP.NE.AND P1, PT, R6, R149, PT ;  /* 0x000000950600720c */ /* 0x000fe40003f25270 */
[----:B------:R0:W-:Y:S11]  /*5470*/  STL [R4], R5 ;  /* 0x0000000504007387 */ /* 0x0001f60000100800 */
[----:B0-----:R-:W-:Y:S05]  /*5480*/  @P1 BRA `(.L_x_20) ;  /* 0xffffffec00e01947 */ /* 0x001fea000383ffff */
[C---:B------:R-:W-:Y:S02]  /*5490*/  ISETP.GE.U32.AND P1, PT, R149.reuse, 0x10, PT ;  /* 0x000000109500780c */ /* 0x040fe40003f26070 */
[----:B------:R-:W-:Y:S02]  /*54a0*/  LOP3.LUT R167, R149, 0xf, RZ, 0xc0, !PT ;  /* 0x0000000f95a77812 */ /* 0x000fe400078ec0ff */
[----:B------:R-:W-:Y:S02]  /*54b0*/  MOV R78, RZ ;  /* 0x000000ff004e7202 */ /* 0x000fe40000000f00 */
[----:B------:R-:W-:-:S07]  /*54c0*/  ISETP.NE.AND P2, PT, R167, RZ, PT ;  /* 0x000000ffa700720c */ /* 0x000fce0003f45270 */
[----:B------:R-:W-:Y:S06]  /*54d0*/  @!P1 BRA `(.L_x_21) ;  /* 0x0000000000c09947 */ /* 0x000fec0003800000 */
[----:B------:R-:W-:Y:S01]  /*54e0*/  HFMA2 R79, -RZ, RZ, 0, 0 ;  /* 0x00000000ff4f7431 */ /* 0x000fe200000001ff */
[----:B------:R-:W-:-:S07]  /*54f0*/  LOP3.LUT R78, R149, 0x7ffffff0, RZ, 0xc0, !PT ;  /* 0x7ffffff0954e7812 */ /* 0x000fce00078ec0ff */
.L_x_22:
[----:B0-----:R-:W0:Y:S01]  /*5500*/  LDC.64 R76, c[0x0][0x398] ;  /* 0x0000e600ff4c7b82 */ /* 0x001e220000000a00 */
[----:B------:R-:W-:-:S05]  /*5510*/  LEA R150, R79, R1, 0x2 ;  /* 0x000000014f967211 */ /* 0x000fca00078e10ff */
[----:B------:R-:W2:Y:S04]  /*5520*/  LDL.128 R12, [R150] ;  /* 0x00000000960c7983 */ /* 0x000ea80000100c00 */
[----:B------:R-:W3:Y:S04]  /*5530*/  LDL.128 R16, [R150+0x10] ;  /* 0x0000100096107983 */ /* 0x000ee80000100c00 */
[----:B------:R-:W4:Y:S04]  /*5540*/  LDL.128 R4, [R150+0x20] ;  /* 0x0000200096047983 */ /* 0x000f280000100c00 */
[----:B------:R-:W5:Y:S01]  /*5550*/  LDL.128 R8, [R150+0x30] ;  /* 0x0000300096087983 */ /* 0x000f620000100c00 */
        /* <DEDUP_REMOVED lines=17> */
[----:B------:R-:W-:-:S04]  /*5670*/  IADD3 R79, PT, PT, R79, 0x10, RZ ;  /* 0x000000104f4f7810 */ /* 0x000fc80007ffe0ff */
[----:B------:R-:W-:Y:S01]  /*5680*/  ISETP.NE.AND P1, PT, R79, R78, PT ;  /* 0x0000004e4f00720c */ /* 0x000fe20003f25270 */
[----:B--2---:R-:W-:Y:S01]  /*5690*/  FMUL R12, R151, R12 ;  /* 0x0000000c970c7220 */ /* 0x004fe20000400000 */
[----:B---3--:R-:W-:Y:S01]  /*56a0*/  FMUL R13, R13, R152 ;  /* 0x000000980d0d7220 */ /* 0x008fe20000400000 */
[----:B----4-:R-:W-:Y:S01]  /*56b0*/  FMUL R14, R14, R153 ;  /* 0x000000990e0e7220 */ /* 0x010fe20000400000 */
[----:B-----5:R-:W-:Y:S01]  /*56c0*/  FMUL R15, R15, R154 ;  /* 0x0000009a0f0f7220 */ /* 0x020fe20000400000 */
[----:B------:R-:W-:Y:S01]  /*56d0*/  FMUL R16, R155, R16 ;  /* 0x000000109b107220 */ /* 0x000fe20000400000 */
        /* <DEDUP_REMOVED lines=11> */
[----:B------:R0:W-:Y:S04]  /*5790*/  STL.128 [R150], R12 ;  /* 0x0000000c96007387 */ /* 0x0001e80000100c00 */
[----:B------:R0:W-:Y:S04]  /*57a0*/  STL.128 [R150+0x10], R16 ;  /* 0x0000101096007387 */ /* 0x0001e80000100c00 */
[----:B------:R0:W-:Y:S04]  /*57b0*/  STL.128 [R150+0x20], R4 ;  /* 0x0000200496007387 */ /* 0x0001e80000100c00 */
[----:B------:R0:W-:Y:S01]  /*57c0*/  STL.128 [R150+0x30], R8 ;  /* 0x0000300896007387 */ /* 0x0001e20000100c00 */
[----:B------:R-:W-:Y:S05]  /*57d0*/  @P1 BRA `(.L_x_22) ;  /* 0xfffffffc00481947 */ /* 0x000fea000383ffff */
.L_x_21:
[----:B------:R-:W-:Y:S05]  /*57e0*/  @!P2 BRA `(.L_x_19) ;  /* 0x000000040038a947 */ /* 0x000fea0003800000 */
[----:B------:R-:W-:Y:S02]  /*57f0*/  ISETP.GE.U32.AND P1, PT, R167, 0x8, PT ;  /* 0x00000008a700780c */ /* 0x000fe40003f26070 */
[----:B0-----:R-:W-:-:S04]  /*5800*/  LOP3.LUT R150, R149, 0x7, RZ, 0xc0, !PT ;  /* 0x0000000795967812 */ /* 0x001fc800078ec0ff */
[----:B------:R-:W-:-:S07]  /*5810*/  ISETP.NE.AND P2, PT, R150, RZ, PT ;  /* 0x000000ff9600720c */ /* 0x000fce0003f45270 */
[----:B------:R-:W-:Y:S06]  /*5820*/  @!P1 BRA `(.L_x_23) ;  /* 0x0000000000909947 */ /* 0x000fec0003800000 */
[----:B------:R-:W0:Y:S01]  /*5830*/  LDC.64 R4, c[0x0][0x398] ;  /* 0x0000e600ff047b82 */ /* 0x000e220000000a00 */
[----:B------:R-:W-:-:S05]  /*5840*/  LEA R7, R78, R1, 0x2 ;  /* 0x000000014e077211 */ /* 0x000fca00078e10ff */
[----:B------:R-:W2:Y:S04]  /*5850*/  LDL R9, [R7] ;  /* 0x0000000007097983 */ /* 0x000ea80000100800 */
[----:B------:R-:W3:Y:S04]  /*5860*/  LDL R11, [R7+0x4] ;  /* 0x00000400070b7983 */ /* 0x000ee80000100800 */
[----:B------:R-:W4:Y:S04]  /*5870*/  LDL R13, [R7+0x8] ;  /* 0x00000800070d7983 */ /* 0x000f280000100800 */
[----:B------:R-:W5:Y:S04]  /*5880*/  LDL R15, [R7+0xc] ;  /* 0x00000c00070f7983 */ /* 0x000f680000100800 */
[----:B------:R-:W5:Y:S01]  /*5890*/  LDL R17, [R7+0x10] ;  /* 0x0000100007117983 */ /* 0x000f620000100800 */
[----:B0-----:R-:W-:-:S03]  /*58a0*/  IMAD.WIDE.U32 R4, R78, 0x4, R4 ;  /* 0x000000044e047825 */ /* 0x001fc600078e0004 */
[----:B------:R-:W5:Y:S04]  /*58b0*/  LDL R19, [R7+0x14] ;  /* 0x0000140007137983 */ /* 0x000f680000100800 */
        /* <DEDUP_REMOVED lines=8> */
[----:B------:R-:W5:Y:S04]  /*5940*/  LDL R77, [R7+0x18] ;  /* 0x00001800074d7983 */ /* 0x000f680000100800 */
[----:B------:R-:W5:Y:S01]  /*5950*/  LDL R79, [R7+0x1c] ;  /* 0x00001c00074f7983 */ /* 0x000f620000100800 */
[----:B------:R-:W-:Y:S01]  /*5960*/  IADD3 R78, PT, PT, R78, 0x8, RZ ;  /* 0x000000084e4e7810 */ /* 0x000fe20007ffe0ff */
[----:B--2---:R-:W-:Y:S01]  /*5970*/  FMUL R6, R6, R9 ;  /* 0x0000000906067220 */ /* 0x004fe20000400000 */
[----:B---3--:R-:W-:Y:S01]  /*5980*/  FMUL R8, R8, R11 ;  /* 0x0000000b08087220 */ /* 0x008fe20000400000 */
[----:B----4-:R-:W-:Y:S01]  /*5990*/  FMUL R10, R10, R13 ;  /* 0x0000000d0a0a7220 */ /* 0x010fe20000400000 */
[----:B-----5:R-:W-:Y:S01]  /*59a0*/  FMUL R12, R12, R15 ;  /* 0x0000000f0c0c7220 */ /* 0x020fe20000400000 */
[----:B------:R-:W-:Y:S01]  /*59b0*/  FMUL R14, R14, R17 ;  /* 0x000000110e0e7220 */ /* 0x000fe20000400000 */
[----:B------:R-:W-:Y:S01]  /*59c0*/  FMUL R16, R16, R19 ;  /* 0x0000001310107220 */ /* 0x000fe20000400000 */
[----:B------:R0:W-:Y:S04]  /*59d0*/  STL [R7], R6 ;  /* 0x0000000607007387 */ /* 0x0001e80000100800 */
[----:B------:R0:W-:Y:S01]  /*59e0*/  STL [R7+0x4], R8 ;  /* 0x0000040807007387 */ /* 0x0001e20000100800 */
[----:B------:R-:W-:Y:S01]  /*59f0*/  FMUL R18, R18, R77 ;  /* 0x0000004d12127220 */ /* 0x000fe20000400000 */
[----:B------:R-:W-:-:S02]  /*5a00*/  FMUL R76, R76, R79 ;  /* 0x0000004f4c4c7220 */ /* 0x000fc40000400000 */
[----:B------:R0:W-:Y:S04]  /*5a10*/  STL [R7+0x8], R10 ;  /* 0x0000080a07007387 */ /* 0x0001e80000100800 */
[----:B------:R0:W-:Y:S04]  /*5a20*/  STL [R7+0xc], R12 ;  /* 0x00000c0c07007387 */ /* 0x0001e80000100800 */
[----:B------:R0:W-:Y:S04]  /*5a30*/  STL [R7+0x10], R14 ;  /* 0x0000100e07007387 */ /* 0x0001e80000100800 */
[----:B------:R0:W-:Y:S04]  /*5a40*/  STL [R7+0x14], R16 ;  /* 0x0000141007007387 */ /* 0x0001e80000100800 */
[----:B------:R0:W-:Y:S04]  /*5a50*/  STL [R7+0x18], R18 ;  /* 0x0000181207007387 */ /* 0x0001e80000100800 */
[----:B------:R0:W-:Y:S02]  /*5a60*/  STL [R7+0x1c], R76 ;  /* 0x00001c4c07007387 */ /* 0x0001e40000100800 */
.L_x_23:
[----:B------:R-:W-:Y:S05]  /*5a70*/  @!P2 BRA `(.L_x_19) ;  /* 0x000000000094a947 */ /* 0x000fea0003800000 */
[----:B------:R-:W-:Y:S02]  /*5a80*/  ISETP.GE.U32.AND P1, PT, R150, 0x4, PT ;  /* 0x000000049600780c */ /* 0x000fe40003f26070 */
[----:B------:R-:W-:-:S04]  /*5a90*/  LOP3.LUT R15, R149, 0x3, RZ, 0xc0, !PT ;  /* 0x00000003950f7812 */ /* 0x000fc800078ec0ff */
[----:B------:R-:W-:-:S07]  /*5aa0*/  ISETP.NE.AND P2, PT, R15, RZ, PT ;  /* 0x000000ff0f00720c */ /* 0x000fce0003f45270 */
[----:B------:R-:W-:Y:S06]  /*5ab0*/  @!P1 BRA `(.L_x_24) ;  /* 0x0000000000509947 */ /* 0x000fec0003800000 */
[----:B------:R-:W1:Y:S01]  /*5ac0*/  LDC.64 R4, c[0x0][0x398] ;  /* 0x0000e600ff047b82 */ /* 0x000e620000000a00 */
[----:B0-----:R-:W-:-:S05]  /*5ad0*/  LEA R10, R78, R1, 0x2 ;  /* 0x000000014e0a7211 */ /* 0x001fca00078e10ff */
[----:B------:R-:W2:Y:S04]  /*5ae0*/  LDL R6, [R10] ;  /* 0x000000000a067983 */ /* 0x000ea80000100800 */
[----:B------:R-:W3:Y:S04]  /*5af0*/  LDL R7, [R10+0x4] ;  /* 0x000004000a077983 */ /* 0x000ee80000100800 */
[----:B------:R-:W4:Y:S04]  /*5b00*/  LDL R8, [R10+0x8] ;  /* 0x000008000a087983 */ /* 0x000f280000100800 */
[----:B------:R-:W5:Y:S01]  /*5b10*/  LDL R9, [R10+0xc] ;  /* 0x00000c000a097983 */ /* 0x000f620000100800 */
[----:B-1----:R-:W-:-:S05]  /*5b20*/  IMAD.WIDE.U32 R4, R78, 0x4, R4 ;  /* 0x000000044e047825 */ /* 0x002fca00078e0004 */
[----:B------:R-:W2:Y:S04]  /*5b30*/  LDG.E.CONSTANT R11, desc[UR6][R4.64] ;  /* 0x00000006040b7981 */ /* 0x000ea8000c1e9900 */
[----:B------:R-:W3:Y:S04]  /*5b40*/  LDG.E.CONSTANT R12, desc[UR6][R4.64+0x4] ;  /* 0x00000406040c7981 */ /* 0x000ee8000c1e9900 */
[----:B------:R-:W4:Y:S04]  /*5b50*/  LDG.E.CONSTANT R13, desc[UR6][R4.64+0x8] ;  /* 0x00000806040d7981 */ /* 0x000f28000c1e9900 */
[----:B------:R-:W5:Y:S01]  /*5b60*/  LDG.E.CONSTANT R14, desc[UR6][R4.64+0xc] ;  /* 0x00000c06040e7981 */ /* 0x000f62000c1e9900 */
[----:B------:R-:W-:Y:S01]  /*5b70*/  IADD3 R78, PT, PT, R78, 0x4, RZ ;  /* 0x000000044e4e7810 */ /* 0x000fe20007ffe0ff */
[----:B--2---:R-:W-:Y:S01]  /*5b80*/  FMUL R6, R11, R6 ;  /* 0x000000060b067220 */ /* 0x004fe20000400000 */
[----:B---3--:R-:W-:Y:S01]  /*5b90*/  FMUL R7, R12, R7 ;  /* 0x000000070c077220 */ /* 0x008fe20000400000 */
[----:B----4-:R-:W-:Y:S01]  /*5ba0*/  FMUL R8, R13, R8 ;  /* 0x000000080d087220 */ /* 0x010fe20000400000 */
[----:B-----5:R-:W-:-:S02]  /*5bb0*/  FMUL R9, R14, R9 ;  /* 0x000000090e097220 */ /* 0x020fc40000400000 */
[----:B------:R1:W-:Y:S04]  /*5bc0*/  STL [R10], R6 ;  /* 0x000000060a007387 */ /* 0x0003e80000100800 */
[----:B------:R1:W-:Y:S04]  /*5bd0*/  STL [R10+0x4], R7 ;  /* 0x000004070a007387 */ /* 0x0003e80000100800 */
[----:B------:R1:W-:Y:S04]  /*5be0*/  STL [R10+0x8], R8 ;  /* 0x000008080a007387 */ /* 0x0003e80000100800 */
[----:B------:R1:W-:Y:S02]  /*5bf0*/  STL [R10+0xc], R9 ;  /* 0x00000c090a007387 */ /* 0x0003e40000100800 */
.L_x_24:
[----:B------:R-:W-:Y:S05]  /*5c00*/  @!P2 BRA `(.L_x_19) ;  /* 0x000000000030a947 */ /* 0x000fea0003800000 */
[----:B------:R-:W-:-:S05]  /*5c10*/  UMOV UR4, URZ ;  /* 0x000000ff00047c82 */ /* 0x000fca0008000000 */
.L_x_25:
[----:B--2---:R-:W2:Y:S01]  /*5c20*/  LDC.64 R4, c[0x0][0x398] ;  /* 0x0000e600ff047b82 */ /* 0x004ea20000000a00 */
[----:B01----:R-:W-:-:S05]  /*5c30*/  LEA R6, R78, R1, 0x2 ;  /* 0x000000014e067211 */ /* 0x003fca00078e10ff */
[----:B------:R-:W3:Y:S01]  /*5c40*/  LDL R7, [R6] ;  /* 0x0000000006077983 */ /* 0x000ee20000100800 */
[----:B--2---:R-:W-:-:S06]  /*5c50*/  IMAD.WIDE.U32 R4, R78, 0x4, R4 ;  /* 0x000000044e047825 */ /* 0x004fcc00078e0004 */
[----:B------:R-:W3:Y:S01]  /*5c60*/  LDG.E.CONSTANT R4, desc[UR6][R4.64] ;  /* 0x0000000604047981 */ /* 0x000ee2000c1e9900 */
[----:B------:R-:W-:-:S06]  /*5c70*/  UIADD3 UR4, UPT, UPT, UR4, 0x1, URZ ;  /* 0x0000000104047890 */ /* 0x000fcc000fffe0ff */
[----:B------:R-:W-:Y:S02]  /*5c80*/  ISETP.NE.AND P1, PT, R15, UR4, PT ;  /* 0x000000040f007c0c */ /* 0x000fe4000bf25270 */
[----:B------:R-:W-:Y:S01]  /*5c90*/  IADD3 R78, PT, PT, R78, 0x1, RZ ;  /* 0x000000014e4e7810 */ /* 0x000fe20007ffe0ff */
[----:B---3--:R-:W-:-:S05]  /*5ca0*/  FMUL R7, R4, R7 ;  /* 0x0000000704077220 */ /* 0x008fca0000400000 */
[----:B------:R2:W-:Y:S05]  /*5cb0*/  STL [R6], R7 ;  /* 0x0000000706007387 */ /* 0x0005ea0000100800 */
[----:B------:R-:W-:Y:S05]  /*5cc0*/  @P1 BRA `(.L_x_25) ;  /* 0xfffffffc00d41947 */ /* 0x000fea000383ffff */
.L_x_19:
[----:B------:R3:W-:Y:S01]  /*5cd0*/  STL.128 [R1+0x200], RZ ;  /* 0x000200ff01007387 */ /* 0x0007e20000100c00 */
[----:B------:R-:W-:Y:S02]  /*5ce0*/  CS2R R250, SRZ ;  /* 0x0000000000fa7805 */ /* 0x000fe4000001ff00 */
[----:B------:R-:W-:Y:S02]  /*5cf0*/  CS2R R248, SRZ ;  /* 0x0000000000f87805 */ /* 0x000fe4000001ff00 */
[----:B------:R-:W-:Y:S01]  /*5d00*/  CS2R R246, SRZ ;  /* 0x0000000000f67805 */ /* 0x000fe2000001ff00 */
[----:B------:R3:W-:Y:S01]  /*5d10*/  STL.128 [R1+0x210], RZ ;  /* 0x000210ff01007387 */ /* 0x0007e20000100c00 */
[----:B------:R-:W-:Y:S02]  /*5d20*/  CS2R R244, SRZ ;  /* 0x0000000000f47805 */ /* 0x000fe4000001ff00 */
[----:B------:R-:W-:Y:S02]  /*5d30*/  CS2R R242, SRZ ;  /* 0x0000000000f27805 */ /* 0x000fe4000001ff00 */
[----:B------:R-:W-:Y:S01]  /*5d40*/  CS2R R240, SRZ ;  /* 0x0000000000f07805 */ /* 0x000fe2000001ff00 */
[----:B------:R3:W-:Y:S01]  /*5d50*/  STL.128 [R1+0x220], RZ ;  /* 0x000220ff01007387 */ /* 0x0007e20000100c00 */
[----:B------:R-:W-:-:S02]  /*5d60*/  CS2R R238, SRZ ;  /* 0x0000000000ee7805 */ /* 0x000fc4000001ff00 */
        /* <DEDUP_REMOVED lines=57> */
[----:B012---:R-:W-:Y:S01]  /*6100*/  CS2R R6, SRZ ;  /* 0x0000000000067805 */ /* 0x007fe2000001ff00 */
        /* <DEDUP_REMOVED lines=12> */
[----:B------:R3:W-:Y:S04]  /*61d0*/  STL.128 [R1+0x340], RZ ;  /* 0x000340ff01007387 */ /* 0x0007e80000100c00 */
        /* <DEDUP_REMOVED lines=11> */
[----:B------:R3:W-:Y:S04]  /*6290*/  STL [R1+0x41c], RZ ;  /* 0x00041cff01007387 */ /* 0x0007e80000100800 */
[----:B------:R3:W-:Y:S04]  /*62a0*/  STL [R1+0x418], RZ ;  /* 0x000418ff01007387 */ /* 0x0007e80000100800 */
[----:B------:R3:W-:Y:S04]  /*62b0*/  STL [R1+0x414], RZ ;  /* 0x000414ff01007387 */ /* 0x0007e80000100800 */
[----:B------:R3:W-:Y:S04]  /*62c0*/  STL [R1+0x410], RZ ;  /* 0x000410ff01007387 */ /* 0x0007e80000100800 */
[----:B------:R3:W-:Y:S04]  /*62d0*/  STL [R1+0x40c], RZ ;  /* 0x00040cff01007387 */ /* 0x0007e80000100800 */
[----:B------:R3:W-:Y:S04]  /*62e0*/  STL [R1+0x408], RZ ;  /* 0x000408ff01007387 */ /* 0x0007e80000100800 */
[----:B------:R3:W-:Y:S04]  /*62f0*/  STL [R1+0x404], RZ ;  /* 0x000404ff01007387 */ /* 0x0007e80000100800 */
[----:B------:R3:W-:Y:S01]  /*6300*/  STL [R1+0x400], RZ ;  /* 0x000400ff01007387 */ /* 0x0007e20000100800 */
[----:B------:R-:W-:Y:S05]  /*6310*/  @!P0 BRA `(.L_x_26) ;  /* 0x0000000c00008947 */ /* 0x000fea0003800000 */
[----:B------:R-:W0:Y:S01]  /*6320*/  LDC.64 R76, c[0x0][0x3a0] ;  /* 0x0000e800ff4c7b82 */ /* 0x000e220000000a00 */
[C---:B------:R-:W-:Y:S01]  /*6330*/  LOP3.LUT R173, R149.reuse, 0xf, RZ, 0xc0, !PT ;  /* 0x0000000f95ad7812 */ /* 0x040fe200078ec0ff */
[----:B------:R-:W-:Y:S01]  /*6340*/  HFMA2 R152, -RZ, RZ, 0, 0 ;  /* 0x00000000ff987431 */ /* 0x000fe200000001ff */
[----:B------:R-:W-:Y:S02]  /*6350*/  LOP3.LUT R174, R149, 0x7, RZ, 0xc0, !PT ;  /* 0x0000000795ae7812 */ /* 0x000fe400078ec0ff */
[----:B------:R-:W-:Y:S02]  /*6360*/  IADD3 R4, PT, PT, R173, -0x1, RZ ;  /* 0xffffffffad047810 */ /* 0x000fe40007ffe0ff */
[----:B------:R-:W-:Y:S02]  /*6370*/  IADD3 R5, PT, PT, R174, -0x1, RZ ;  /* 0xffffffffae057810 */ /* 0x000fe40007ffe0ff */
[----:B------:R-:W-:Y:S02]  /*6380*/  LOP3.LUT R150, R149, 0x7ffffff0, RZ, 0xc0, !PT ;  /* 0x7ffffff095967812 */ /* 0x000fe400078ec0ff */
[----:B------:R-:W-:-:S02]  /*6390*/  ISETP.GE.U32.AND P0, PT, R4, 0x7, PT ;  /* 0x000000070400780c */ /* 0x000fc40003f06070 */
[----:B------:R-:W-:Y:S02]  /*63a0*/  ISETP.GE.U32.AND P1, PT, R5, 0x3, PT ;  /* 0x000000030500780c */ /* 0x000fe40003f26070 */
[----:B------:R-:W-:Y:S02]  /*63b0*/  LOP3.LUT R149, R149, 0x3, RZ, 0xc0, !PT ;  /* 0x0000000395957812 */ /* 0x000fe400078ec0ff */
[----:B------:R-:W-:Y:S02]  /*63c0*/  IADD3 R151, PT, PT, R1, 0x20, RZ ;  /* 0x0000002001977810 */ /* 0x000fe40007ffe0ff */
[----:B------:R-:W-:Y:S02]  /*63d0*/  IADD3 R153, PT, PT, -R150, RZ, RZ ;  /* 0x000000ff96997210 */ /* 0x000fe40007ffe1ff */
[----:B0-----:R-:W-:-:S04]  /*63e0*/  IADD3 R76, P2, PT, R76, 0x1000, RZ ;  /* 0x000010004c4c7810 */ /* 0x001fc80007f5e0ff */
[----:B------:R-:W-:-:S09]  /*63f0*/  IADD3.X R77, PT, PT, RZ, R77, RZ, P2, !PT ;  /* 0x0000004dff4d7210 */ /* 0x000fd200017fe4ff */
.L_x_32:
[----:B------:R-:W-:Y:S01]  /*6400*/  LEA R154, R152, R1, 0x2 ;  /* 0x00000001989a7211 */ /* 0x000fe200078e10ff */
[----:B------:R-:W0:Y:S04]  /*6410*/  LDCU UR4, c[0x0][0x3b4] ;  /* 0x00007680ff0477ac */ /* 0x000e280008000800 */
[----:B------:R1:W5:Y:S01]  /*6420*/  LDL R155, [R154+0x200] ;  /* 0x000200009a9b7983 */ /* 0x0003620000100800 */
[----:B------:R-:W-:Y:S01]  /*6430*/  MOV R18, RZ ;  /* 0x000000ff00127202 */ /* 0x000fe20000000f00 */
[----:B0-----:R-:W-:-:S09]  /*6440*/  UISETP.GE.U32.AND UP0, UPT, UR4, 0x10, UPT ;  /* 0x000000100400788c */ /* 0x001fd2000bf06070 */
[----:B-1----:R-:W-:Y:S05]  /*6450*/  BRA.U !UP0, `(.L_x_27) ;  /* 0x0000000108c07547 */ /* 0x002fea000b800000 */
[----:B------:R-:W-:Y:S01]  /*6460*/  IMAD.WIDE.U32 R4, R152, 0x4, R76 ;  /* 0x0000000498047825 */ /* 0x000fe200078e004c */
[----:B------:R-:W-:Y:S02]  /*6470*/  MOV R175, R151 ;  /* 0x0000009700af7202 */ /* 0x000fe40000000f00 */
[----:B------:R-:W-:Y:S02]  /*6480*/  MOV R156, R153 ;  /* 0x00000099009c7202 */ /* 0x000fe40000000f00 */
[----:B------:R-:W-:Y:S02]  /*6490*/  MOV R78, R4 ;  /* 0x00000004004e7202 */ /* 0x000fe40000000f00 */
[----:B------:R-:W-:-:S07]  /*64a0*/  MOV R79, R5 ;  /* 0x00000005004f7202 */ /* 0x000fce0000000f00 */
.L_x_28:
[----:B------:R-:W2:Y:S04]  /*64b0*/  LDL.128 R4, [R175+-0x20] ;  /* 0xffffe000af047983 */ /* 0x000ea80000100c00 */
[----:B------:R-:W2:Y:S04]  /*64c0*/  LDG.E.CONSTANT R157, desc[UR6][R78.64+-0x1000] ;  /* 0xfff000064e9d7981 */ /* 0x000ea8000c1e9900 */
[----:B------:R-:W4:Y:S04]  /*64d0*/  LDG.E.CONSTANT R158, desc[UR6][R78.64+-0xe00] ;  /* 0xfff200064e9e7981 */ /* 0x000f28000c1e9900 */
[----:B------:R-:W3:Y:S04]  /*64e0*/  LDG.E.CONSTANT R159, desc[UR6][R78.64+-0xc00] ;  /* 0xfff400064e9f7981 */ /* 0x000ee8000c1e9900 */
[----:B------:R-:W3:Y:S04]  /*64f0*/  LDG.E.CONSTANT R160, desc[UR6][R78.64+-0xa00] ;  /* 0xfff600064ea07981 */ /* 0x000ee8000c1e9900 */
[----:B------:R-:W3:Y:S04]  /*6500*/  LDL.128 R8, [R175+-0x10] ;  /* 0xfffff000af087983 */ /* 0x000ee80000100c00 */
[----:B------:R-:W3:Y:S04]  /*6510*/  LDG.E.CONSTANT R161, desc[UR6][R78.64+-0x800] ;  /* 0xfff800064ea17981 */ /* 0x000ee8000c1e9900 */
[----:B------:R-:W3:Y:S04]  /*6520*/  LDG.E.CONSTANT R162, desc[UR6][R78.64+-0x600] ;  /* 0xfffa00064ea27981 */ /* 0x000ee8000c1e9900 */
[----:B------:R-:W3:Y:S04]  /*6530*/  LDG.E.CONSTANT R163, desc[UR6][R78.64+-0x400] ;  /* 0xfffc00064ea37981 */ /* 0x000ee8000c1e9900 */
[----:B------:R-:W3:Y:S04]  /*6540*/  LDG.E.CONSTANT R164, desc[UR6][R78.64+-0x200] ;  /* 0xfffe00064ea47981 */ /* 0x000ee8000c1e9900 */
[----:B------:R-:W3:Y:S04]  /*6550*/  LDL.128 R12, [R175] ;  /* 0x00000000af0c7983 */ /* 0x000ee80000100c00 */
[----:B------:R-:W3:Y:S04]  /*6560*/  LDG.E.CONSTANT R165, desc[UR6][R78.64] ;  /* 0x000000064ea57981 */ /* 0x000ee8000c1e9900 */
[----:B------:R-:W3:Y:S04]  /*6570*/  LDG.E.CONSTANT R166, desc[UR6][R78.64+0x200] ;  /* 0x000200064ea67981 */ /* 0x000ee8000c1e9900 */
[----:B------:R-:W3:Y:S04]  /*6580*/  LDG.E.CONSTANT R167, desc[UR6][R78.64+0x400] ;  /* 0x000400064ea77981 */ /* 0x000ee8000c1e9900 */
[----:B------:R-:W3:Y:S04]  /*6590*/  LDG.E.CONSTANT R168, desc[UR6][R78.64+0x600] ;  /* 0x000600064ea87981 */ /* 0x000ee8000c1e9900 */
[----:B------:R0:W3:Y:S04]  /*65a0*/  LDL.128 R16, [R175+0x10] ;  /* 0x00001000af107983 */ /* 0x0000e80000100c00 */
[----:B------:R-:W3:Y:S04]  /*65b0*/  LDG.E.CONSTANT R169, desc[UR6][R78.64+0x800] ;  /* 0x000800064ea97981 */ /* 0x000ee8000c1e9900 */
[----:B------:R-:W3:Y:S04]  /*65c0*/  LDG.E.CONSTANT R170, desc[UR6][R78.64+0xa00] ;  /* 0x000a00064eaa7981 */ /* 0x000ee8000c1e9900 */
[----:B------:R-:W3:Y:S04]  /*65d0*/  LDG.E.CONSTANT R171, desc[UR6][R78.64+0xc00] ;  /* 0x000c00064eab7981 */ /* 0x000ee8000c1e9900 */
[----:B------:R1:W3:Y:S01]  /*65e0*/  LDG.E.CONSTANT R172, desc[UR6][R78.64+0xe00] ;  /* 0x000e00064eac7981 */ /* 0x0002e2000c1e9900 */
[----:B------:R-:W-:-:S02]  /*65f0*/  IADD3 R156, PT, PT, R156, 0x10, RZ ;  /* 0x000000109c9c7810 */ /* 0x000fc40007ffe0ff */
[----:B0-----:R-:W-:Y:S02]  /*6600*/  IADD3 R175, PT, PT, R175, 0x40, RZ ;  /* 0x00000040afaf7810 */ /* 0x001fe40007ffe0ff */
[----:B------:R-:W-:Y:S02]  /*6610*/  ISETP.NE.AND P2, PT, R156, RZ, PT ;  /* 0x000000ff9c00720c */ /* 0x000fe40003f45270 */
[----:B-1----:R-:W-:-:S04]  /*6620*/  IADD3 R78, P3, PT, R78, 0x2000, RZ ;  /* 0x000020004e4e7810 */ /* 0x002fc80007f7e0ff */
[----:B------:R-:W-:Y:S01]  /*6630*/  IADD3.X R79, PT, PT, RZ, R79, RZ, P3, !PT ;  /* 0x0000004fff4f7210 */ /* 0x000fe20001ffe4ff */
[----:B--2--5:R-:W-:-:S04]  /*6640*/  FFMA R4, R4, R157, R155 ;  /* 0x0000009d04047223 */ /* 0x024fc8000000009b */
[----:B----4-:R-:W-:-:S04]  /*6650*/  FFMA R5, R5, R158, R4 ;  /* 0x0000009e05057223 */ /* 0x010fc80000000004 */
[----:B---3--:R-:W-:-:S04]  /*6660*/  FFMA R6, R6, R159, R5 ;  /* 0x0000009f06067223 */ /* 0x008fc80000000005 */
        /* <DEDUP_REMOVED lines=13> */
[----:B------:R-:W-:Y:S06]  /*6740*/  @P2 BRA `(.L_x_28) ;  /* 0xfffffffc00582947 */ /* 0x000fec000383ffff */
[----:B------:R-:W-:-:S07]  /*6750*/  MOV R18, R150 ;  /* 0x0000009600127202 */ /* 0x000fce0000000f00 */
.L_x_27:
[----:B------:R-:W-:-:S13]  /*6760*/  ISETP.NE.AND P2, PT, R173, RZ, PT ;  /* 0x000000ffad00720c */ /* 0x000fda0003f45270 */
[----:B------:R-:W-:Y:S05]  /*6770*/  @!P2 BRA `(.L_x_29) ;  /* 0x000000040048a947 */ /* 0x000fea0003800000 */
[----:B------:R-:W-:Y:S01]  /*6780*/  ISETP.NE.AND P2, PT, R174, RZ, PT ;  /* 0x000000ffae00720c */ /* 0x000fe20003f45270 */
[----:B------:R-:W-:-:S12]  /*6790*/  @!P0 BRA `(.L_x_30) ;  /* 0x0000000000948947 */ /* 0x000fd80003800000 */
[----:B------:R-:W0:Y:S01]  /*67a0*/  LDC.64 R16, c[0x0][0x3a0] ;  /* 0x0000e800ff107b82 */ /* 0x000e220000000a00 */
[C---:B------:R-:W-:Y:S02]  /*67b0*/  LEA R13, R18.reuse, R152, 0x7 ;  /* 0x00000098120d7211 */ /* 0x040fe400078e38ff */
[----:B------:R-:W-:Y:S02]  /*67c0*/  LEA R19, R18, R1, 0x2 ;  /* 0x0000000112137211 */ /* 0x000fe400078e10ff */
[C---:B------:R-:W-:Y:S02]  /*67d0*/  IADD3 R9, PT, PT, R13.reuse, 0x80, RZ ;  /* 0x000000800d097810 */ /* 0x040fe40007ffe0ff */
[C---:B------:R-:W-:Y:S02]  /*67e0*/  IADD3 R11, PT, PT, R13.reuse, 0x100, RZ ;  /* 0x000001000d0b7810 */ /* 0x040fe40007ffe0ff */
[C---:B------:R-:W-:Y:S02]  /*67f0*/  IADD3 R15, PT, PT, R13.reuse, 0x180, RZ ;  /* 0x000001800d0f7810 */ /* 0x040fe40007ffe0ff */
[C---:B------:R-:W-:Y:S01]  /*6800*/  IADD3 R157, PT, PT, R13.reuse, 0x200, RZ ;  /* 0x000002000d9d7810 */ /* 0x040fe20007ffe0ff */
[----:B0-----:R-:W-:-:S04]  /*6810*/  IMAD.WIDE.U32 R4, R13, 0x4, R16 ;  /* 0x000000040d047825 */ /* 0x001fc800078e0010 */
[--C-:B------:R-:W-:Y:S01]  /*6820*/  IMAD.WIDE.U32 R8, R9, 0x4, R16.reuse ;  /* 0x0000000409087825 */ /* 0x100fe200078e0010 */
[----:B------:R-:W2:Y:S03]  /*6830*/  LDG.E.CONSTANT R78, desc[UR6][R4.64] ;  /* 0x00000006044e7981 */ /* 0x000ea6000c1e9900 */
[--C-:B------:R-:W-:Y:S01]  /*6840*/  IMAD.WIDE.U32 R10, R11, 0x4, R16.reuse ;  /* 0x000000040b0a7825 */ /* 0x100fe200078e0010 */
[----:B------:R0:W4:Y:S04]  /*6850*/  LDG.E.CONSTANT R79, desc[UR6][R8.64] ;  /* 0x00000006084f7981 */ /* 0x000128000c1e9900 */
[----:B------:R1:W3:Y:S04]  /*6860*/  LDG.E.CONSTANT R156, desc[UR6][R10.64] ;  /* 0x000000060a9c7981 */ /* 0x0002e8000c1e9900 */
[----:B------:R-:W2:Y:S01]  /*6870*/  LDL.128 R4, [R19] ;  /* 0x0000000013047983 */ /* 0x000ea20000100c00 */
[----:B0-----:R-:W-:Y:S01]  /*6880*/  IMAD.WIDE.U32 R8, R15, 0x4, R16 ;  /* 0x000000040f087825 */ /* 0x001fe200078e0010 */
[----:B------:R-:W-:-:S03]  /*6890*/  IADD3 R15, PT, PT, R13, 0x280, RZ ;  /* 0x000002800d0f7810 */ /* 0x000fc60007ffe0ff */
[--C-:B-1----:R-:W-:Y:S01]  /*68a0*/  IMAD.WIDE.U32 R10, R157, 0x4, R16.reuse ;  /* 0x000000049d0a7825 */ /* 0x102fe200078e0010 */
[----:B------:R-:W-:Y:S01]  /*68b0*/  IADD3 R159, PT, PT, R13, 0x300, RZ ;  /* 0x000003000d9f7810 */ /* 0x000fe20007ffe0ff */
[----:B------:R-:W3:Y:S02]  /*68c0*/  LDG.E.CONSTANT R157, desc[UR6][R8.64] ;  /* 0x00000006089d7981 */ /* 0x000ee4000c1e9900 */
[--C-:B------:R-:W-:Y:S02]  /*68d0*/  IMAD.WIDE.U32 R14, R15, 0x4, R16.reuse ;  /* 0x000000040f0e7825 */ /* 0x100fe400078e0010 */
[----:B------:R-:W3:Y:S01]  /*68e0*/  LDG.E.CONSTANT R158, desc[UR6][R10.64] ;  /* 0x000000060a9e7981 */ /* 0x000ee2000c1e9900 */
[----:B------:R-:W-:Y:S01]  /*68f0*/  IADD3 R161, PT, PT, R13, 0x380, RZ ;  /* 0x000003800da17810 */ /* 0x000fe20007ffe0ff */
[--C-:B------:R-:W-:Y:S02]  /*6900*/  IMAD.WIDE.U32 R12, R159, 0x4, R16.reuse ;  /* 0x000000049f0c7825 */ /* 0x100fe400078e0010 */
[----:B------:R0:W3:Y:S04]  /*6910*/  LDG.E.CONSTANT R159, desc[UR6][R14.64] ;  /* 0x000000060e9f7981 */ /* 0x0000e8000c1e9900 */
[----:B------:R-:W3:Y:S04]  /*6920*/  LDG.E.CONSTANT R12, desc[UR6][R12.64] ;  /* 0x000000060c0c7981 */ /* 0x000ee8000c1e9900 */
[----:B------:R-:W3:Y:S01]  /*6930*/  LDL.128 R8, [R19+0x10] ;  /* 0x0000100013087983 */ /* 0x000ee20000100c00 */
[----:B0-----:R-:W-:-:S05]  /*6940*/  IMAD.WIDE.U32 R14, R161, 0x4, R16 ;  /* 0x00000004a10e7825 */ /* 0x001fca00078e0010 */
[----:B------:R-:W3:Y:S01]  /*6950*/  LDG.E.CONSTANT R17, desc[UR6][R14.64] ;  /* 0x000000060e117981 */ /* 0x000ee2000c1e9900 */
[----:B------:R-:W-:Y:S01]  /*6960*/  IADD3 R18, PT, PT, R18, 0x8, RZ ;  /* 0x0000000812127810 */ /* 0x000fe20007ffe0ff */
[----:B--2--5:R-:W-:-:S04]  /*6970*/  FFMA R4, R4, R78, R155 ;  /* 0x0000004e04047223 */ /* 0x024fc8000000009b */
[----:B----4-:R-:W-:-:S04]  /*6980*/  FFMA R5, R79, R5, R4 ;  /* 0x000000054f057223 */ /* 0x010fc80000000004 */
[----:B---3--:R-:W-:-:S04]  /*6990*/  FFMA R6, R156, R6, R5 ;  /* 0x000000069c067223 */ /* 0x008fc80000000005 */
[----:B------:R-:W-:-:S04]  /*69a0*/  FFMA R7, R157, R7, R6 ;  /* 0x000000079d077223 */ /* 0x000fc80000000006 */
[----:B------:R-:W-:-:S04]  /*69b0*/  FFMA R8, R8, R158, R7 ;  /* 0x0000009e08087223 */ /* 0x000fc80000000007 */
[----:B------:R-:W-:-:S04]  /*69c0*/  FFMA R9, R159, R9, R8 ;  /* 0x000000099f097223 */ /* 0x000fc80000000008 */
[----:B------:R-:W-:-:S04]  /*69d0*/  FFMA R10, R12, R10, R9 ;  /* 0x0000000a0c0a7223 */ /* 0x000fc80000000009 */
[----:B------:R-:W-:-:S07]  /*69e0*/  FFMA R155, R17, R11, R10 ;  /* 0x0000000b119b7223 */ /* 0x000fce000000000a */
.L_x_30:
        /* <DEDUP_REMOVED lines=8> */
[C---:B------:R-:W-:Y:S01]  /*6a70*/  IADD3 R17, PT, PT, R9.reuse, 0x180, RZ ;  /* 0x0000018009117810 */ /* 0x040fe20007ffe0ff */
[----:B0-----:R-:W-:-:S04]  /*6a80*/  IMAD.WIDE.U32 R4, R9, 0x4, R12 ;  /* 0x0000000409047825 */ /* 0x001fc800078e000c */
[--C-:B------:R-:W-:Y:S01]  /*6a90*/  IMAD.WIDE.U32 R10, R11, 0x4, R12.reuse ;  /* 0x000000040b0a7825 */ /* 0x100fe200078e000c */
[----:B------:R-:W2:Y:S03]  /*6aa0*/  LDG.E.CONSTANT R14, desc[UR6][R4.64] ;  /* 0x00000006040e7981 */ /* 0x000ea6000c1e9900 */
[--C-:B------:R-:W-:Y:S02]  /*6ab0*/  IMAD.WIDE.U32 R8, R15, 0x4, R12.reuse ;  /* 0x000000040f087825 */ /* 0x100fe400078e000c */
[----:B------:R0:W4:Y:S04]  /*6ac0*/  LDG.E.CONSTANT R15, desc[UR6][R10.64] ;  /* 0x000000060a0f7981 */ /* 0x000128000c1e9900 */
[----:B------:R-:W3:Y:S04]  /*6ad0*/  LDG.E.CONSTANT R8, desc[UR6][R8.64] ;  /* 0x0000000608087981 */ /* 0x000ee8000c1e9900 */
[----:B------:R-:W2:Y:S01]  /*6ae0*/  LDL.128 R4, [R6] ;  /* 0x0000000006047983 */ /* 0x000ea20000100c00 */
[----:B0-----:R-:W-:-:S05]  /*6af0*/  IMAD.WIDE.U32 R10, R17, 0x4, R12 ;  /* 0x00000004110a7825 */ /* 0x001fca00078e000c */
[----:B------:R-:W3:Y:S01]  /*6b00*/  LDG.E.CONSTANT R13, desc[UR6][R10.64] ;  /* 0x000000060a0d7981 */ /* 0x000ee2000c1e9900 */
[----:B------:R-:W-:Y:S01]  /*6b10*/  IADD3 R18, PT, PT, R18, 0x4, RZ ;  /* 0x0000000412127810 */ /* 0x000fe20007ffe0ff */
[----:B--2--5:R-:W-:-:S04]  /*6b20*/  FFMA R14, R4, R14, R155 ;  /* 0x0000000e040e7223 */ /* 0x024fc8000000009b */
[----:B----4-:R-:W-:-:S04]  /*6b30*/  FFMA R5, R15, R5, R14 ;  /* 0x000000050f057223 */ /* 0x010fc8000000000e */
[----:B---3--:R-:W-:-:S04]  /*6b40*/  FFMA R4, R8, R6, R5 ;  /* 0x0000000608047223 */ /* 0x008fc80000000005 */
[----:B------:R-:W-:-:S07]  /*6b50*/  FFMA R155, R13, R7, R4 ;  /* 0x000000070d9b7223 */ /* 0x000fce0000000004 */
.L_x_31:
[----:B------:R-:W-:Y:S05]  /*6b60*/  @!P2 BRA `(.L_x_29) ;  /* 0x00000000004ca947 */ /* 0x000fea0003800000 */
[----:B------:R-:W0:Y:S01]  /*6b70*/  LDC.64 R8, c[0x0][0x3a0] ;  /* 0x0000e800ff087b82 */ /* 0x000e220000000a00 */
[C---:B------:R-:W-:Y:S02]  /*6b80*/  LEA R11, R18.reuse, R152, 0x7 ;  /* 0x00000098120b7211 */ /* 0x040fe400078e38ff */
[----:B------:R-:W-:-:S05]  /*6b90*/  LEA R10, R18, R1, 0x2 ;  /* 0x00000001120a7211 */ /* 0x000fca00078e10ff */
[----:B------:R-:W2:Y:S01]  /*6ba0*/  LDL.64 R4, [R10] ;  /* 0x000000000a047983 */ /* 0x000ea20000100a00 */
[----:B0-----:R-:W-:-:S06]  /*6bb0*/  IMAD.WIDE.U32 R6, R11, 0x4, R8 ;  /* 0x000000040b067825 */ /* 0x001fcc00078e0008 */
[----:B------:R-:W2:Y:S01]  /*6bc0*/  LDG.E.CONSTANT R6, desc[UR6][R6.64] ;  /* 0x0000000606067981 */ /* 0x000ea2000c1e9900 */
[----:B------:R-:W-:Y:S01]  /*6bd0*/  ISETP.NE.AND P2, PT, R149, 0x1, PT ;  /* 0x000000019500780c */ /* 0x000fe20003f45270 */
[----:B--2--5:R-:W-:-:S12]  /*6be0*/  FFMA R155, R4, R6, R155 ;  /* 0x00000006049b7223 */ /* 0x024fd8000000009b */
[----:B------:R-:W-:Y:S05]  /*6bf0*/  @!P2 BRA `(.L_x_29) ;  /* 0x000000000028a947 */ /* 0x000fea0003800000 */
[----:B------:R-:W-:Y:S01]  /*6c00*/  ISETP.NE.AND P2, PT, R149, 0x2, PT ;  /* 0x000000029500780c */ /* 0x000fe20003f45270 */
[----:B------:R-:W2:Y:S01]  /*6c10*/  LDL R10, [R10+0x8] ;  /* 0x000008000a0a7983 */ /* 0x000ea20000100800 */
[----:B------:R-:W-:-:S05]  /*6c20*/  IADD3 R7, PT, PT, R11, 0x80, RZ ;  /* 0x000000800b077810 */ /* 0x000fca0007ffe0ff */
[----:B------:R-:W-:-:S06]  /*6c30*/  IMAD.WIDE.U32 R6, R7, 0x4, R8 ;  /* 0x0000000407067825 */ /* 0x000fcc00078e0008 */
[----:B------:R-:W-:Y:S01]  /*6c40*/  @P2 IADD3 R11, PT, PT, R11, 0x100, RZ ;  /* 0x000001000b0b2810 */ /* 0x000fe20007ffe0ff */
[----:B------:R-:W4:Y:S04]  /*6c50*/  LDG.E.CONSTANT R6, desc[UR6][R6.64] ;  /* 0x0000000606067981 */ /* 0x000f28000c1e9900 */
[----:B------:R-:W-:-:S06]  /*6c60*/  @P2 IMAD.WIDE.U32 R8, R11, 0x4, R8 ;  /* 0x000000040b082825 */ /* 0x000fcc00078e0008 */
[----:B------:R-:W2:Y:S01]  /*6c70*/  @P2 LDG.E.CONSTANT R8, desc[UR6][R8.64] ;  /* 0x0000000608082981 */ /* 0x000ea2000c1e9900 */
[----:B----4-:R-:W-:-:S04]  /*6c80*/  FFMA R155, R6, R5, R155 ;  /* 0x00000005069b7223 */ /* 0x010fc8000000009b */
[----:B--2---:R-:W-:-:S07]  /*6c90*/  @P2 FFMA R155, R8, R10, R155 ;  /* 0x0000000a089b2223 */ /* 0x004fce000000009b */
.L_x_29:
[----:B-----5:R0:W-:Y:S01]  /*6ca0*/  STL [R154+0x200], R155 ;  /* 0x0002009b9a007387 */ /* 0x0201e20000100800 */
[----:B------:R-:W-:-:S04]  /*6cb0*/  IADD3 R152, PT, PT, R152, 0x1, RZ ;  /* 0x0000000198987810 */ /* 0x000fc80007ffe0ff */
[----:B------:R-:W-:-:S13]  /*6cc0*/  ISETP.NE.AND P2, PT, R152, 0x80, PT ;  /* 0x000000809800780c */ /* 0x000fda0003f45270 */
[----:B0-----:R-:W-:Y:S05]  /*6cd0*/  @P2 BRA `(.L_x_32) ;  /* 0xfffffff400c82947 */ /* 0x001fea000383ffff */
[----:B------:R0:W-:Y:S04]  /*6ce0*/  STL.128 [R1+0x460], R20 ;  /* 0x0004601401007387 */ /* 0x0001e80000100c00 */
[----:B------:R1:W5:Y:S04]  /*6cf0*/  LDL.128 R76, [R1+0x200] ;  /* 0x00020000014c7983 */ /* 0x0003680000100c00 */
[----:B------:R1:W5:Y:S04]  /*6d00*/  LDL.128 R16, [R1+0x210] ;  /* 0x0002100001107983 */ /* 0x0003680000100c00 */
[----:B------:R1:W5:Y:S04]  /*6d10*/  LDL.128 R12, [R1+0x220] ;  /* 0x00022000010c7983 */ /* 0x0003680000100c00 */
[----:B0-----:R-:W2:Y:S04]  /*6d20*/  LDL.128 R20, [R1+0x3e0] ;  /* 0x0003e00001147983 */ /* 0x001ea80000100c00 */
[----:B------:R1:W5:Y:S04]  /*6d30*/  LDL.128 R8, [R1+0x230] ;  /* 0x0002300001087983 */ /* 0x0003680000100c00 */
        /* <DEDUP_REMOVED lines=26> */
[----:B--2---:R0:W-:Y:S04]  /*6ee0*/  STL.128 [R1+0x400], R20 ;  /* 0x0004001401007387 */ /* 0x0041e80000100c00 */
[----:B0-----:R-:W2:Y:S04]  /*6ef0*/  LDL.128 R20, [R1+0x3f0] ;  /* 0x0003f00001147983 */ /* 0x001ea80000100c00 */
[----:B--2---:R0:W-:Y:S04]  /*6f00*/  STL.128 [R1+0x410], R20 ;  /* 0x0004101401007387 */ /* 0x0041e80000100c00 */
[----:B0-----:R1:W5:Y:S02]  /*6f10*/  LDL.LU.128 R20, [R1+0x460] ;  /* 0x0004600001147983 */ /* 0x0013640000300c00 */
.L_x_26:
[----:B-----5:R-:W-:Y:S01]  /*6f20*/  FADD R148, R148, R77 ;  /* 0x0000004d94947221 */ /* 0x020fe20000000000 */
[----:B------:R-:W2:Y:S01]  /*6f30*/  LDL.LU R151, [R1+0x414] ;  /* 0x0004140001977983 */ /* 0x000ea20000300800 */
[----:B------:R-:W0:Y:S01]  /*6f40*/  S2R R77, SR_TID.X ;  /* 0x00000000004d7919 */ /* 0x000e220000002100 */
[----:B------:R-:W-:Y:S01]  /*6f50*/  FADD R149, R0, R76 ;  /* 0x0000004c00957221 */ /* 0x000fe20000000000 */
[----:B------:R-:W0:Y:S01]  /*6f60*/  S2UR UR4, SR_CTAID.X ;  /* 0x00000000000479c3 */ /* 0x000e220000002500 */
[----:B------:R-:W4:Y:S04]  /*6f70*/  LDL.LU R252, [R1+0x418] ;  /* 0x0004180001fc7983 */ /* 0x000f280000300800 */
[----:B------:R-:W3:Y:S01]  /*6f80*/  LDL.LU R150, [R1+0x41c] ;  /* 0x00041c0001967983 */ /* 0x000ee20000300800 */
[----:B------:R-:W-:-:S02]  /*6f90*/  FADD R78, R147, R78 ;  /* 0x0000004e934e7221 */ /* 0x000fc40000000000 */
[----:B------:R-:W0:Y:S01]  /*6fa0*/  LDC R0, c[0x0][0x360] ;  /* 0x0000d800ff007b82 */ /* 0x000e220000000800 */
[----:B------:R-:W-:Y:S01]  /*6fb0*/  FADD R79, R2, R79 ;  /* 0x0000004f024f7221 */ /* 0x000fe20000000000 */
[----:B------:R-:W-:Y:S01]  /*6fc0*/  FADD R3, R3, R16 ;  /* 0x0000001003037221 */ /* 0x000fe20000000000 */
[----:B------:R-:W3:Y:S04]  /*6fd0*/  LDL.LU R147, [R1+0x404] ;  /* 0x0004040001937983 */ /* 0x000ee80000300800 */
[----:B------:R-:W3:Y:S04]  /*6fe0*/  LDL.LU R2, [R1+0x408] ;  /* 0x0004080001027983 */ /* 0x000ee80000300800 */
[----:B------:R-:W3:Y:S01]  /*6ff0*/  LDL.LU R16, [R1+0x400] ;  /* 0x0004000001107983 */ /* 0x000ee20000300800 */
[----:B0-----:R-:W-:-:S02]  /*7000*/  IMAD R0, R0, UR4, R77 ;  /* 0x0000000400007c24 */ /* 0x001fc4000f8e024d */
[----:B------:R-:W0:Y:S03]  /*7010*/  LDC.64 R76, c[0x0][0x3a8] ;  /* 0x0000ea00ff4c7b82 */ /* 0x000e260000000a00 */
[----:B------:R-:W-:-:S05]  /*7020*/  SHF.L.U32 R0, R0, 0x7, RZ ;  /* 0x0000000700007819 */ /* 0x000fca00000006ff */
[----:B0-----:R-:W-:Y:S02]  /*7030*/  IMAD.WIDE R76, R0, 0x4, R76 ;  /* 0x00000004004c7825 */ /* 0x001fe400078e024c */
[----:B------:R-:W3:Y:S04]  /*7040*/  LDL.LU R0, [R1+0x410] ;  /* 0x0004100001007983 */ /* 0x000ee80000300800 */
[----:B------:R0:W-:Y:S04]  /*7050*/  STG.E desc[UR6][R76.64], R149 ;  /* 0x000000954c007986 */ /* 0x0001e8000c101906 */
[----:B0-----:R-:W3:Y:S01]  /*7060*/  LDL.LU R149, [R1+0x40c] ;  /* 0x00040c0001957983 */ /* 0x001ee20000300800 */
        /* <DEDUP_REMOVED lines=140> */
[----:B--2---:R-:W-:-:S03]  /*7930*/  FADD R151, R144, R151 ;  /* 0x0000009790977221 */ /* 0x004fc60000000000 */
[----:B------:R-:W-:Y:S01]  /*7940*/  STG.E desc[UR6][R76.64+0x68], R41 ;  /* 0x000068294c007986 */ /* 0x000fe2000c101906 */
[----:B----4-:R-:W-:Y:S01]  /*7950*/  FADD R145, R145, R252 ;  /* 0x000000fc91917221 */ /* 0x010fe20000000000 */
[----:B---3--:R-:W-:Y:S01]  /*7960*/  FADD R146, R146, R150 ;  /* 0x0000009692927221 */ /* 0x008fe20000000000 */
        /* <DEDUP_REMOVED lines=12> */
[----:B------:R-:W-:-:S03]  /*7a30*/  FADD R143, R143, R0 ;  /* 0x000000008f8f7221 */ /* 0x000fc60000000000 */
[----:B------:R-:W-:Y:S04]  /*7a40*/  STG.E desc[UR6][R76.64+0x90], R51 ;  /* 0x000090334c007986 */ /* 0x000fe8000c101906 */
[----:B------:R-:W-:Y:S04]  /*7a50*/  STG.E desc[UR6][R76.64+0x94], R169 ;  /* 0x000094a94c007986 */ /* 0x000fe8000c101906 */
        /* <DEDUP_REMOVED lines=92> */
        .weak           $__internal_1_$__cuda_sm20_rcp_rn_f32_slowpath
        .type           $__internal_1_$__cuda_sm20_rcp_rn_f32_slowpath,@function
        .size           $__internal_1_$__cuda_sm20_rcp_rn_f32_slowpath,(.L_x_61 - $__internal_1_$__cuda_sm20_rcp_rn_f32_slowpath)
$__internal_1_$__cuda_sm20_rcp_rn_f32_slowpath:
        /* <DEDUP_REMOVED lines=15> */
.L_x_34:
        /* <DEDUP_REMOVED lines=33> */
.L_x_36:
[----:B------:R0:W1:Y:S02]  /*8320*/  MUFU.RCP R5, R7 ;  /* 0x0000000700057308 */ /* 0x0000640000001000 */
.L_x_35:
[----:B------:R-:W-:Y:S05]  /*8330*/  BSYNC.RECONVERGENT B1 ;  /* 0x0000000000017941 */ /* 0x000fea0003800200 */
.L_x_33:
[----:B-1----:R-:W-:Y:S01]  /*8340*/  MOV R6, R5 ;  /* 0x0000000500067202 */ /* 0x002fe20000000f00 */
[----:B------:R-:W-:Y:S01]  /*8350*/  HFMA2 R5, -RZ, RZ, 0, 0 ;  /* 0x00000000ff057431 */ /* 0x000fe200000001ff */
[----:B------:R-:W-:-:S04]  /*8360*/  MOV R4, R11 ;  /* 0x0000000b00047202 */ /* 0x000fc80000000f00 */
[----:B0-----:R-:W-:Y:S05]  /*8370*/  RET.REL.NODEC R4 `(_Z24attention_with_image_mlpPKfS0_S0_S0_S0_Pfiif) ;  /* 0xffffff7c04207950 */ /* 0x001fea0003c3ffff */
.L_x_37:
        /* <DEDUP_REMOVED lines=16> */
.L_x_61:


//--------------------- .text._Z20precompute_dct_basisPfi --------------------------
	.section	.text._Z20precompute_dct_basisPfi,"ax",@progbits
	.align	128
        .global         _Z20precompute_dct_basisPfi
        .type           _Z20precompute_dct_basisPfi,@function
        .size           _Z20precompute_dct_basisPfi,(.L_x_63 - _Z20precompute_dct_basisPfi)
        .other          _Z20precompute_dct_basisPfi,@"STO_CUDA_ENTRY STV_DEFAULT"
_Z20precompute_dct_basisPfi:
.text._Z20precompute_dct_basisPfi:
[----:B------:R-:W0:Y:S01]  /*0000*/  LDC R1, c[0x0][0x37c] ;  /* 0x0000df00ff017b82 */ /* 0x000e220000000800 */
[----:B------:R-:W1:Y:S07]  /*0010*/  S2R R5, SR_TID.X ;  /* 0x0000000000057919 */ /* 0x000e6e0000002100 */
[----:B------:R-:W1:Y:S01]  /*0020*/  S2UR UR6, SR_CTAID.X ;  /* 0x00000000000679c3 */ /* 0x000e620000002500 */
[----:B------:R-:W2:Y:S01]  /*0030*/  LDCU UR4, c[0x0][0x388] ;  /* 0x00007100ff0477ac */ /* 0x000ea20008000800 */
[----:B0-----:R-:W-:Y:S01]  /*0040*/  VIADD R1, R1, 0xffffffe0 ;  /* 0xffffffe001017836 */ /* 0x001fe20000000000 */
[----:B-1----:R-:W-:-:S04]  /*0050*/  VIMNMX R0, PT, PT, R5, UR6, !PT ;  /* 0x0000000605007c48 */ /* 0x002fc8000ffe0100 */
[----:B--2---:R-:W-:-:S13]  /*0060*/  ISETP.GE.AND P0, PT, R0, UR4, PT ;  /* 0x0000000400007c0c */ /* 0x004fda000bf06270 */
[----:B------:R-:W-:Y:S05]  /*0070*/  @P0 EXIT ;  /* 0x000000000000094d */ /* 0x000fea0003800000 */
[----:B------:R-:W-:Y:S01]  /*0080*/  I2FP.F32.U32 R3, UR4 ;  /* 0x0000000400037c45 */ /* 0x000fe20008201000 */
[----:B------:R-:W-:Y:S01]  /*0090*/  IMAD.MOV.U32 R0, RZ, RZ, 0x3f800000 ;  /* 0x3f800000ff007424 */ /* 0x000fe200078e00ff */
[----:B------:R-:W-:Y:S02]  /*00a0*/  ISETP.NE.AND P0, PT, RZ, UR6, PT ;  /* 0x00000006ff007c0c */ /* 0x000fe4000bf05270 */
[----:B------:R-:W0:Y:S02]  /*00b0*/  MUFU.RCP R2, R3 ;  /* 0x0000000300027308 */ /* 0x000e240000001000 */
[----:B------:R-:W-:-:S08]  /*00c0*/  FSEL R0, R0, 2, !P0 ;  /* 0x4000000000007808 */ /* 0x000fd00004000000 */
[----:B------:R-:W1:Y:S01]  /*00d0*/  FCHK P0, R0, R3 ;  /* 0x0000000300007302 */ /* 0x000e620000000000 */
[----:B0-----:R-:W-:-:S04]  /*00e0*/  FFMA R7, -R3, R2, 1 ;  /* 0x3f80000003077423 */ /* 0x001fc80000000102 */
[----:B------:R-:W-:-:S04]  /*00f0*/  FFMA R7, R2, R7, R2 ;  /* 0x0000000702077223 */ /* 0x000fc80000000002 */
[----:B------:R-:W-:-:S04]  /*0100*/  FFMA R2, R0, R7, RZ ;  /* 0x0000000700027223 */ /* 0x000fc800000000ff */
[----:B------:R-:W-:-:S04]  /*0110*/  FFMA R4, -R3, R2, R0 ;  /* 0x0000000203047223 */ /* 0x000fc80000000100 */
[----:B------:R-:W-:Y:S01]  /*0120*/  FFMA R7, R7, R4, R2 ;  /* 0x0000000407077223 */ /* 0x000fe20000000002 */
[----:B-1----:R-:W-:Y:S06]  /*0130*/  @!P0 BRA `(.L_x_38) ;  /* 0x00000000000c8947 */ /* 0x002fec0003800000 */
[----:B------:R-:W-:-:S07]  /*0140*/  MOV R2, 0x160 ;  /* 0x0000016000027802 */ /* 0x000fce0000000f00 */
[----:B------:R-:W-:Y:S05]  /*0150*/  CALL.REL.NOINC `($__internal_3_$__cuda_sm3x_div_rn_noftz_f32_slowpath) ;  /* 0x0000000800547944 */ /* 0x000fea0003c00000 */
[----:B------:R-:W-:-:S07]  /*0160*/  IMAD.MOV.U32 R7, RZ, RZ, R0 ;  /* 0x000000ffff077224 */ /* 0x000fce00078e0000 */
.L_x_38:
[----:B------:R-:W-:Y:S01]  /*0170*/  FADD R9, R3, R3 ;  /* 0x0000000303097221 */ /* 0x000fe20000000000 */
[----:B------:R-:W-:Y:S01]  /*0180*/  I2FP.F32.U32 R0, UR6 ;  /* 0x0000000600007c45 */ /* 0x000fe20008201000 */
[----:B------:R-:W-:Y:S01]  /*0190*/  BSSY.RECONVERGENT B0, `(.L_x_39) ;  /* 0x0000011000007945 */ /* 0x000fe20003800200 */
[----:B------:R-:W-:Y:S01]  /*01a0*/  LEA R2, R5, 0x1, 0x1 ;  /* 0x0000000105027811 */ /* 0x000fe200078e08ff */
[----:B------:R-:W0:Y:S02]  /*01b0*/  MUFU.RCP R4, R9 ;  /* 0x0000000900047308 */ /* 0x000e240000001000 */
[----:B------:R-:W-:Y:S01]  /*01c0*/  FMUL R0, R0, 3.1415927410125732422 ;  /* 0x40490fdb00007820 */ /* 0x000fe20000400000 */
[----:B------:R-:W-:-:S05]  /*01d0*/  I2FP.F32.U32 R3, R2 ;  /* 0x0000000200037245 */ /* 0x000fca0000201000 */
[----:B------:R-:W-:-:S04]  /*01e0*/  FMUL R0, R0, R3 ;  /* 0x0000000300007220 */ /* 0x000fc80000400000 */
[----:B------:R-:W1:Y:S01]  /*01f0*/  FCHK P0, R0, R9 ;  /* 0x0000000900007302 */ /* 0x000e620000000000 */
[----:B0-----:R-:W-:-:S04]  /*0200*/  FFMA R11, -R9, R4, 1 ;  /* 0x3f800000090b7423 */ /* 0x001fc80000000104 */
[----:B------:R-:W-:-:S04]  /*0210*/  FFMA R11, R4, R11, R4 ;  /* 0x0000000b040b7223 */ /* 0x000fc80000000004 */
[----:B------:R-:W-:-:S04]  /*0220*/  FFMA R2, R0, R11, RZ ;  /* 0x0000000b00027223 */ /* 0x000fc800000000ff */
[----:B------:R-:W-:-:S04]  /*0230*/  FFMA R3, -R9, R2, R0 ;  /* 0x0000000209037223 */ /* 0x000fc80000000100 */
[----:B------:R-:W-:Y:S01]  /*0240*/  FFMA R11, R11, R3, R2 ;  /* 0x000000030b0b7223 */ /* 0x000fe20000000002 */
[----:B-1----:R-:W-:Y:S06]  /*0250*/  @!P0 BRA `(.L_x_40) ;  /* 0x0000000000108947 */ /* 0x002fec0003800000 */
[----:B------:R-:W-:Y:S01]  /*0260*/  IMAD.MOV.U32 R3, RZ, RZ, R9 ;  /* 0x000000ffff037224 */ /* 0x000fe200078e0009 */
[----:B------:R-:W-:-:S07]  /*0270*/  MOV R2, 0x290 ;  /* 0x0000029000027802 */ /* 0x000fce0000000f00 */
[----:B------:R-:W-:Y:S05]  /*0280*/  CALL.REL.NOINC `($__internal_3_$__cuda_sm3x_div_rn_noftz_f32_slowpath) ;  /* 0x0000000800087944 */ /* 0x000fea0003c00000 */
[----:B------:R-:W-:-:S07]  /*0290*/  IMAD.MOV.U32 R11, RZ, RZ, R0 ;  /* 0x000000ffff0b7224 */ /* 0x000fce00078e0000 */
.L_x_40:
[----:B------:R-:W-:Y:S05]  /*02a0*/  BSYNC.RECONVERGENT B0 ;  /* 0x0000000000007941 */ /* 0x000fea0003800200 */
.L_x_39:
[C---:B------:R-:W-:Y:S01]  /*02b0*/  FMUL R0, R11.reuse, 0.63661974668502807617 ;  /* 0x3f22f9830b007820 */ /* 0x040fe20000400000 */
[----:B------:R-:W-:Y:S01]  /*02c0*/  FSETP.GE.AND P0, PT, |R11|, 105615, PT ;  /* 0x47ce47800b00780b */ /* 0x000fe20003f06200 */
[----:B------:R-:W0:Y:S01]  /*02d0*/  LDCU.64 UR8, c[0x0][0x358] ;  /* 0x00006b00ff0877ac */ /* 0x000e220008000a00 */
[----:B------:R-:W-:Y:S03]  /*02e0*/  BSSY.RECONVERGENT B0, `(.L_x_41) ;  /* 0x000003e000007945 */ /* 0x000fe60003800200 */
[----:B------:R-:W1:Y:S02]  /*02f0*/  F2I.NTZ R0, R0 ;  /* 0x0000000000007305 */ /* 0x000e640000203100 */
[----:B-1----:R-:W-:-:S05]  /*0300*/  I2FP.F32.S32 R2, R0 ;  /* 0x0000000000027245 */ /* 0x002fca0000201400 */
[----:B------:R-:W-:-:S04]  /*0310*/  FFMA R3, R2, -1.5707962512969970703, R11 ;  /* 0xbfc90fda02037823 */ /* 0x000fc8000000000b */
[----:B------:R-:W-:-:S04]  /*0320*/  FFMA R3, R2, -7.5497894158615963534e-08, R3 ;  /* 0xb3a2216802037823 */ /* 0x000fc80000000003 */
[----:B------:R-:W-:Y:S01]  /*0330*/  FFMA R2, R2, -5.3903029534742383927e-15, R3 ;  /* 0xa7c234c502027823 */ /* 0x000fe20000000003 */
[----:B0-----:R-:W-:Y:S06]  /*0340*/  @!P0 BRA `(.L_x_42) ;  /* 0x0000000000dc8947 */ /* 0x001fec0003800000 */
[----:B------:R-:W-:-:S13]  /*0350*/  FSETP.NEU.AND P0, PT, |R11|, +INF , PT ;  /* 0x7f8000000b00780b */ /* 0x000fda0003f0d200 */
[----:B------:R-:W-:Y:S01]  /*0360*/  @!P0 FMUL R2, RZ, R11 ;  /* 0x0000000bff028220 */ /* 0x000fe20000400000 */
[----:B------:R-:W-:Y:S01]  /*0370*/  @!P0 IMAD.MOV.U32 R0, RZ, RZ, RZ ;  /* 0x000000ffff008224 */ /* 0x000fe200078e00ff */
[----:B------:R-:W-:Y:S06]  /*0380*/  @!P0 BRA `(.L_x_42) ;  /* 0x0000000000cc8947 */ /* 0x000fec0003800000 */
[----:B------:R-:W-:Y:S02]  /*0390*/  IMAD.SHL.U32 R2, R11, 0x100, RZ ;  /* 0x000001000b027824 */ /* 0x000fe400078e00ff */
[----:B------:R-:W-:Y:S02]  /*03a0*/  HFMA2 R6, -RZ, RZ, 0, 0 ;  /* 0x00000000ff067431 */ /* 0x000fe400000001ff */
[----:B------:R-:W-:Y:S01]  /*03b0*/  IMAD.MOV.U32 R0, RZ, RZ, R1 ;  /* 0x000000ffff007224 */ /* 0x000fe200078e0001 */
[----:B------:R-:W0:Y:S01]  /*03c0*/  LDCU.64 UR10, c[0x4][URZ] ;  /* 0x01000000ff0a77ac */ /* 0x000e220008000a00 */
[----:B------:R-:W-:Y:S01]  /*03d0*/  LOP3.LUT R15, R2, 0x80000000, RZ, 0xfc, !PT ;  /* 0x80000000020f7812 */ /* 0x000fe200078efcff */
[----:B------:R-:W-:Y:S01]  /*03e0*/  UMOV UR5, URZ ;  /* 0x000000ff00057c82 */ /* 0x000fe20008000000 */
[----:B------:R-:W-:-:S05]  /*03f0*/  UMOV UR4, URZ ;  /* 0x000000ff00047c82 */ /* 0x000fca0008000000 */
.L_x_43:
[----:B0-----:R-:W-:Y:S02]  /*0400*/  IMAD.U32 R8, RZ, RZ, UR10 ;  /* 0x0000000aff087e24 */ /* 0x001fe4000f8e00ff */
[----:B------:R-:W-:-:S05]  /*0410*/  IMAD.U32 R9, RZ, RZ, UR11 ;  /* 0x0000000bff097e24 */ /* 0x000fca000f8e00ff */
[----:B------:R-:W2:Y:S01]  /*0420*/  LDG.E.CONSTANT R2, desc[UR8][R8.64] ;  /* 0x0000000808027981 */ /* 0x000ea2000c1e9900 */
[----:B------:R-:W-:Y:S02]  /*0430*/  UIADD3 UR10, UP0, UPT, UR10, 0x4, URZ ;  /* 0x000000040a0a7890 */ /* 0x000fe4000ff1e0ff */
[----:B------:R-:W-:Y:S02]  /*0440*/  UIADD3 UR4, UPT, UPT, UR4, 0x1, URZ ;  /* 0x0000000104047890 */ /* 0x000fe4000fffe0ff */
[----:B------:R-:W-:Y:S02]  /*0450*/  UIADD3.X UR11, UPT, UPT, URZ, UR11, URZ, UP0, !UPT ;  /* 0x0000000bff0b7290 */ /* 0x000fe400087fe4ff */
[----:B------:R-:W-:Y:S01]  /*0460*/  UISETP.NE.AND UP0, UPT, UR4, 0x6, UPT ;  /* 0x000000060400788c */ /* 0x000fe2000bf05270 */
[----:B--2---:R-:W-:-:S03]  /*0470*/  IMAD.WIDE.U32 R2, R2, R15, RZ ;  /* 0x0000000f02027225 */ /* 0x004fc600078e00ff */
[----:B------:R-:W-:-:S04]  /*0480*/  IADD3 R13, P0, PT, R2, R6, RZ ;  /* 0x00000006020d7210 */ /* 0x000fc80007f1e0ff */
[----:B------:R-:W-:Y:S01]  /*0490*/  IADD3.X R6, PT, PT, R3, UR5, RZ, P0, !PT ;  /* 0x0000000503067c10 */ /* 0x000fe200087fe4ff */
[----:B------:R0:W-:Y:S02]  /*04a0*/  STL [R0], R13 ;  /* 0x0000000d00007387 */ /* 0x0001e40000100800 */
[----:B0-----:R-:W-:Y:S01]  /*04b0*/  VIADD R0, R0, 0x4 ;  /* 0x0000000400007836 */ /* 0x001fe20000000000 */
[----:B------:R-:W-:Y:S06]  /*04c0*/  BRA.U UP0, `(.L_x_43) ;  /* 0xfffffffd00cc7547 */ /* 0x000fec000b83ffff */
[----:B------:R-:W-:Y:S01]  /*04d0*/  SHF.R.U32.HI R4, RZ, 0x17, R11 ;  /* 0x00000017ff047819 */ /* 0x000fe2000001160b */
[----:B------:R0:W-:Y:S03]  /*04e0*/  STL [R1+0x18], R6 ;  /* 0x0000180601007387 */ /* 0x0001e60000100800 */
[C---:B------:R-:W-:Y:S02]  /*04f0*/  LOP3.LUT R0, R4.reuse, 0xe0, RZ, 0xc0, !PT ;  /* 0x000000e004007812 */ /* 0x040fe400078ec0ff */
[----:B------:R-:W-:-:S03]  /*0500*/  LOP3.LUT P0, RZ, R4, 0x1f, RZ, 0xc0, !PT ;  /* 0x0000001f04ff7812 */ /* 0x000fc6000780c0ff */
[----:B------:R-:W-:-:S05]  /*0510*/  VIADD R0, R0, 0xffffff80 ;  /* 0xffffff8000007836 */ /* 0x000fca0000000000 */
[----:B------:R-:W-:-:S05]  /*0520*/  SHF.R.U32.HI R0, RZ, 0x5, R0 ;  /* 0x00000005ff007819 */ /* 0x000fca0000011600 */
[----:B------:R-:W-:-:S05]  /*0530*/  IMAD R10, R0, -0x4, R1 ;  /* 0xfffffffc000a7824 */ /* 0x000fca00078e0201 */
[----:B------:R-:W2:Y:S04]  /*0540*/  LDL R0, [R10+0x18] ;  /* 0x000018000a007983 */ /* 0x000ea80000100800 */
[----:B------:R-:W2:Y:S04]  /*0550*/  LDL R3, [R10+0x14] ;  /* 0x000014000a037983 */ /* 0x000ea80000100800 */
[----:B------:R-:W3:Y:S01]  /*0560*/  @P0 LDL R2, [R10+0x10] ;  /* 0x000010000a020983 */ /* 0x000ee20000100800 */
[----:B------:R-:W-:Y:S01]  /*0570*/  LOP3.LUT R4, R4, 0x1f, RZ, 0xc0, !PT ;  /* 0x0000001f04047812 */ /* 0x000fe200078ec0ff */
[----:B------:R-:W-:Y:S01]  /*0580*/  UMOV UR4, 0x54442d19 ;  /* 0x54442d1900047882 */ /* 0x000fe20000000000 */
[----:B------:R-:W-:-:S02]  /*0590*/  UMOV UR5, 0x3bf921fb ;  /* 0x3bf921fb00057882 */ /* 0x000fc40000000000 */
[-C--:B--2---:R-:W-:Y:S02]  /*05a0*/  @P0 SHF.L.W.U32.HI R0, R3, R4.reuse, R0 ;  /* 0x0000000403000219 */ /* 0x084fe40000010e00 */
[----:B---3--:R-:W-:Y:S02]  /*05b0*/  @P0 SHF.L.W.U32.HI R3, R2, R4, R3 ;  /* 0x0000000402030219 */ /* 0x008fe40000010e03 */
[----:B------:R-:W-:Y:S02]  /*05c0*/  ISETP.GE.AND P0, PT, R11, RZ, PT ;  /* 0x000000ff0b00720c */ /* 0x000fe40003f06270 */
[C---:B------:R-:W-:Y:S01]  /*05d0*/  SHF.L.W.U32.HI R2, R3.reuse, 0x2, R0 ;  /* 0x0000000203027819 */ /* 0x040fe20000010e00 */
[----:B------:R-:W-:-:S03]  /*05e0*/  IMAD.SHL.U32 R3, R3, 0x4, RZ ;  /* 0x0000000403037824 */ /* 0x000fc600078e00ff */
[----:B------:R-:W-:Y:S02]  /*05f0*/  SHF.R.S32.HI R4, RZ, 0x1f, R2 ;  /* 0x0000001fff047819 */ /* 0x000fe40000011402 */
[----:B------:R-:W-:Y:S02]  /*0600*/  LOP3.LUT R11, R2, R11, RZ, 0x3c, !PT ;  /* 0x0000000b020b7212 */ /* 0x000fe400078e3cff */
[C---:B------:R-:W-:Y:S02]  /*0610*/  LOP3.LUT R8, R4.reuse, R3, RZ, 0x3c, !PT ;  /* 0x0000000304087212 */ /* 0x040fe400078e3cff */
[----:B------:R-:W-:Y:S02]  /*0620*/  LOP3.LUT R9, R4, R2, RZ, 0x3c, !PT ;  /* 0x0000000204097212 */ /* 0x000fe400078e3cff */
[----:B------:R-:W-:Y:S02]  /*0630*/  SHF.R.U32.HI R3, RZ, 0x1e, R0 ;  /* 0x0000001eff037819 */ /* 0x000fe40000011600 */
[----:B------:R-:W-:-:S02]  /*0640*/  ISETP.GE.AND P1, PT, R11, RZ, PT ;  /* 0x000000ff0b00720c */ /* 0x000fc40003f26270 */
[----:B------:R-:W1:Y:S01]  /*0650*/  I2F.F64.S64 R8, R8 ;  /* 0x0000000800087312 */ /* 0x000e620000301c00 */
[----:B------:R-:W-:-:S04]  /*0660*/  LEA.HI R0, R2, R3, RZ, 0x1 ;  /* 0x0000000302007211 */ /* 0x000fc800078f08ff */
[----:B------:R-:W-:-:S05]  /*0670*/  IADD3 R2, PT, PT, -R0, RZ, RZ ;  /* 0x000000ff00027210 */ /* 0x000fca0007ffe1ff */
[----:B------:R-:W-:Y:S01]  /*0680*/  @!P0 IMAD.MOV.U32 R0, RZ, RZ, R2 ;  /* 0x000000ffff008224 */ /* 0x000fe200078e0002 */
[----:B-1----:R-:W-:-:S10]  /*0690*/  DMUL R12, R8, UR4 ;  /* 0x00000004080c7c28 */ /* 0x002fd40008000000 */
[----:B------:R-:W1:Y:S02]  /*06a0*/  F2F.F32.F64 R12, R12 ;  /* 0x0000000c000c7310 */ /* 0x000e640000301000 */
[----:B01----:R-:W-:-:S07]  /*06b0*/  FSEL R2, -R12, R12, !P1 ;  /* 0x0000000c0c027208 */ /* 0x003fce0004800100 */
.L_x_42:
[----:B------:R-:W-:Y:S05]  /*06c0*/  BSYNC.RECONVERGENT B0 ;  /* 0x0000000000007941 */ /* 0x000fea0003800200 */
.L_x_41:
[----:B------:R-:W-:Y:S01]  /*06d0*/  LOP3.LUT R6, R0, 0x1, RZ, 0xc0, !PT ;  /* 0x0000000100067812 */ /* 0x000fe200078ec0ff */
[----:B------:R-:W-:Y:S02]  /*06e0*/  IMAD.MOV.U32 R4, RZ, RZ, 0x37cbac00 ;  /* 0x37cbac00ff047424 */ /* 0x000fe400078e00ff */
[----:B------:R-:W-:Y:S01]  /*06f0*/  FMUL R3, R2, R2 ;  /* 0x0000000202037220 */ /* 0x000fe20000400000 */
[----:B------:R-:W-:Y:S01]  /*0700*/  VIADD R0, R0, 0x1 ;  /* 0x0000000100007836 */ /* 0x000fe20000000000 */
[----:B------:R-:W-:Y:S01]  /*0710*/  ISETP.NE.U32.AND P0, PT, R6, 0x1, PT ;  /* 0x000000010600780c */ /* 0x000fe20003f05070 */
[----:B------:R-:W-:Y:S02]  /*0720*/  IMAD.MOV.U32 R6, RZ, RZ, 0x3c0885e4 ;  /* 0x3c0885e4ff067424 */ /* 0x000fe400078e00ff */
[----:B------:R-:W-:Y:S01]  /*0730*/  FFMA R4, R3, R4, -0.0013887860113754868507 ;  /* 0xbab607ed03047423 */ /* 0x000fe20000000004 */
[----:B------:R-:W-:Y:S01]  /*0740*/  IMAD.MOV.U32 R8, RZ, RZ, 0x3e2aaaa8 ;  /* 0x3e2aaaa8ff087424 */ /* 0x000fe200078e00ff */
[----:B------:R-:W-:Y:S01]  /*0750*/  LOP3.LUT P1, RZ, R0, 0x2, RZ, 0xc0, !PT ;  /* 0x0000000200ff7812 */ /* 0x000fe2000782c0ff */
[----:B------:R-:W-:Y:S01]  /*0760*/  BSSY.RECONVERGENT B0, `(.L_x_44) ;  /* 0x0000016000007945 */ /* 0x000fe20003800200 */
[----:B------:R-:W-:-:S02]  /*0770*/  FSEL R6, R6, 0.041666727513074874878, !P0 ;  /* 0x3d2aaabb06067808 */ /* 0x000fc40004000000 */
[----:B------:R-:W-:Y:S02]  /*0780*/  FSEL R4, R4, -0.00019574658654164522886, P0 ;  /* 0xb94d415304047808 */ /* 0x000fe40000000000 */
[----:B------:R-:W-:Y:S02]  /*0790*/  FSEL R8, -R8, -0.4999999701976776123, !P0 ;  /* 0xbeffffff08087808 */ /* 0x000fe40004000100 */
[----:B------:R-:W-:Y:S01]  /*07a0*/  FSEL R0, R2, 1, !P0 ;  /* 0x3f80000002007808 */ /* 0x000fe20004000000 */
[----:B------:R-:W-:Y:S01]  /*07b0*/  FFMA R4, R3, R4, R6 ;  /* 0x0000000403047223 */ /* 0x000fe20000000006 */
[----:B------:R-:W-:Y:S01]  /*07c0*/  VIADD R6, R7, 0xf3000000 ;  /* 0xf300000007067836 */ /* 0x000fe20000000000 */
[----:B------:R0:W1:Y:S02]  /*07d0*/  MUFU.RSQ R2, R7 ;  /* 0x0000000700027308 */ /* 0x0000640000001400 */
[C---:B------:R-:W-:Y:S01]  /*07e0*/  FFMA R4, R3.reuse, R4, R8 ;  /* 0x0000000403047223 */ /* 0x040fe20000000008 */
[----:B------:R-:W-:Y:S01]  /*07f0*/  FFMA R3, R3, R0, RZ ;  /* 0x0000000003037223 */ /* 0x000fe200000000ff */
[----:B------:R-:W-:-:S03]  /*0800*/  ISETP.GT.U32.AND P0, PT, R6, 0x727fffff, PT ;  /* 0x727fffff0600780c */ /* 0x000fc60003f04070 */
[----:B------:R-:W-:-:S04]  /*0810*/  FFMA R4, R3, R4, R0 ;  /* 0x0000000403047223 */ /* 0x000fc80000000000 */
[----:B------:R-:W-:-:S06]  /*0820*/  @P1 FADD R4, RZ, -R4 ;  /* 0x80000004ff041221 */ /* 0x000fcc0000000000 */
[----:B01----:R-:W-:Y:S05]  /*0830*/  @!P0 BRA `(.L_x_45) ;  /* 0x0000000000108947 */ /* 0x003fea0003800000 */
[----:B------:R-:W-:Y:S02]  /*0840*/  MOV R0, R7 ;  /* 0x0000000700007202 */ /* 0x000fe40000000f00 */
[----:B------:R-:W-:-:S07]  /*0850*/  MOV R9, 0x870 ;  /* 0x0000087000097802 */ /* 0x000fce0000000f00 */
[----:B------:R-:W-:Y:S05]  /*0860*/  CALL.REL.NOINC `($__internal_2_$__cuda_sm20_sqrt_rn_f32_slowpath) ;  /* 0x0000000000347944 */ /* 0x000fea0003c00000 */
[----:B------:R-:W-:Y:S05]  /*0870*/  BRA `(.L_x_46) ;  /* 0x0000000000107947 */ /* 0x000fea0003800000 */
.L_x_45:
[C---:B------:R-:W-:Y:S01]  /*0880*/  FMUL.FTZ R0, R2.reuse, R7 ;  /* 0x0000000702007220 */ /* 0x040fe20000410000 */
[----:B------:R-:W-:-:S03]  /*0890*/  FMUL.FTZ R2, R2, 0.5 ;  /* 0x3f00000002027820 */ /* 0x000fc60000410000 */
[----:B------:R-:W-:-:S04]  /*08a0*/  FFMA R7, -R0, R0, R7 ;  /* 0x0000000000077223 */ /* 0x000fc80000000107 */
[----:B------:R-:W-:-:S07]  /*08b0*/  FFMA R7, R7, R2, R0 ;  /* 0x0000000207077223 */ /* 0x000fce0000000000 */
.L_x_46:
[----:B------:R-:W-:Y:S05]  /*08c0*/  BSYNC.RECONVERGENT B0 ;  /* 0x0000000000007941 */ /* 0x000fea0003800200 */
.L_x_44:
[----:B------:R-:W0:Y:S01]  /*08d0*/  LDC R0, c[0x0][0x388] ;  /* 0x0000e200ff007b82 */ /* 0x000e220000000800 */
[----:B------:R-:W-:-:S07]  /*08e0*/  FMUL R7, R4, R7 ;  /* 0x0000000704077220 */ /* 0x000fce0000400000 */
[----:B------:R-:W1:Y:S01]  /*08f0*/  LDC.64 R2, c[0x0][0x380] ;  /* 0x0000e000ff027b82 */ /* 0x000e620000000a00 */
[----:B0-----:R-:W-:-:S04]  /*0900*/  IMAD R5, R0, UR6, R5 ;  /* 0x0000000600057c24 */ /* 0x001fc8000f8e0205 */
[----:B-1----:R-:W-:-:S05]  /*0910*/  IMAD.WIDE.U32 R2, R5, 0x4, R2 ;  /* 0x0000000405027825 */ /* 0x002fca00078e0002 */
[----:B------:R-:W-:Y:S01]  /*0920*/  STG.E desc[UR8][R2.64], R7 ;  /* 0x0000000702007986 */ /* 0x000fe2000c101908 */
[----:B------:R-:W-:Y:S05]  /*0930*/  EXIT ;  /* 0x000000000000794d */ /* 0x000fea0003800000 */
        .weak           $__internal_2_$__cuda_sm20_sqrt_rn_f32_slowpath
        .type           $__internal_2_$__cuda_sm20_sqrt_rn_f32_slowpath,@function
        .size           $__internal_2_$__cuda_sm20_sqrt_rn_f32_slowpath,($__internal_3_$__cuda_sm3x_div_rn_noftz_f32_slowpath - $__internal_2_$__cuda_sm20_sqrt_rn_f32_slowpath)
$__internal_2_$__cuda_sm20_sqrt_rn_f32_slowpath:
[----:B------:R-:W-:-:S13]  /*0940*/  LOP3.LUT P0, RZ, R0, 0x7fffffff, RZ, 0xc0, !PT ;  /* 0x7fffffff00ff7812 */ /* 0x000fda000780c0ff */
[----:B------:R-:W-:Y:S01]  /*0950*/  @!P0 IMAD.MOV.U32 R2, RZ, RZ, R0 ;  /* 0x000000ffff028224 */ /* 0x000fe200078e0000 */
[----:B------:R-:W-:Y:S06]  /*0960*/  @!P0 BRA `(.L_x_47) ;  /* 0x0000000000408947 */ /* 0x000fec0003800000 */
[----:B------:R-:W-:-:S13]  /*0970*/  FSETP.GEU.FTZ.AND P0, PT, R0, RZ, PT ;  /* 0x000000ff0000720b */ /* 0x000fda0003f1e000 */
[----:B------:R-:W-:Y:S01]  /*0980*/  @!P0 IMAD.MOV.U32 R2, RZ, RZ, 0x7fffffff ;  /* 0x7fffffffff028424 */ /* 0x000fe200078e00ff */
[----:B------:R-:W-:Y:S06]  /*0990*/  @!P0 BRA `(.L_x_47) ;  /* 0x0000000000348947 */ /* 0x000fec0003800000 */
[----:B------:R-:W-:-:S13]  /*09a0*/  FSETP.GTU.FTZ.AND P0, PT, |R0|, +INF , PT ;  /* 0x7f8000000000780b */ /* 0x000fda0003f1c200 */
[----:B------:R-:W-:Y:S01]  /*09b0*/  @P0 FADD.FTZ R2, R0, 1 ;  /* 0x3f80000000020421 */ /* 0x000fe20000010000 */
[----:B------:R-:W-:Y:S06]  /*09c0*/  @P0 BRA `(.L_x_47) ;  /* 0x0000000000280947 */ /* 0x000fec0003800000 */
[----:B------:R-:W-:-:S13]  /*09d0*/  FSETP.NEU.FTZ.AND P0, PT, |R0|, +INF , PT ;  /* 0x7f8000000000780b */ /* 0x000fda0003f1d200 */
[----:B------:R-:W-:-:S04]  /*09e0*/  @P0 FFMA R3, R0, 1.84467440737095516160e+19, RZ ;  /* 0x5f80000000030823 */ /* 0x000fc800000000ff */
[----:B------:R-:W0:Y:S02]  /*09f0*/  @P0 MUFU.RSQ R2, R3 ;  /* 0x0000000300020308 */ /* 0x000e240000001400 */
[----:B0-----:R-:W-:Y:S01]  /*0a00*/  @P0 FMUL.FTZ R6, R3, R2 ;  /* 0x0000000203060220 */ /* 0x001fe20000410000 */
[----:B------:R-:W-:Y:S01]  /*0a10*/  @P0 FMUL.FTZ R8, R2, 0.5 ;  /* 0x3f00000002080820 */ /* 0x000fe20000410000 */
[----:B------:R-:W-:Y:S02]  /*0a20*/  @!P0 IMAD.MOV.U32 R2, RZ, RZ, R0 ;  /* 0x000000ffff028224 */ /* 0x000fe400078e0000 */
[----:B------:R-:W-:-:S04]  /*0a30*/  @P0 FADD.FTZ R7, -R6, -RZ ;  /* 0x800000ff06070221 */ /* 0x000fc80000010100 */
[----:B------:R-:W-:-:S04]  /*0a40*/  @P0 FFMA R7, R6, R7, R3 ;  /* 0x0000000706070223 */ /* 0x000fc80000000003 */
[----:B------:R-:W-:-:S04]  /*0a50*/  @P0 FFMA R7, R7, R8, R6 ;  /* 0x0000000807070223 */ /* 0x000fc80000000006 */
[----:B------:R-:W-:-:S07]  /*0a60*/  @P0 FMUL.FTZ R2, R7, 2.3283064365386962891e-10 ;  /* 0x2f80000007020820 */ /* 0x000fce0000410000 */
.L_x_47:
[----:B------:R-:W-:Y:S02]  /*0a70*/  IMAD.MOV.U32 R7, RZ, RZ, R2 ;  /* 0x000000ffff077224 */ /* 0x000fe400078e0002 */
[----:B------:R-:W-:Y:S02]  /*0a80*/  IMAD.MOV.U32 R2, RZ, RZ, R9 ;  /* 0x000000ffff027224 */ /* 0x000fe400078e0009 */
[----:B------:R-:W-:-:S04]  /*0a90*/  IMAD.MOV.U32 R3, RZ, RZ, 0x0 ;  /* 0x00000000ff037424 */ /* 0x000fc800078e00ff */
[----:B------:R-:W-:Y:S05]  /*0aa0*/  RET.REL.NODEC R2 `(_Z20precompute_dct_basisPfi) ;  /* 0xfffffff402547950 */ /* 0x000fea0003c3ffff */
        .weak           $__internal_3_$__cuda_sm3x_div_rn_noftz_f32_slowpath
        .type           $__internal_3_$__cuda_sm3x_div_rn_noftz_f32_slowpath,@function
        .size           $__internal_3_$__cuda_sm3x_div_rn_noftz_f32_slowpath,(.L_x_63 - $__internal_3_$__cuda_sm3x_div_rn_noftz_f32_slowpath)
$__internal_3_$__cuda_sm3x_div_rn_noftz_f32_slowpath:
[--C-:B------:R-:W-:Y:S01]  /*0ab0*/  SHF.R.U32.HI R6, RZ, 0x17, R3.reuse ;  /* 0x00000017ff067819 */ /* 0x100fe20000011603 */
[----:B------:R-:W-:Y:S01]  /*0ac0*/  BSSY.RECONVERGENT B1, `(.L_x_48) ;  /* 0x0000063000017945 */ /* 0x000fe20003800200 */
[----:B------:R-:W-:Y:S01]  /*0ad0*/  SHF.R.U32.HI R4, RZ, 0x17, R0 ;  /* 0x00000017ff047819 */ /* 0x000fe20000011600 */
[----:B------:R-:W-:Y:S01]  /*0ae0*/  IMAD.MOV.U32 R9, RZ, RZ, R3 ;  /* 0x000000ffff097224 */ /* 0x000fe200078e0003 */
[----:B------:R-:W-:Y:S02]  /*0af0*/  LOP3.LUT R12, R6, 0xff, RZ, 0xc0, !PT ;  /* 0x000000ff060c7812 */ /* 0x000fe400078ec0ff */
[----:B------:R-:W-:Y:S02]  /*0b00*/  LOP3.LUT R10, R4, 0xff, RZ, 0xc0, !PT ;  /* 0x000000ff040a7812 */ /* 0x000fe400078ec0ff */
[----:B------:R-:W-:-:S03]  /*0b10*/  IADD3 R8, PT, PT, R12, -0x1, RZ ;  /* 0xffffffff0c087810 */ /* 0x000fc60007ffe0ff */
[----:B------:R-:W-:Y:S01]  /*0b20*/  VIADD R6, R10, 0xffffffff ;  /* 0xffffffff0a067836 */ /* 0x000fe20000000000 */
[----:B------:R-:W-:-:S04]  /*0b30*/  ISETP.GT.U32.AND P0, PT, R8, 0xfd, PT ;  /* 0x000000fd0800780c */ /* 0x000fc80003f04070 */
[----:B------:R-:W-:-:S13]  /*0b40*/  ISETP.GT.U32.OR P0, PT, R6, 0xfd, P0 ;  /* 0x000000fd0600780c */ /* 0x000fda0000704470 */
[----:B------:R-:W-:Y:S01]  /*0b50*/  @!P0 IMAD.MOV.U32 R4, RZ, RZ, RZ ;  /* 0x000000ffff048224 */ /* 0x000fe200078e00ff */
[----:B------:R-:W-:Y:S06]  /*0b60*/  @!P0 BRA `(.L_x_49) ;  /* 0x00000000005c8947 */ /* 0x000fec0003800000 */
[----:B------:R-:W-:Y:S02]  /*0b70*/  FSETP.GTU.FTZ.AND P0, PT, |R0|, +INF , PT ;  /* 0x7f8000000000780b */ /* 0x000fe40003f1c200 */
[----:B------:R-:W-:-:S04]  /*0b80*/  FSETP.GTU.FTZ.AND P1, PT, |R3|, +INF , PT ;  /* 0x7f8000000300780b */ /* 0x000fc80003f3c200 */
[----:B------:R-:W-:-:S13]  /*0b90*/  PLOP3.LUT P0, PT, P0, P1, PT, 0xf8, 0x8f ;  /* 0x00000000008f781c */ /* 0x000fda0000703f70 */
[----:B------:R-:W-:Y:S05]  /*0ba0*/  @P0 BRA `(.L_x_50) ;  /* 0x00000004004c0947 */ /* 0x000fea0003800000 */
[----:B------:R-:W-:-:S13]  /*0bb0*/  LOP3.LUT P0, RZ, R9, 0x7fffffff, R0, 0xc8, !PT ;  /* 0x7fffffff09ff7812 */ /* 0x000fda000780c800 */
[----:B------:R-:W-:Y:S05]  /*0bc0*/  @!P0 BRA `(.L_x_51) ;  /* 0x00000004003c8947 */ /* 0x000fea0003800000 */
[C---:B------:R-:W-:Y:S02]  /*0bd0*/  FSETP.NEU.FTZ.AND P2, PT, |R0|.reuse, +INF , PT ;  /* 0x7f8000000000780b */ /* 0x040fe40003f5d200 */
[----:B------:R-:W-:Y:S02]  /*0be0*/  FSETP.NEU.FTZ.AND P1, PT, |R3|, +INF , PT ;  /* 0x7f8000000300780b */ /* 0x000fe40003f3d200 */
[----:B------:R-:W-:-:S11]  /*0bf0*/  FSETP.NEU.FTZ.AND P0, PT, |R0|, +INF , PT ;  /* 0x7f8000000000780b */ /* 0x000fd60003f1d200 */
[----:B------:R-:W-:Y:S05]  /*0c00*/  @!P1 BRA !P2, `(.L_x_51) ;  /* 0x00000004002c9947 */ /* 0x000fea0005000000 */
[----:B------:R-:W-:-:S04]  /*0c10*/  LOP3.LUT P2, RZ, R0, 0x7fffffff, RZ, 0xc0, !PT ;  /* 0x7fffffff00ff7812 */ /* 0x000fc8000784c0ff */
[----:B------:R-:W-:-:S13]  /*0c20*/  PLOP3.LUT P1, PT, P1, P2, PT, 0x2f, 0xf2 ;  /* 0x0000000000f2781c */ /* 0x000fda0000f24577 */
[----:B------:R-:W-:Y:S05]  /*0c30*/  @P1 BRA `(.L_x_52) ;  /* 0x0000000400181947 */ /* 0x000fea0003800000 */
[----:B------:R-:W-:-:S04]  /*0c40*/  LOP3.LUT P1, RZ, R9, 0x7fffffff, RZ, 0xc0, !PT ;  /* 0x7fffffff09ff7812 */ /* 0x000fc8000782c0ff */
[----:B------:R-:W-:-:S13]  /*0c50*/  PLOP3.LUT P0, PT, P0, P1, PT, 0x2f, 0xf2 ;  /* 0x0000000000f2781c */ /* 0x000fda0000702577 */
[----:B------:R-:W-:Y:S05]  /*0c60*/  @P0 BRA `(.L_x_53) ;  /* 0x0000000400000947 */ /* 0x000fea0003800000 */
[----:B------:R-:W-:Y:S02]  /*0c70*/  ISETP.GE.AND P0, PT, R6, RZ, PT ;  /* 0x000000ff0600720c */ /* 0x000fe40003f06270 */
[----:B------:R-:W-:-:S11]  /*0c80*/  ISETP.GE.AND P1, PT, R8, RZ, PT ;  /* 0x000000ff0800720c */ /* 0x000fd60003f26270 */
[----:B------:R-:W-:Y:S02]  /*0c90*/  @P0 IMAD.MOV.U32 R4, RZ, RZ, RZ ;  /* 0x000000ffff040224 */ /* 0x000fe400078e00ff */
[----:B------:R-:W-:Y:S01]  /*0ca0*/  @!P0 FFMA R0, R0, 1.84467440737095516160e+19, RZ ;  /* 0x5f80000000008823 */ /* 0x000fe200000000ff */
[----:B------:R-:W-:Y:S02]  /*0cb0*/  @!P0 IMAD.MOV.U32 R4, RZ, RZ, -0x40 ;  /* 0xffffffc0ff048424 */ /* 0x000fe400078e00ff */
[----:B------:R-:W-:Y:S02]  /*0cc0*/  @!P1 FFMA R9, R3, 1.84467440737095516160e+19, RZ ;  /* 0x5f80000003099823 */ /* 0x000fe400000000ff */
[----:B------:R-:W-:-:S07]  /*0cd0*/  @!P1 VIADD R4, R4, 0x40 ;  /* 0x0000004004049836 */ /* 0x000fce0000000000 */
.L_x_49:
[----:B------:R-:W-:Y:S01]  /*0ce0*/  LEA R6, R12, 0xc0800000, 0x17 ;  /* 0xc08000000c067811 */ /* 0x000fe200078eb8ff */
[----:B------:R-:W-:Y:S03]  /*0cf0*/  BSSY.RECONVERGENT B2, `(.L_x_54) ;  /* 0x0000036000027945 */ /* 0x000fe60003800200 */
[----:B------:R-:W-:Y:S01]  /*0d00*/  IADD3 R6, PT, PT, -R6, R9, RZ ;  /* 0x0000000906067210 */ /* 0x000fe20007ffe1ff */
[----:B------:R-:W-:-:S03]  /*0d10*/  VIADD R9, R10, 0xffffff81 ;  /* 0xffffff810a097836 */ /* 0x000fc60000000000 */
[----:B------:R-:W0:Y:S01]  /*0d20*/  MUFU.RCP R8, R6 ;  /* 0x0000000600087308 */ /* 0x000e220000001000 */
[----:B------:R-:W-:Y:S01]  /*0d30*/  FADD.FTZ R11, -R6, -RZ ;  /* 0x800000ff060b7221 */ /* 0x000fe20000010100 */
[C---:B------:R-:W-:Y:S01]  /*0d40*/  IMAD R0, R9.reuse, -0x800000, R0 ;  /* 0xff80000009007824 */ /* 0x040fe200078e0200 */
[----:B------:R-:W-:-:S05]  /*0d50*/  IADD3 R9, PT, PT, R9, 0x7f, -R12 ;  /* 0x0000007f09097810 */ /* 0x000fca0007ffe80c */
[----:B------:R-:W-:Y:S02]  /*0d60*/  IMAD.IADD R9, R9, 0x1, R4 ;  /* 0x0000000109097824 */ /* 0x000fe400078e0204 */
[----:B0-----:R-:W-:-:S04]  /*0d70*/  FFMA R13, R8, R11, 1 ;  /* 0x3f800000080d7423 */ /* 0x001fc8000000000b */
[----:B------:R-:W-:-:S04]  /*0d80*/  FFMA R15, R8, R13, R8 ;  /* 0x0000000d080f7223 */ /* 0x000fc80000000008 */
[----:B------:R-:W-:-:S04]  /*0d90*/  FFMA R8, R0, R15, RZ ;  /* 0x0000000f00087223 */ /* 0x000fc800000000ff */
[----:B------:R-:W-:-:S04]  /*0da0*/  FFMA R13, R11, R8, R0 ;  /* 0x000000080b0d7223 */ /* 0x000fc80000000000 */
[----:B------:R-:W-:-:S04]  /*0db0*/  FFMA R8, R15, R13, R8 ;  /* 0x0000000d0f087223 */ /* 0x000fc80000000008 */
[----:B------:R-:W-:-:S04]  /*0dc0*/  FFMA R11, R11, R8, R0 ;  /* 0x000000080b0b7223 */ /* 0x000fc80000000000 */
[----:B------:R-:W-:-:S05]  /*0dd0*/  FFMA R0, R15, R11, R8 ;  /* 0x0000000b0f007223 */ /* 0x000fca0000000008 */
[----:B------:R-:W-:-:S04]  /*0de0*/  SHF.R.U32.HI R6, RZ, 0x17, R0 ;  /* 0x00000017ff067819 */ /* 0x000fc80000011600 */
[----:B------:R-:W-:-:S05]  /*0df0*/  LOP3.LUT R6, R6, 0xff, RZ, 0xc0, !PT ;  /* 0x000000ff06067812 */ /* 0x000fca00078ec0ff */
[----:B------:R-:W-:-:S04]  /*0e00*/  IMAD.IADD R10, R6, 0x1, R9 ;  /* 0x00000001060a7824 */ /* 0x000fc800078e0209 */
[----:B------:R-:W-:-:S05]  /*0e10*/  VIADD R4, R10, 0xffffffff ;  /* 0xffffffff0a047836 */ /* 0x000fca0000000000 */
[----:B------:R-:W-:-:S13]  /*0e20*/  ISETP.GE.U32.AND P0, PT, R4, 0xfe, PT ;  /* 0x000000fe0400780c */ /* 0x000fda0003f06070 */
[----:B------:R-:W-:Y:S05]  /*0e30*/  @!P0 BRA `(.L_x_55) ;  /* 0x0000000000808947 */ /* 0x000fea0003800000 */
[----:B------:R-:W-:-:S13]  /*0e40*/  ISETP.GT.AND P0, PT, R10, 0xfe, PT ;  /* 0x000000fe0a00780c */ /* 0x000fda0003f04270 */
[----:B------:R-:W-:Y:S05]  /*0e50*/  @P0 BRA `(.L_x_56) ;  /* 0x00000000006c0947 */ /* 0x000fea0003800000 */
[----:B------:R-:W-:-:S13]  /*0e60*/  ISETP.GE.AND P0, PT, R10, 0x1, PT ;  /* 0x000000010a00780c */ /* 0x000fda0003f06270 */
[----:B------:R-:W-:Y:S05]  /*0e70*/  @P0 BRA `(.L_x_57) ;  /* 0x0000000000740947 */ /* 0x000fea0003800000 */
[----:B------:R-:W-:Y:S02]  /*0e80*/  ISETP.GE.AND P0, PT, R10, -0x18, PT ;  /* 0xffffffe80a00780c */ /* 0x000fe40003f06270 */
[----:B------:R-:W-:-:S11]  /*0e90*/  LOP3.LUT R0, R0, 0x80000000, RZ, 0xc0, !PT ;  /* 0x8000000000007812 */ /* 0x000fd600078ec0ff */
[----:B------:R-:W-:Y:S05]  /*0ea0*/  @!P0 BRA `(.L_x_57) ;  /* 0x0000000000688947 */ /* 0x000fea0003800000 */
[CCC-:B------:R-:W-:Y:S01]  /*0eb0*/  FFMA.RZ R4, R15.reuse, R11.reuse, R8.reuse ;  /* 0x0000000b0f047223 */ /* 0x1c0fe2000000c008 */
[CCC-:B------:R-:W-:Y:S01]  /*0ec0*/  FFMA.RM R9, R15.reuse, R11.reuse, R8.reuse ;  /* 0x0000000b0f097223 */ /* 0x1c0fe20000004008 */
[C---:B------:R-:W-:Y:S02]  /*0ed0*/  ISETP.NE.AND P2, PT, R10.reuse, RZ, PT ;  /* 0x000000ff0a00720c */ /* 0x040fe40003f45270 */
[----:B------:R-:W-:Y:S02]  /*0ee0*/  ISETP.NE.AND P1, PT, R10, RZ, PT ;  /* 0x000000ff0a00720c */ /* 0x000fe40003f25270 */
[----:B------:R-:W-:Y:S01]  /*0ef0*/  LOP3.LUT R6, R4, 0x7fffff, RZ, 0xc0, !PT ;  /* 0x007fffff04067812 */ /* 0x000fe200078ec0ff */
[----:B------:R-:W-:Y:S01]  /*0f00*/  FFMA.RP R4, R15, R11, R8 ;  /* 0x0000000b0f047223 */ /* 0x000fe20000008008 */
[C---:B------:R-:W-:Y:S01]  /*0f10*/  VIADD R11, R10.reuse, 0x20 ;  /* 0x000000200a0b7836 */ /* 0x040fe20000000000 */
[----:B------:R-:W-:Y:S02]  /*0f20*/  IADD3 R8, PT, PT, -R10, RZ, RZ ;  /* 0x000000ff0a087210 */ /* 0x000fe40007ffe1ff */
[----:B------:R-:W-:-:S02]  /*0f30*/  LOP3.LUT R6, R6, 0x800000, RZ, 0xfc, !PT ;  /* 0x0080000006067812 */ /* 0x000fc400078efcff */
[----:B------:R-:W-:Y:S02]  /*0f40*/  FSETP.NEU.FTZ.AND P0, PT, R4, R9, PT ;  /* 0x000000090400720b */ /* 0x000fe40003f1d000 */
[----:B------:R-:W-:Y:S02]  /*0f50*/  SHF.L.U32 R11, R6, R11, RZ ;  /* 0x0000000b060b7219 */ /* 0x000fe400000006ff */
[----:B------:R-:W-:Y:S02]  /*0f60*/  SEL R9, R8, RZ, P2 ;  /* 0x000000ff08097207 */ /* 0x000fe40001000000 */
[----:B------:R-:W-:Y:S02]  /*0f70*/  ISETP.NE.AND P1, PT, R11, RZ, P1 ;  /* 0x000000ff0b00720c */ /* 0x000fe40000f25270 */
[----:B------:R-:W-:Y:S02]  /*0f80*/  SHF.R.U32.HI R9, RZ, R9, R6 ;  /* 0x00000009ff097219 */ /* 0x000fe40000011606 */
[----:B------:R-:W-:-:S02]  /*0f90*/  PLOP3.LUT P0, PT, P0, P1, PT, 0xf8, 0x8f ;  /* 0x00000000008f781c */ /* 0x000fc40000703f70 */
[----:B------:R-:W-:Y:S02]  /*0fa0*/  SHF.R.U32.HI R11, RZ, 0x1, R9 ;  /* 0x00000001ff0b7819 */ /* 0x000fe40000011609 */
[----:B------:R-:W-:-:S04]  /*0fb0*/  SEL R4, RZ, 0x1, !P0 ;  /* 0x00000001ff047807 */ /* 0x000fc80004000000 */
[----:B------:R-:W-:-:S04]  /*0fc0*/  LOP3.LUT R4, R4, 0x1, R11, 0xf8, !PT ;  /* 0x0000000104047812 */ /* 0x000fc800078ef80b */
[----:B------:R-:W-:-:S05]  /*0fd0*/  LOP3.LUT R4, R4, R9, RZ, 0xc0, !PT ;  /* 0x0000000904047212 */ /* 0x000fca00078ec0ff */
[----:B------:R-:W-:-:S05]  /*0fe0*/  IMAD.IADD R11, R11, 0x1, R4 ;  /* 0x000000010b0b7824 */ /* 0x000fca00078e0204 */
[----:B------:R-:W-:Y:S01]  /*0ff0*/  LOP3.LUT R0, R11, R0, RZ, 0xfc, !PT ;  /* 0x000000000b007212 */ /* 0x000fe200078efcff */
[----:B------:R-:W-:Y:S06]  /*1000*/  BRA `(.L_x_57) ;  /* 0x0000000000107947 */ /* 0x000fec0003800000 */
.L_x_56:
[----:B------:R-:W-:-:S04]  /*1010*/  LOP3.LUT R0, R0, 0x80000000, RZ, 0xc0, !PT ;  /* 0x8000000000007812 */ /* 0x000fc800078ec0ff */
[----:B------:R-:W-:Y:S01]  /*1020*/  LOP3.LUT R0, R0, 0x7f800000, RZ, 0xfc, !PT ;  /* 0x7f80000000007812 */ /* 0x000fe200078efcff */
[----:B------:R-:W-:Y:S06]  /*1030*/  BRA `(.L_x_57) ;  /* 0x0000000000047947 */ /* 0x000fec0003800000 */
.L_x_55:
[----:B------:R-:W-:-:S07]  /*1040*/  IMAD R0, R9, 0x800000, R0 ;  /* 0x0080000009007824 */ /* 0x000fce00078e0200 */
.L_x_57:
[----:B------:R-:W-:Y:S05]  /*1050*/  BSYNC.RECONVERGENT B2 ;  /* 0x0000000000027941 */ /* 0x000fea0003800200 */
.L_x_54:
[----:B------:R-:W-:Y:S05]  /*1060*/  BRA `(.L_x_58) ;  /* 0x0000000000207947 */ /* 0x000fea0003800000 */
.L_x_53:
[----:B------:R-:W-:-:S04]  /*1070*/  LOP3.LUT R0, R9, 0x80000000, R0, 0x48, !PT ;  /* 0x8000000009007812 */ /* 0x000fc800078e4800 */
[----:B------:R-:W-:Y:S01]  /*1080*/  LOP3.LUT R0, R0, 0x7f800000, RZ, 0xfc, !PT ;  /* 0x7f80000000007812 */ /* 0x000fe200078efcff */
[----:B------:R-:W-:Y:S06]  /*1090*/  BRA `(.L_x_58) ;  /* 0x0000000000147947 */ /* 0x000fec0003800000 */
.L_x_52:
[----:B------:R-:W-:Y:S01]  /*10a0*/  LOP3.LUT R0, R9, 0x80000000, R0, 0x48, !PT ;  /* 0x8000000009007812 */ /* 0x000fe200078e4800 */
[----:B------:R-:W-:Y:S06]  /*10b0*/  BRA `(.L_x_58) ;  /* 0x00000000000c7947 */ /* 0x000fec0003800000 */
.L_x_51:
[----:B------:R-:W0:Y:S01]  /*10c0*/  MUFU.RSQ R0, -QNAN ;  /* 0xffc0000000007908 */ /* 0x000e220000001400 */
[----:B------:R-:W-:Y:S05]  /*10d0*/  BRA `(.L_x_58) ;  /* 0x0000000000047947 */ /* 0x000fea0003800000 */
.L_x_50:
[----:B------:R-:W-:-:S07]  /*10e0*/  FADD.FTZ R0, R0, R3 ;  /* 0x0000000300007221 */ /* 0x000fce0000010000 */
.L_x_58:
[----:B------:R-:W-:Y:S05]  /*10f0*/  BSYNC.RECONVERGENT B1 ;  /* 0x0000000000017941 */ /* 0x000fea0003800200 */
.L_x_48:
[----:B------:R-:W-:Y:S02]  /*1100*/  IMAD.MOV.U32 R8, RZ, RZ, R2 ;  /* 0x000000ffff087224 */ /* 0x000fe400078e0002 */
[----:B------:R-:W-:-:S04]  /*1110*/  IMAD.MOV.U32 R9, RZ, RZ, 0x0 ;  /* 0x00000000ff097424 */ /* 0x000fc800078e00ff */
[----:B0-----:R-:W-:Y:S05]  /*1120*/  RET.REL.NODEC R8 `(_Z20precompute_dct_basisPfi) ;  /* 0xffffffec08b47950 */ /* 0x001fea0003c3ffff */
.L_x_59:
        /* <DEDUP_REMOVED lines=13> */
.L_x_63:


//--------------------- .nv.global.init           --------------------------
	.section	.nv.global.init,"aw",@progbits
	.align	4
.nv.global.init:
	.type		__cudart_i2opi_f,@object
	.size		__cudart_i2opi_f,(.L_1 - __cudart_i2opi_f)
__cudart_i2opi_f:
        /*0000*/ 	.byte	0x41, 0x90, 0x43, 0x3c, 0x99, 0x95, 0x62, 0xdb, 0xc0, 0xdd, 0x34, 0xf5, 0xd1, 0x57, 0x27, 0xfc
        /*0010*/ 	.byte	0x29, 0x15, 0x44, 0x4e, 0x6e, 0x83, 0xf9, 0xa2
.L_1:


//--------------------- .nv.shared.reserved.0     --------------------------
	.section	.nv.shared.reserved.0,"aw",@nobits
	.weak		__nv_reservedSMEM_offset_0_alias
	.size		__nv_reservedSMEM_offset_0_alias, 0, 64
	.other		__nv_reservedSMEM_offset_0_alias,@"STO_CUDA_RESERVED_SHARED STV_DEFAULT"
__nv_reservedSMEM_offset_0_alias:
	.zero		0
	.zero		64


//--------------------- .nv.constant0._Z17traditional_layerPKfS0_S0_S0_S0_Pfiif --------------------------
	.section	.nv.constant0._Z17traditional_layerPKfS0_S0_S0_S0_Pfiif,"a",@progbits
	.sectionflags	@""
	.align	4
.nv.constant0._Z17traditional_layerPKfS0_S0_S0_S0_Pfiif:
	.zero		956


//--------------------- .nv.constant0._Z24attention_with_image_mlpPKfS0_S0_S0_S0_Pfiif --------------------------
	.section	.nv.constant0._Z24attention_with_image_mlpPKfS0_S0_S0_S0_Pfiif,"a",@progbits
	.sectionflags	@""
	.align	4
.nv.constant0._Z24attention_with_image_mlpPKfS0_S0_S0_S0_Pfiif:
	.zero		956


//--------------------- .nv.constant0._Z20precompute_dct_basisPfi --------------------------
	.section	.nv.constant0._Z20precompute_dct_basisPfi,"a",@progbits
	.sectionflags	@""
	.align	4
.nv.constant0._Z20precompute_dct_basisPfi:
	.zero		908


//--------------------- SYMBOLS --------------------------

	.type		.nv.reservedSmem.offset0,@object
	.size		.nv.reservedSmem.offset0,0x4
